	.target	sm_100a

	.elftype	@"ET_EXEC"


//--------------------- .note.nv.tkinfo           --------------------------
	.section	.note.nv.tkinfo,"",@"SHT_NOTE"
	.sectionflags	@"SHF_NOTE_NV_TKINFO"
	.tkinfo
        /*0018*/ 	.word	0x00000002
        /*0030*/ 	.string	""
        /*0030*/ 	.string	"ptxas"
        /*0030*/ 	.string	"Cuda compilation tools, release 13.0, V13.0.88"
        /*0030*/ 	.string	"Build cuda_13.0.r13.0/compiler.36424714_0"
        /*0030*/ 	.string	"-arch sm_100a -m 64 "



//--------------------- .note.nv.cuinfo           --------------------------
	.section	.note.nv.cuinfo,"",@"SHT_NOTE"
	.sectionflags	@"SHF_NOTE_NV_CUINFO"
        /*0018*/ 	.short	0x0002
        /*001a*/ 	.short	0x0064
        /*001c*/ 	.short	0x0082
	.zero		2


//--------------------- .nv.info                  --------------------------
	.section	.nv.info,"",@"SHT_CUDA_INFO"
	.align	4


	//----- nvinfo : EIATTR_REGCOUNT
	.align		4
        /*0000*/ 	.byte	0x04, 0x2f
        /*0002*/ 	.short	(.L_19 - .L_18)
	.align		4
.L_18:
        /*0004*/ 	.word	index@(_ZN7cutlass13device_kernelINS_4gemm6kernel13GemmUniversalINS1_17GroupProblemShapeIN4cute5tupleIJiiiEEEEENS1_10collective13CollectiveMmaINS1_40MainloopSm100ArrayTmaUmmaWarpSpecializedILi6ELi8ELi4ENS6_IJNS5_1CILi2EEENSC_ILi1EEESE_EEEEENS6_IJNSC_ILi128EEESH_SH_EEENS_10bfloat16_tEPNS6_IJlSE_NSC_ILi0EEEEEESJ_SM_NS5_8TiledMMAINS5_8MMA_AtomIJNS5_26SM100_MMA_F16BF16_2x1SM_SSISJ_SJ_fLi128ELi128ELNS5_4UMMA5MajorE0ELSR_0ELNSQ_7ScaleInE0ELSS_0EEEEEENS5_6LayoutINS6_IJSE_SE_SE_EEENS6_IJSK_SK_SK_EEEEENS6_IJNS5_10UnderscoreESZ_SZ_EEEEENS5_18SM100_TMA_2SM_LOADENS5_14ComposedLayoutINS5_7SwizzleILi3ELi4ELi3EEENS5_18smem_ptr_flag_bitsILi16EEENSV_INS6_IJNSC_ILi8EEENSC_ILi64EEEEEENS6_IJS19_SE_EEEEEEEvNS5_8identityES12_S1D_vS1E_EENS_8epilogue10collective18CollectiveEpilogueINS1G_31Sm100PtrArrayTmaWarpSpecializedILi4ELi2ELi16ELb1ELb0EEEJNS6_IJS19_SH_SH_EEENS6_IJNSV_IS19_SE_EENSV_INS6_IJNSC_ILi16EEESD_EEENS6_IJSE_S19_EEEEEEEENS_6half_tEPNS6_IJSE_lSK_EEES1S_S1U_NS1G_6fusion15FusionCallbacksIS1K_NS1V_17LinearCombinationIS1S_fS1S_fLNS_15FloatRoundStyleE2EEES1L_S1R_JEEENS5_5SM1004TMEM4LOAD26SM100_TMEM_LOAD_16dp256b2xENS5_13SM90_TMA_LOADENS13_IS15_S17_NSV_INS6_IJS19_S18_EEES1P_EEEENS5_17SM75_U16x8_LDSM_TENS5_14SM90_TMA_STOREES28_NS5_17SM90_U16x8_STSM_TENS5_39AutoVectorizingCopyWithAssumedAlignmentILi128EEEEEEvvEEEEvNT_6ParamsE)
        /*0008*/ 	.word	0x000000a8


	//----- nvinfo : EIATTR_FRAME_SIZE
	.align		4
.L_19:
        /*000c*/ 	.byte	0x04, 0x11
        /*000e*/ 	.short	(.L_21 - .L_20)
	.align		4
.L_20:
        /*0010*/ 	.word	index@($__internal_3_$__cuda_sm20_div_u64)
        /*0014*/ 	.word	0x00000000


	//----- nvinfo : EIATTR_FRAME_SIZE
	.align		4
.L_21:
        /*0018*/ 	.byte	0x04, 0x11
        /*001a*/ 	.short	(.L_23 - .L_22)
	.align		4
.L_22:
        /*001c*/ 	.word	index@($__internal_2_$__cuda_sm10x_tcgen05_guardrail_trap_unallocated_columns_being_dealloced)
        /*0020*/ 	.word	0x00000000


	//----- nvinfo : EIATTR_FRAME_SIZE
	.align		4
.L_23:
        /*0024*/ 	.byte	0x04, 0x11
        /*0026*/ 	.short	(.L_25 - .L_24)
	.align		4
.L_24:
        /*0028*/ 	.word	index@($__internal_1_$__cuda_sm10x_tcgen05_guardrail_trap_phase_invalid_during_alloc)
        /*002c*/ 	.word	0x00000000


	//----- nvinfo : EIATTR_FRAME_SIZE
	.align		4
.L_25:
        /*0030*/ 	.byte	0x04, 0x11
        /*0032*/ 	.short	(.L_27 - .L_26)
	.align		4
.L_26:
        /*0034*/ 	.word	index@($__internal_0_$__cuda_sm10x_tcgen05_guardrail_trap_col_being_dealloced_not_returned_by_alloc)
        /*0038*/ 	.word	0x00000000


	//----- nvinfo : EIATTR_FRAME_SIZE
	.align		4
.L_27:
        /*003c*/ 	.byte	0x04, 0x11
        /*003e*/ 	.short	(.L_29 - .L_28)
	.align		4
.L_28:
        /*0040*/ 	.word	index@(_ZN7cutlass13device_kernelINS_4gemm6kernel13GemmUniversalINS1_17GroupProblemShapeIN4cute5tupleIJiiiEEEEENS1_10collective13CollectiveMmaINS1_40MainloopSm100ArrayTmaUmmaWarpSpecializedILi6ELi8ELi4ENS6_IJNS5_1CILi2EEENSC_ILi1EEESE_EEEEENS6_IJNSC_ILi128EEESH_SH_EEENS_10bfloat16_tEPNS6_IJlSE_NSC_ILi0EEEEEESJ_SM_NS5_8TiledMMAINS5_8MMA_AtomIJNS5_26SM100_MMA_F16BF16_2x1SM_SSISJ_SJ_fLi128ELi128ELNS5_4UMMA5MajorE0ELSR_0ELNSQ_7ScaleInE0ELSS_0EEEEEENS5_6LayoutINS6_IJSE_SE_SE_EEENS6_IJSK_SK_SK_EEEEENS6_IJNS5_10UnderscoreESZ_SZ_EEEEENS5_18SM100_TMA_2SM_LOADENS5_14ComposedLayoutINS5_7SwizzleILi3ELi4ELi3EEENS5_18smem_ptr_flag_bitsILi16EEENSV_INS6_IJNSC_ILi8EEENSC_ILi64EEEEEENS6_IJS19_SE_EEEEEEEvNS5_8identityES12_S1D_vS1E_EENS_8epilogue10collective18CollectiveEpilogueINS1G_31Sm100PtrArrayTmaWarpSpecializedILi4ELi2ELi16ELb1ELb0EEEJNS6_IJS19_SH_SH_EEENS6_IJNSV_IS19_SE_EENSV_INS6_IJNSC_ILi16EEESD_EEENS6_IJSE_S19_EEEEEEEENS_6half_tEPNS6_IJSE_lSK_EEES1S_S1U_NS1G_6fusion15FusionCallbacksIS1K_NS1V_17LinearCombinationIS1S_fS1S_fLNS_15FloatRoundStyleE2EEES1L_S1R_JEEENS5_5SM1004TMEM4LOAD26SM100_TMEM_LOAD_16dp256b2xENS5_13SM90_TMA_LOADENS13_IS15_S17_NSV_INS6_IJS19_S18_EEES1P_EEEENS5_17SM75_U16x8_LDSM_TENS5_14SM90_TMA_STOREES28_NS5_17SM90_U16x8_STSM_TENS5_39AutoVectorizingCopyWithAssumedAlignmentILi128EEEEEEvvEEEEvNT_6ParamsE)
        /*0044*/ 	.word	0x00000000


	//----- nvinfo : EIATTR_MIN_STACK_SIZE
	.align		4
.L_29:
        /*0048*/ 	.byte	0x04, 0x12
        /*004a*/ 	.short	(.L_31 - .L_30)
	.align		4
.L_30:
        /*004c*/ 	.word	index@(_ZN7cutlass13device_kernelINS_4gemm6kernel13GemmUniversalINS1_17GroupProblemShapeIN4cute5tupleIJiiiEEEEENS1_10collective13CollectiveMmaINS1_40MainloopSm100ArrayTmaUmmaWarpSpecializedILi6ELi8ELi4ENS6_IJNS5_1CILi2EEENSC_ILi1EEESE_EEEEENS6_IJNSC_ILi128EEESH_SH_EEENS_10bfloat16_tEPNS6_IJlSE_NSC_ILi0EEEEEESJ_SM_NS5_8TiledMMAINS5_8MMA_AtomIJNS5_26SM100_MMA_F16BF16_2x1SM_SSISJ_SJ_fLi128ELi128ELNS5_4UMMA5MajorE0ELSR_0ELNSQ_7ScaleInE0ELSS_0EEEEEENS5_6LayoutINS6_IJSE_SE_SE_EEENS6_IJSK_SK_SK_EEEEENS6_IJNS5_10UnderscoreESZ_SZ_EEEEENS5_18SM100_TMA_2SM_LOADENS5_14ComposedLayoutINS5_7SwizzleILi3ELi4ELi3EEENS5_18smem_ptr_flag_bitsILi16EEENSV_INS6_IJNSC_ILi8EEENSC_ILi64EEEEEENS6_IJS19_SE_EEEEEEEvNS5_8identityES12_S1D_vS1E_EENS_8epilogue10collective18CollectiveEpilogueINS1G_31Sm100PtrArrayTmaWarpSpecializedILi4ELi2ELi16ELb1ELb0EEEJNS6_IJS19_SH_SH_EEENS6_IJNSV_IS19_SE_EENSV_INS6_IJNSC_ILi16EEESD_EEENS6_IJSE_S19_EEEEEEEENS_6half_tEPNS6_IJSE_lSK_EEES1S_S1U_NS1G_6fusion15FusionCallbacksIS1K_NS1V_17LinearCombinationIS1S_fS1S_fLNS_15FloatRoundStyleE2EEES1L_S1R_JEEENS5_5SM1004TMEM4LOAD26SM100_TMEM_LOAD_16dp256b2xENS5_13SM90_TMA_LOADENS13_IS15_S17_NSV_INS6_IJS19_S18_EEES1P_EEEENS5_17SM75_U16x8_LDSM_TENS5_14SM90_TMA_STOREES28_NS5_17SM90_U16x8_STSM_TENS5_39AutoVectorizingCopyWithAssumedAlignmentILi128EEEEEEvvEEEEvNT_6ParamsE)
        /*0050*/ 	.word	0x00000000
.L_31:


//--------------------- .nv.compat                --------------------------
	.section	.nv.compat,"",@"SHT_CUDA_COMPAT_INFO"
	.align	4
        /*0000*/ 	.byte	0x02, 0x09, 0x01, 0x00, 0x02, 0x02, 0x02, 0x00, 0x02, 0x05, 0x05, 0x00, 0x03, 0x07, 0x01, 0x01
        /*0010*/ 	.byte	0x02, 0x03, 0x03, 0x00, 0x02, 0x06, 0x01, 0x00, 0x04, 0x0b, 0x08, 0x00, 0x09, 0x00, 0x00, 0x00
        /*0020*/ 	.byte	0x00, 0x00, 0x00, 0x00


//--------------------- .nv.info._ZN7cutlass13device_kernelINS_4gemm6kernel13GemmUniversalINS1_17GroupProblemShapeIN4cute5tupleIJiiiEEEEENS1_10collective13CollectiveMmaINS1_40MainloopSm100ArrayTmaUmmaWarpSpecializedILi6ELi8ELi4ENS6_IJNS5_1CILi2EEENSC_ILi1EEESE_EEEEENS6_IJNSC_ILi128EEESH_SH_EEENS_10bfloat16_tEPNS6_IJlSE_NSC_ILi0EEEEEESJ_SM_NS5_8TiledMMAINS5_8MMA_AtomIJNS5_26SM100_MMA_F16BF16_2x1SM_SSISJ_SJ_fLi128ELi128ELNS5_4UMMA5MajorE0ELSR_0ELNSQ_7ScaleInE0ELSS_0EEEEEENS5_6LayoutINS6_IJSE_SE_SE_EEENS6_IJSK_SK_SK_EEEEENS6_IJNS5_10UnderscoreESZ_SZ_EEEEENS5_18SM100_TMA_2SM_LOADENS5_14ComposedLayoutINS5_7SwizzleILi3ELi4ELi3EEENS5_18smem_ptr_flag_bitsILi16EEENSV_INS6_IJNSC_ILi8EEENSC_ILi64EEEEEENS6_IJS19_SE_EEEEEEEvNS5_8identityES12_S1D_vS1E_EENS_8epilogue10collective18CollectiveEpilogueINS1G_31Sm100PtrArrayTmaWarpSpecializedILi4ELi2ELi16ELb1ELb0EEEJNS6_IJS19_SH_SH_EEENS6_IJNSV_IS19_SE_EENSV_INS6_IJNSC_ILi16EEESD_EEENS6_IJSE_S19_EEEEEEEENS_6half_tEPNS6_IJSE_lSK_EEES1S_S1U_NS1G_6fusion15FusionCallbacksIS1K_NS1V_17LinearCombinationIS1S_fS1S_fLNS_15FloatRoundStyleE2EEES1L_S1R_JEEENS5_5SM1004TMEM4LOAD26SM100_TMEM_LOAD_16dp256b2xENS5_13SM90_TMA_LOADENS13_IS15_S17_NSV_INS6_IJS19_S18_EEES1P_EEEENS5_17SM75_U16x8_LDSM_TENS5_14SM90_TMA_STOREES28_NS5_17SM90_U16x8_STSM_TENS5_39AutoVectorizingCopyWithAssumedAlignmentILi128EEEEEEvvEEEEvNT_6ParamsE --------------------------
	.section	.nv.info._ZN7cutlass13device_kernelINS_4gemm6kernel13GemmUniversalINS1_17GroupProblemShapeIN4cute5tupleIJiiiEEEEENS1_10collective13CollectiveMmaINS1_40MainloopSm100ArrayTmaUmmaWarpSpecializedILi6ELi8ELi4ENS6_IJNS5_1CILi2EEENSC_ILi1EEESE_EEEEENS6_IJNSC_ILi128EEESH_SH_EEENS_10bfloat16_tEPNS6_IJlSE_NSC_ILi0EEEEEESJ_SM_NS5_8TiledMMAINS5_8MMA_AtomIJNS5_26SM100_MMA_F16BF16_2x1SM_SSISJ_SJ_fLi128ELi128ELNS5_4UMMA5MajorE0ELSR_0ELNSQ_7ScaleInE0ELSS_0EEEEEENS5_6LayoutINS6_IJSE_SE_SE_EEENS6_IJSK_SK_SK_EEEEENS6_IJNS5_10UnderscoreESZ_SZ_EEEEENS5_18SM100_TMA_2SM_LOADENS5_14ComposedLayoutINS5_7SwizzleILi3ELi4ELi3EEENS5_18smem_ptr_flag_bitsILi16EEENSV_INS6_IJNSC_ILi8EEENSC_ILi64EEEEEENS6_IJS19_SE_EEEEEEEvNS5_8identityES12_S1D_vS1E_EENS_8epilogue10collective18CollectiveEpilogueINS1G_31Sm100PtrArrayTmaWarpSpecializedILi4ELi2ELi16ELb1ELb0EEEJNS6_IJS19_SH_SH_EEENS6_IJNSV_IS19_SE_EENSV_INS6_IJNSC_ILi16EEESD_EEENS6_IJSE_S19_EEEEEEEENS_6half_tEPNS6_IJSE_lSK_EEES1S_S1U_NS1G_6fusion15FusionCallbacksIS1K_NS1V_17LinearCombinationIS1S_fS1S_fLNS_15FloatRoundStyleE2EEES1L_S1R_JEEENS5_5SM1004TMEM4LOAD26SM100_TMEM_LOAD_16dp256b2xENS5_13SM90_TMA_LOADENS13_IS15_S17_NSV_INS6_IJS19_S18_EEES1P_EEEENS5_17SM75_U16x8_LDSM_TENS5_14SM90_TMA_STOREES28_NS5_17SM90_U16x8_STSM_TENS5_39AutoVectorizingCopyWithAssumedAlignmentILi128EEEEEEvvEEEEvNT_6ParamsE,"",@"SHT_CUDA_INFO"
	.sectionflags	@""
	.align	4


	//----- nvinfo : EIATTR_CUDA_API_VERSION
	.align		4
        /*0000*/ 	.byte	0x04, 0x37
        /*0002*/ 	.short	(.L_33 - .L_32)
.L_32:
        /*0004*/ 	.word	0x00000082


	//----- nvinfo : EIATTR_KPARAM_INFO
	.align		4
.L_33:
        /*0008*/ 	.byte	0x04, 0x17
        /*000a*/ 	.short	(.L_35 - .L_34)
.L_34:
        /*000c*/ 	.word	0x00000000
        /*0010*/ 	.short	0x0000
        /*0012*/ 	.short	0x0000
        /*0014*/ 	.byte	0x00, 0xf0, 0x01, 0x24


	//----- nvinfo : EIATTR_AT_ENTRY_FRAGMENTS
	.align		4
.L_35:
        /*0018*/ 	.byte	0x04, 0x4f
        /*001a*/ 	.short	(.L_37 - .L_36)


	//   ....[0]....
.L_36:
        /*001c*/ 	.word	0x00000007


	//----- nvinfo : EIATTR_RESERVED_SMEM_USED
	.align		4
.L_37:
        /*0020*/ 	.byte	0x01, 0x41
	.zero		2


	//----- nvinfo : EIATTR_SPARSE_MMA_MASK
	.align		4
        /*0024*/ 	.byte	0x03, 0x50
        /*0026*/ 	.short	0x0000


	//----- nvinfo : EIATTR_TCGEN05_2CTA_USED
	.align		4
        /*0028*/ 	.byte	0x01, 0x52
	.zero		2


	//----- nvinfo : EIATTR_MAXREG_COUNT
	.align		4
        /*002c*/ 	.byte	0x03, 0x1b
        /*002e*/ 	.short	0x00a8


	//----- nvinfo : EIATTR_NUM_BARRIERS
	.align		4
        /*0030*/ 	.byte	0x02, 0x4c
        /*0032*/ 	.byte	0x07
	.zero		1


	//----- nvinfo : EIATTR_EXTERNS
	.align		4
        /*0034*/ 	.byte	0x04, 0x0f
        /*0036*/ 	.short	(.L_39 - .L_38)


	//   ....[0]....
	.align		4
.L_38:
        /*0038*/ 	.word	index@(__assertfail)


	//----- nvinfo : EIATTR_MERCURY_ISA_VERSION
	.align		4
.L_39:
        /*003c*/ 	.byte	0x03, 0x5f
        /*003e*/ 	.short	0x0101


	//----- nvinfo : EIATTR_INT_WARP_WIDE_INSTR_OFFSETS
	.align		4
        /*0040*/ 	.byte	0x04, 0x31
        /*0042*/ 	.short	(.L_41 - .L_40)


	//   ....[0]....
.L_40:
        /*0044*/ 	.word	0x00001100


	//   ....[1]....
        /*0048*/ 	.word	0x000011a0


	//   ....[2]....
        /*004c*/ 	.word	0x00010a30


	//   ....[3]....
        /*0050*/ 	.word	0x00010a50


	//   ....[4]....
        /*0054*/ 	.word	0x00010a80


	//----- nvinfo : EIATTR_COOP_GROUP_MASK_REGIDS
	.align		4
.L_41:
        /*0058*/ 	.byte	0x04, 0x29
        /*005a*/ 	.short	(.L_43 - .L_42)


	//   ....[0]....
.L_42:
        /*005c*/ 	.word	0xffffffff


	//   ....[1]....
        /*0060*/ 	.word	0xffffffff


	//   ....[2]....
        /*0064*/ 	.word	0xffffffff


	//   ....[3]....
        /*0068*/ 	.word	0xffffffff


	//   ....[4]....
        /*006c*/ 	.word	0xffffffff


	//   ....[5]....
        /*0070*/ 	.word	0xffffffff


	//   ....[6]....
        /*0074*/ 	.word	0xffffffff


	//   ....[7]....
        /*0078*/ 	.word	0xffffffff


	//   ....[8]....
        /*007c*/ 	.word	0xffffffff


	//   ....[9]....
        /*0080*/ 	.word	0xffffffff


	//   ....[10]....
        /*0084*/ 	.word	0xffffffff


	//   ....[11]....
        /*0088*/ 	.word	0xffffffff


	//   ....[12]....
        /*008c*/ 	.word	0xffffffff


	//   ....[13]....
        /*0090*/ 	.word	0xffffffff


	//   ....[14]....
        /*0094*/ 	.word	0xffffffff


	//   ....[15]....
        /*0098*/ 	.word	0xffffffff


	//   ....[16]....
        /*009c*/ 	.word	0xffffffff


	//   ....[17]....
        /*00a0*/ 	.word	0xffffffff


	//   ....[18]....
        /*00a4*/ 	.word	0xffffffff


	//   ....[19]....
        /*00a8*/ 	.word	0xffffffff


	//   ....[20]....
        /*00ac*/ 	.word	0xffffffff


	//   ....[21]....
        /*00b0*/ 	.word	0xffffffff


	//   ....[22]....
        /*00b4*/ 	.word	0xffffffff


	//   ....[23]....
        /*00b8*/ 	.word	0xffffffff


	//   ....[24]....
        /*00bc*/ 	.word	0xffffffff


	//   ....[25]....
        /*00c0*/ 	.word	0xffffffff


	//   ....[26]....
        /*00c4*/ 	.word	0xffffffff


	//   ....[27]....
        /*00c8*/ 	.word	0xffffffff


	//   ....[28]....
        /*00cc*/ 	.word	0xffffffff


	//   ....[29]....
        /*00d0*/ 	.word	0xffffffff


	//   ....[30]....
        /*00d4*/ 	.word	0xffffffff


	//   ....[31]....
        /*00d8*/ 	.word	0xffffffff


	//   ....[32]....
        /*00dc*/ 	.word	0xffffffff


	//   ....[33]....
        /*00e0*/ 	.word	0xffffffff


	//   ....[34]....
        /*00e4*/ 	.word	0xffffffff


	//   ....[35]....
        /*00e8*/ 	.word	0xffffffff


	//   ....[36]....
        /*00ec*/ 	.word	0xffffffff


	//   ....[37]....
        /*00f0*/ 	.word	0xffffffff


	//   ....[38]....
        /*00f4*/ 	.word	0xffffffff


	//   ....[39]....
        /*00f8*/ 	.word	0xffffffff


	//   ....[40]....
        /*00fc*/ 	.word	0xffffffff


	//   ....[41]....
        /*0100*/ 	.word	0xffffffff


	//   ....[42]....
        /*0104*/ 	.word	0xffffffff


	//   ....[43]....
        /*0108*/ 	.word	0xffffffff


	//   ....[44]....
        /*010c*/ 	.word	0xffffffff


	//   ....[45]....
        /*0110*/ 	.word	0xffffffff


	//   ....[46]....
        /*0114*/ 	.word	0xffffffff


	//   ....[47]....
        /*0118*/ 	.word	0xffffffff


	//   ....[48]....
        /*011c*/ 	.word	0xffffffff


	//   ....[49]....
        /*0120*/ 	.word	0xffffffff


	//   ....[50]....
        /*0124*/ 	.word	0xffffffff


	//   ....[51]....
        /*0128*/ 	.word	0xffffffff


	//   ....[52]....
        /*012c*/ 	.word	0xffffffff


	//   ....[53]....
        /*0130*/ 	.word	0xffffffff


	//   ....[54]....
        /*0134*/ 	.word	0xffffffff


	//   ....[55]....
        /*0138*/ 	.word	0xffffffff


	//   ....[56]....
        /*013c*/ 	.word	0xffffffff


	//   ....[57]....
        /*0140*/ 	.word	0xffffffff


	//   ....[58]....
        /*0144*/ 	.word	0xffffffff


	//   ....[59]....
        /*0148*/ 	.word	0xffffffff


	//   ....[60]....
        /*014c*/ 	.word	0xffffffff


	//   ....[61]....
        /*0150*/ 	.word	0xffffffff


	//   ....[62]....
        /*0154*/ 	.word	0xffffffff


	//   ....[63]....
        /*0158*/ 	.word	0xffffffff


	//   ....[64]....
        /*015c*/ 	.word	0xffffffff


	//   ....[65]....
        /*0160*/ 	.word	0xffffffff


	//   ....[66]....
        /*0164*/ 	.word	0xffffffff


	//   ....[67]....
        /*0168*/ 	.word	0xffffffff


	//   ....[68]....
        /*016c*/ 	.word	0xffffffff


	//   ....[69]....
        /*0170*/ 	.word	0xffffffff


	//   ....[70]....
        /*0174*/ 	.word	0xffffffff


	//   ....[71]....
        /*0178*/ 	.word	0xffffffff


	//   ....[72]....
        /*017c*/ 	.word	0xffffffff


	//   ....[73]....
        /*0180*/ 	.word	0xffffffff


	//   ....[74]....
        /*0184*/ 	.word	0xffffffff


	//   ....[75]....
        /*0188*/ 	.word	0xffffffff


	//   ....[76]....
        /*018c*/ 	.word	0xffffffff


	//   ....[77]....
        /*0190*/ 	.word	0xffffffff


	//   ....[78]....
        /*0194*/ 	.word	0xffffffff


	//   ....[79]....
        /*0198*/ 	.word	0xffffffff


	//   ....[80]....
        /*019c*/ 	.word	0xffffffff


	//   ....[81]....
        /*01a0*/ 	.word	0xffffffff


	//   ....[82]....
        /*01a4*/ 	.word	0xffffffff


	//   ....[83]....
        /*01a8*/ 	.word	0xffffffff


	//   ....[84]....
        /*01ac*/ 	.word	0xffffffff


	//   ....[85]....
        /*01b0*/ 	.word	0xffffffff


	//   ....[86]....
        /*01b4*/ 	.word	0xffffffff


	//   ....[87]....
        /*01b8*/ 	.word	0xffffffff


	//   ....[88]....
        /*01bc*/ 	.word	0xffffffff


	//   ....[89]....
        /*01c0*/ 	.word	0xffffffff


	//   ....[90]....
        /*01c4*/ 	.word	0xffffffff


	//   ....[91]....
        /*01c8*/ 	.word	0xffffffff


	//   ....[92]....
        /*01cc*/ 	.word	0xffffffff


	//   ....[93]....
        /*01d0*/ 	.word	0xffffffff


	//   ....[94]....
        /*01d4*/ 	.word	0xffffffff


	//   ....[95]....
        /*01d8*/ 	.word	0xffffffff


	//   ....[96]....
        /*01dc*/ 	.word	0xffffffff


	//   ....[97]....
        /*01e0*/ 	.word	0xffffffff


	//   ....[98]....
        /*01e4*/ 	.word	0xffffffff


	//   ....[99]....
        /*01e8*/ 	.word	0xffffffff


	//   ....[100]....
        /*01ec*/ 	.word	0xffffffff


	//   ....[101]....
        /*01f0*/ 	.word	0xffffffff


	//   ....[102]....
        /*01f4*/ 	.word	0xffffffff


	//   ....[103]....
        /*01f8*/ 	.word	0xffffffff


	//   ....[104]....
        /*01fc*/ 	.word	0xffffffff


	//   ....[105]....
        /*0200*/ 	.word	0xffffffff


	//   ....[106]....
        /*0204*/ 	.word	0xffffffff


	//   ....[107]....
        /*0208*/ 	.word	0xffffffff


	//   ....[108]....
        /*020c*/ 	.word	0xffffffff


	//   ....[109]....
        /*0210*/ 	.word	0xffffffff


	//   ....[110]....
        /*0214*/ 	.word	0xffffffff


	//   ....[111]....
        /*0218*/ 	.word	0xffffffff


	//   ....[112]....
        /*021c*/ 	.word	0xffffffff


	//   ....[113]....
        /*0220*/ 	.word	0xffffffff


	//   ....[114]....
        /*0224*/ 	.word	0xffffffff


	//   ....[115]....
        /*0228*/ 	.word	0xffffffff


	//   ....[116]....
        /*022c*/ 	.word	0xffffffff


	//   ....[117]....
        /*0230*/ 	.word	0xffffffff


	//   ....[118]....
        /*0234*/ 	.word	0xffffffff


	//   ....[119]....
        /*0238*/ 	.word	0xffffffff


	//   ....[120]....
        /*023c*/ 	.word	0xffffffff


	//----- nvinfo : EIATTR_COOP_GROUP_INSTR_OFFSETS
	.align		4
.L_43:
        /*0240*/ 	.byte	0x04, 0x28
        /*0242*/ 	.short	(.L_45 - .L_44)


	//   ....[0]....
.L_44:
        /*0244*/ 	.word	0x000000b0


	//   ....[1]....
        /*0248*/ 	.word	0x00000520


	//   ....[2]....
        /*024c*/ 	.word	0x00000730


	//   ....[3]....
        /*0250*/ 	.word	0x00000740


	//   ....[4]....
        /*0254*/ 	.word	0x000008c0


	//   ....[5]....
        /*0258*/ 	.word	0x00000a50


	//   ....[6]....
        /*025c*/ 	.word	0x00000b40


	//   ....[7]....
        /*0260*/ 	.word	0x00000d50


	//   ....[8]....
        /*0264*/ 	.word	0x00000f60


	//   ....[9]....
        /*0268*/ 	.word	0x00001260


	//   ....[10]....
        /*026c*/ 	.word	0x00002610


	//   ....[11]....
        /*0270*/ 	.word	0x00002640


	//   ....[12]....
        /*0274*/ 	.word	0x000026c0


	//   ....[13]....
        /*0278*/ 	.word	0x000026d0


	//   ....[14]....
        /*027c*/ 	.word	0x00002710


	//   ....[15]....
        /*0280*/ 	.word	0x00002730


	//   ....[16]....
        /*0284*/ 	.word	0x00002770


	//   ....[17]....
        /*0288*/ 	.word	0x00002790


	//   ....[18]....
        /*028c*/ 	.word	0x000027e0


	//   ....[19]....
        /*0290*/ 	.word	0x00002800


	//   ....[20]....
        /*0294*/ 	.word	0x000028a0


	//   ....[21]....
        /*0298*/ 	.word	0x000029b0


	//   ....[22]....
        /*029c*/ 	.word	0x000029e0


	//   ....[23]....
        /*02a0*/ 	.word	0x00002fb0


	//   ....[24]....
        /*02a4*/ 	.word	0x00002fc0


	//   ....[25]....
        /*02a8*/ 	.word	0x00003010


	//   ....[26]....
        /*02ac*/ 	.word	0x00003020


	//   ....[27]....
        /*02b0*/ 	.word	0x00003070


	//   ....[28]....
        /*02b4*/ 	.word	0x00003080


	//   ....[29]....
        /*02b8*/ 	.word	0x000030d0


	//   ....[30]....
        /*02bc*/ 	.word	0x000030e0


	//   ....[31]....
        /*02c0*/ 	.word	0x00003140


	//   ....[32]....
        /*02c4*/ 	.word	0x00003150


	//   ....[33]....
        /*02c8*/ 	.word	0x000031e0


	//   ....[34]....
        /*02cc*/ 	.word	0x00003230


	//   ....[35]....
        /*02d0*/ 	.word	0x000032b0


	//   ....[36]....
        /*02d4*/ 	.word	0x000032d0


	//   ....[37]....
        /*02d8*/ 	.word	0x000032e0


	//   ....[38]....
        /*02dc*/ 	.word	0x000032f0


	//   ....[39]....
        /*02e0*/ 	.word	0x00003300


	//   ....[40]....
        /*02e4*/ 	.word	0x00003310


	//   ....[41]....
        /*02e8*/ 	.word	0x00003ef0


	//   ....[42]....
        /*02ec*/ 	.word	0x00004940


	//   ....[43]....
        /*02f0*/ 	.word	0x00005830


	//   ....[44]....
        /*02f4*/ 	.word	0x00005860


	//   ....[45]....
        /*02f8*/ 	.word	0x000058e0


	//   ....[46]....
        /*02fc*/ 	.word	0x000058f0


	//   ....[47]....
        /*0300*/ 	.word	0x00005930


	//   ....[48]....
        /*0304*/ 	.word	0x00005950


	//   ....[49]....
        /*0308*/ 	.word	0x000059a0


	//   ....[50]....
        /*030c*/ 	.word	0x000059b0


	//   ....[51]....
        /*0310*/ 	.word	0x000059f0


	//   ....[52]....
        /*0314*/ 	.word	0x00005a10


	//   ....[53]....
        /*0318*/ 	.word	0x00005ab0


	//   ....[54]....
        /*031c*/ 	.word	0x00005ba0


	//   ....[55]....
        /*0320*/ 	.word	0x00005bd0


	//   ....[56]....
        /*0324*/ 	.word	0x00006190


	//   ....[57]....
        /*0328*/ 	.word	0x000061c0


	//   ....[58]....
        /*032c*/ 	.word	0x00006210


	//   ....[59]....
        /*0330*/ 	.word	0x00006220


	//   ....[60]....
        /*0334*/ 	.word	0x00006270


	//   ....[61]....
        /*0338*/ 	.word	0x00006280


	//   ....[62]....
        /*033c*/ 	.word	0x000062d0


	//   ....[63]....
        /*0340*/ 	.word	0x000062f0


	//   ....[64]....
        /*0344*/ 	.word	0x00006340


	//   ....[65]....
        /*0348*/ 	.word	0x00006350


	//   ....[66]....
        /*034c*/ 	.word	0x000063e0


	//   ....[67]....
        /*0350*/ 	.word	0x00006430


	//   ....[68]....
        /*0354*/ 	.word	0x000064b0


	//   ....[69]....
        /*0358*/ 	.word	0x000064d0


	//   ....[70]....
        /*035c*/ 	.word	0x000064e0


	//   ....[71]....
        /*0360*/ 	.word	0x000064f0


	//   ....[72]....
        /*0364*/ 	.word	0x00006500


	//   ....[73]....
        /*0368*/ 	.word	0x00006510


	//   ....[74]....
        /*036c*/ 	.word	0x00007420


	//   ....[75]....
        /*0370*/ 	.word	0x00007450


	//   ....[76]....
        /*0374*/ 	.word	0x000074d0


	//   ....[77]....
        /*0378*/ 	.word	0x000074e0


	//   ....[78]....
        /*037c*/ 	.word	0x00007520


	//   ....[79]....
        /*0380*/ 	.word	0x00007540


	//   ....[80]....
        /*0384*/ 	.word	0x00007590


	//   ....[81]....
        /*0388*/ 	.word	0x000075b0


	//   ....[82]....
        /*038c*/ 	.word	0x000075f0


	//   ....[83]....
        /*0390*/ 	.word	0x00007610


	//   ....[84]....
        /*0394*/ 	.word	0x000076a0


	//   ....[85]....
        /*0398*/ 	.word	0x00007790


	//   ....[86]....
        /*039c*/ 	.word	0x000077c0


	//   ....[87]....
        /*03a0*/ 	.word	0x00007d80


	//   ....[88]....
        /*03a4*/ 	.word	0x00007db0


	//   ....[89]....
        /*03a8*/ 	.word	0x00007e00


	//   ....[90]....
        /*03ac*/ 	.word	0x00007e10


	//   ....[91]....
        /*03b0*/ 	.word	0x00007e60


	//   ....[92]....
        /*03b4*/ 	.word	0x00007e70


	//   ....[93]....
        /*03b8*/ 	.word	0x00007ec0


	//   ....[94]....
        /*03bc*/ 	.word	0x00007ed0


	//   ....[95]....
        /*03c0*/ 	.word	0x00007f20


	//   ....[96]....
        /*03c4*/ 	.word	0x00007f40


	//   ....[97]....
        /*03c8*/ 	.word	0x00007fd0


	//   ....[98]....
        /*03cc*/ 	.word	0x00008020


	//   ....[99]....
        /*03d0*/ 	.word	0x000080a0


	//   ....[100]....
        /*03d4*/ 	.word	0x000080c0


	//   ....[101]....
        /*03d8*/ 	.word	0x000080d0


	//   ....[102]....
        /*03dc*/ 	.word	0x000080e0


	//   ....[103]....
        /*03e0*/ 	.word	0x000080f0


	//   ....[104]....
        /*03e4*/ 	.word	0x00008100


	//   ....[105]....
        /*03e8*/ 	.word	0x00008e50


	//   ....[106]....
        /*03ec*/ 	.word	0x00009c90


	//   ....[107]....
        /*03f0*/ 	.word	0x0000a070


	//   ....[108]....
        /*03f4*/ 	.word	0x0000a570


	//   ....[109]....
        /*03f8*/ 	.word	0x0000d830


	//   ....[110]....
        /*03fc*/ 	.word	0x0000dc80


	//   ....[111]....
        /*0400*/ 	.word	0x0000ded0


	//   ....[112]....
        /*0404*/ 	.word	0x0000e070


	//   ....[113]....
        /*0408*/ 	.word	0x0000e8b0


	//   ....[114]....
        /*040c*/ 	.word	0x0000ecb0


	//   ....[115]....
        /*0410*/ 	.word	0x0000f080


	//   ....[116]....
        /*0414*/ 	.word	0x0000f460


	//   ....[117]....
        /*0418*/ 	.word	0x0000f950


	//   ....[118]....
        /*041c*/ 	.word	0x0000f980


	//   ....[119]....
        /*0420*/ 	.word	0x00010930


	//   ....[120]....
        /*0424*/ 	.word	0x00010b40


	//----- nvinfo : EIATTR_REG_RECONFIG
	.align		4
.L_45:
        /*0428*/ 	.byte	0x01, 0x54
	.zero		2


	//----- nvinfo : EIATTR_VRC_CTA_INIT_COUNT
	.align		4
        /*042c*/ 	.byte	0x02, 0x4a
        /*042e*/ 	.byte	0x80
	.zero		1


	//----- nvinfo : EIATTR_SYSCALL_OFFSETS
	.align		4
        /*0430*/ 	.byte	0x04, 0x46
        /*0432*/ 	.short	(.L_47 - .L_46)


	//   ....[0]....
.L_46:
        /*0434*/ 	.word	0x0000a930


	//   ....[1]....
        /*0438*/ 	.word	0x0000aa20


	//   ....[2]....
        /*043c*/ 	.word	0x0000b0b0


	//   ....[3]....
        /*0440*/ 	.word	0x0000b220


	//   ....[4]....
        /*0444*/ 	.word	0x0000bac0


	//   ....[5]....
        /*0448*/ 	.word	0x0000bc30


	//   ....[6]....
        /*044c*/ 	.word	0x0000c480


	//   ....[7]....
        /*0450*/ 	.word	0x0000c5f0


	//   ....[8]....
        /*0454*/ 	.word	0x0000ce80


	//   ....[9]....
        /*0458*/ 	.word	0x0000cff0


	//----- nvinfo : EIATTR_MBARRIER_INSTR_OFFSETS
	.align		4
.L_47:
        /*045c*/ 	.byte	0x04, 0x39
        /*045e*/ 	.short	(.L_49 - .L_48)


	//   ....[0]....
.L_48:
        /*0460*/ 	.word	0x000007f0
        /*0464*/ 	.word	0x000000ff
        /*0468*/ 	.word	0x00000000
        /*046c*/ 	.short	0x0100
        /*046e*/ 	.byte	0x05
	.zero		1


	//   ....[1]....
        /*0470*/ 	.word	0x00000800
        /*0474*/ 	.word	0x000000ff
        /*0478*/ 	.word	0x00000030
        /*047c*/ 	.short	0x0100
        /*047e*/ 	.byte	0x05
	.zero		1


	//   ....[2]....
        /*0480*/ 	.word	0x00000810
        /*0484*/ 	.word	0x000000ff
        /*0488*/ 	.word	0x00000008
        /*048c*/ 	.short	0x0100
        /*048e*/ 	.byte	0x05
	.zero		1


	//   ....[3]....
        /*0490*/ 	.word	0x00000820
        /*0494*/ 	.word	0x000000ff
        /*0498*/ 	.word	0x00000038
        /*049c*/ 	.short	0x0100
        /*049e*/ 	.byte	0x05
	.zero		1


	//   ....[4]....
        /*04a0*/ 	.word	0x00000830
        /*04a4*/ 	.word	0x000000ff
        /*04a8*/ 	.word	0x00000010
        /*04ac*/ 	.short	0x0100
        /*04ae*/ 	.byte	0x05
	.zero		1


	//   ....[5]....
        /*04b0*/ 	.word	0x00000840
        /*04b4*/ 	.word	0x000000ff
        /*04b8*/ 	.word	0x00000040
        /*04bc*/ 	.short	0x0100
        /*04be*/ 	.byte	0x05
	.zero		1


	//   ....[6]....
        /*04c0*/ 	.word	0x00000850
        /*04c4*/ 	.word	0x000000ff
        /*04c8*/ 	.word	0x00000018
        /*04cc*/ 	.short	0x0100
        /*04ce*/ 	.byte	0x05
	.zero		1


	//   ....[7]....
        /*04d0*/ 	.word	0x00000860
        /*04d4*/ 	.word	0x000000ff
        /*04d8*/ 	.word	0x00000048
        /*04dc*/ 	.short	0x0100
        /*04de*/ 	.byte	0x05
	.zero		1


	//   ....[8]....
        /*04e0*/ 	.word	0x00000870
        /*04e4*/ 	.word	0x000000ff
        /*04e8*/ 	.word	0x00000020
        /*04ec*/ 	.short	0x0100
        /*04ee*/ 	.byte	0x05
	.zero		1


	//   ....[9]....
        /*04f0*/ 	.word	0x00000880
        /*04f4*/ 	.word	0x000000ff
        /*04f8*/ 	.word	0x00000050
        /*04fc*/ 	.short	0x0100
        /*04fe*/ 	.byte	0x05
	.zero		1


	//   ....[10]....
        /*0500*/ 	.word	0x00000890
        /*0504*/ 	.word	0x000000ff
        /*0508*/ 	.word	0x00000028
        /*050c*/ 	.short	0x0100
        /*050e*/ 	.byte	0x05
	.zero		1


	//   ....[11]....
        /*0510*/ 	.word	0x000008a0
        /*0514*/ 	.word	0x000000ff
        /*0518*/ 	.word	0x00000058
        /*051c*/ 	.short	0x0100
        /*051e*/ 	.byte	0x05
	.zero		1


	//   ....[12]....
        /*0520*/ 	.word	0x000009c0
        /*0524*/ 	.word	0x000000ff
        /*0528*/ 	.word	0x00000060
        /*052c*/ 	.short	0x0100
        /*052e*/ 	.byte	0x06
	.zero		1


	//   ....[13]....
        /*0530*/ 	.word	0x000009d0
        /*0534*/ 	.word	0x000000ff
        /*0538*/ 	.word	0x00000080
        /*053c*/ 	.short	0x0100
        /*053e*/ 	.byte	0x06
	.zero		1


	//   ....[14]....
        /*0540*/ 	.word	0x000009e0
        /*0544*/ 	.word	0x000000ff
        /*0548*/ 	.word	0x00000068
        /*054c*/ 	.short	0x0100
        /*054e*/ 	.byte	0x06
	.zero		1


	//   ....[15]....
        /*0550*/ 	.word	0x000009f0
        /*0554*/ 	.word	0x000000ff
        /*0558*/ 	.word	0x00000088
        /*055c*/ 	.short	0x0100
        /*055e*/ 	.byte	0x06
	.zero		1


	//   ....[16]....
        /*0560*/ 	.word	0x00000a00
        /*0564*/ 	.word	0x000000ff
        /*0568*/ 	.word	0x00000070
        /*056c*/ 	.short	0x0100
        /*056e*/ 	.byte	0x06
	.zero		1


	//   ....[17]....
        /*0570*/ 	.word	0x00000a10
        /*0574*/ 	.word	0x000000ff
        /*0578*/ 	.word	0x00000090
        /*057c*/ 	.short	0x0100
        /*057e*/ 	.byte	0x06
	.zero		1


	//   ....[18]....
        /*0580*/ 	.word	0x00000a20
        /*0584*/ 	.word	0x000000ff
        /*0588*/ 	.word	0x00000078
        /*058c*/ 	.short	0x0100
        /*058e*/ 	.byte	0x06
	.zero		1


	//   ....[19]....
        /*0590*/ 	.word	0x00000a30
        /*0594*/ 	.word	0x000000ff
        /*0598*/ 	.word	0x00000098
        /*059c*/ 	.short	0x0100
        /*059e*/ 	.byte	0x06
	.zero		1


	//   ....[20]....
        /*05a0*/ 	.word	0x00000b10
        /*05a4*/ 	.word	0x000000ff
        /*05a8*/ 	.word	0x000000a0
        /*05ac*/ 	.short	0x0100
        /*05ae*/ 	.byte	0x05
	.zero		1


	//   ....[21]....
        /*05b0*/ 	.word	0x00000b20
        /*05b4*/ 	.word	0x000000ff
        /*05b8*/ 	.word	0x000000a8
        /*05bc*/ 	.short	0x0100
        /*05be*/ 	.byte	0x05
	.zero		1


	//   ....[22]....
        /*05c0*/ 	.word	0x00000c40
        /*05c4*/ 	.word	0x000000ff
        /*05c8*/ 	.word	0x000000b0
        /*05cc*/ 	.short	0x0100
        /*05ce*/ 	.byte	0x06
	.zero		1


	//   ....[23]....
        /*05d0*/ 	.word	0x00000c50
        /*05d4*/ 	.word	0x000000ff
        /*05d8*/ 	.word	0x000000f0
        /*05dc*/ 	.short	0x0100
        /*05de*/ 	.byte	0x06
	.zero		1


	//   ....[24]....
        /*05e0*/ 	.word	0x00000c60
        /*05e4*/ 	.word	0x000000ff
        /*05e8*/ 	.word	0x000000b8
        /*05ec*/ 	.short	0x0100
        /*05ee*/ 	.byte	0x06
	.zero		1


	//   ....[25]....
        /*05f0*/ 	.word	0x00000c70
        /*05f4*/ 	.word	0x000000ff
        /*05f8*/ 	.word	0x000000f8
        /*05fc*/ 	.short	0x0100
        /*05fe*/ 	.byte	0x06
	.zero		1


	//   ....[26]....
        /*0600*/ 	.word	0x00000c80
        /*0604*/ 	.word	0x000000ff
        /*0608*/ 	.word	0x000000c0
        /*060c*/ 	.short	0x0100
        /*060e*/ 	.byte	0x06
	.zero		1


	//   ....[27]....
        /*0610*/ 	.word	0x00000c90
        /*0614*/ 	.word	0x000000ff
        /*0618*/ 	.word	0x00000100
        /*061c*/ 	.short	0x0100
        /*061e*/ 	.byte	0x06
	.zero		1


	//   ....[28]....
        /*0620*/ 	.word	0x00000ca0
        /*0624*/ 	.word	0x000000ff
        /*0628*/ 	.word	0x000000c8
        /*062c*/ 	.short	0x0100
        /*062e*/ 	.byte	0x06
	.zero		1


	//   ....[29]....
        /*0630*/ 	.word	0x00000cb0
        /*0634*/ 	.word	0x000000ff
        /*0638*/ 	.word	0x00000108
        /*063c*/ 	.short	0x0100
        /*063e*/ 	.byte	0x06
	.zero		1


	//   ....[30]....
        /*0640*/ 	.word	0x00000cc0
        /*0644*/ 	.word	0x000000ff
        /*0648*/ 	.word	0x000000d0
        /*064c*/ 	.short	0x0100
        /*064e*/ 	.byte	0x06
	.zero		1


	//   ....[31]....
        /*0650*/ 	.word	0x00000cd0
        /*0654*/ 	.word	0x000000ff
        /*0658*/ 	.word	0x00000110
        /*065c*/ 	.short	0x0100
        /*065e*/ 	.byte	0x06
	.zero		1


	//   ....[32]....
        /*0660*/ 	.word	0x00000ce0
        /*0664*/ 	.word	0x000000ff
        /*0668*/ 	.word	0x000000d8
        /*066c*/ 	.short	0x0100
        /*066e*/ 	.byte	0x06
	.zero		1


	//   ....[33]....
        /*0670*/ 	.word	0x00000cf0
        /*0674*/ 	.word	0x000000ff
        /*0678*/ 	.word	0x00000118
        /*067c*/ 	.short	0x0100
        /*067e*/ 	.byte	0x06
	.zero		1


	//   ....[34]....
        /*0680*/ 	.word	0x00000d00
        /*0684*/ 	.word	0x000000ff
        /*0688*/ 	.word	0x000000e0
        /*068c*/ 	.short	0x0100
        /*068e*/ 	.byte	0x06
	.zero		1


	//   ....[35]....
        /*0690*/ 	.word	0x00000d10
        /*0694*/ 	.word	0x000000ff
        /*0698*/ 	.word	0x00000120
        /*069c*/ 	.short	0x0100
        /*069e*/ 	.byte	0x06
	.zero		1


	//   ....[36]....
        /*06a0*/ 	.word	0x00000d20
        /*06a4*/ 	.word	0x000000ff
        /*06a8*/ 	.word	0x000000e8
        /*06ac*/ 	.short	0x0100
        /*06ae*/ 	.byte	0x06
	.zero		1


	//   ....[37]....
        /*06b0*/ 	.word	0x00000d30
        /*06b4*/ 	.word	0x000000ff
        /*06b8*/ 	.word	0x00000128
        /*06bc*/ 	.short	0x0100
        /*06be*/ 	.byte	0x06
	.zero		1


	//   ....[38]....
        /*06c0*/ 	.word	0x00000e50
        /*06c4*/ 	.word	0x000000ff
        /*06c8*/ 	.word	0x00000190
        /*06cc*/ 	.short	0x0100
        /*06ce*/ 	.byte	0x06
	.zero		1


	//   ....[39]....
        /*06d0*/ 	.word	0x00000e60
        /*06d4*/ 	.word	0x000000ff
        /*06d8*/ 	.word	0x000001d0
        /*06dc*/ 	.short	0x0100
        /*06de*/ 	.byte	0x06
	.zero		1


	//   ....[40]....
        /*06e0*/ 	.word	0x00000e70
        /*06e4*/ 	.word	0x000000ff
        /*06e8*/ 	.word	0x00000198
        /*06ec*/ 	.short	0x0100
        /*06ee*/ 	.byte	0x06
	.zero		1


	//   ....[41]....
        /*06f0*/ 	.word	0x00000e80
        /*06f4*/ 	.word	0x000000ff
        /*06f8*/ 	.word	0x000001d8
        /*06fc*/ 	.short	0x0100
        /*06fe*/ 	.byte	0x06
	.zero		1


	//   ....[42]....
        /*0700*/ 	.word	0x00000e90
        /*0704*/ 	.word	0x000000ff
        /*0708*/ 	.word	0x000001a0
        /*070c*/ 	.short	0x0100
        /*070e*/ 	.byte	0x06
	.zero		1


	//   ....[43]....
        /*0710*/ 	.word	0x00000ea0
        /*0714*/ 	.word	0x000000ff
        /*0718*/ 	.word	0x000001e0
        /*071c*/ 	.short	0x0100
        /*071e*/ 	.byte	0x06
	.zero		1


	//   ....[44]....
        /*0720*/ 	.word	0x00000eb0
        /*0724*/ 	.word	0x000000ff
        /*0728*/ 	.word	0x000001a8
        /*072c*/ 	.short	0x0100
        /*072e*/ 	.byte	0x06
	.zero		1


	//   ....[45]....
        /*0730*/ 	.word	0x00000ec0
        /*0734*/ 	.word	0x000000ff
        /*0738*/ 	.word	0x000001e8
        /*073c*/ 	.short	0x0100
        /*073e*/ 	.byte	0x06
	.zero		1


	//   ....[46]....
        /*0740*/ 	.word	0x00000ed0
        /*0744*/ 	.word	0x000000ff
        /*0748*/ 	.word	0x000001b0
        /*074c*/ 	.short	0x0100
        /*074e*/ 	.byte	0x06
	.zero		1


	//   ....[47]....
        /*0750*/ 	.word	0x00000ee0
        /*0754*/ 	.word	0x000000ff
        /*0758*/ 	.word	0x000001f0
        /*075c*/ 	.short	0x0100
        /*075e*/ 	.byte	0x06
	.zero		1


	//   ....[48]....
        /*0760*/ 	.word	0x00000ef0
        /*0764*/ 	.word	0x000000ff
        /*0768*/ 	.word	0x000001b8
        /*076c*/ 	.short	0x0100
        /*076e*/ 	.byte	0x06
	.zero		1


	//   ....[49]....
        /*0770*/ 	.word	0x00000f00
        /*0774*/ 	.word	0x000000ff
        /*0778*/ 	.word	0x000001f8
        /*077c*/ 	.short	0x0100
        /*077e*/ 	.byte	0x06
	.zero		1


	//   ....[50]....
        /*0780*/ 	.word	0x00000f10
        /*0784*/ 	.word	0x000000ff
        /*0788*/ 	.word	0x000001c0
        /*078c*/ 	.short	0x0100
        /*078e*/ 	.byte	0x06
	.zero		1


	//   ....[51]....
        /*0790*/ 	.word	0x00000f20
        /*0794*/ 	.word	0x000000ff
        /*0798*/ 	.word	0x00000200
        /*079c*/ 	.short	0x0100
        /*079e*/ 	.byte	0x06
	.zero		1


	//   ....[52]....
        /*07a0*/ 	.word	0x00000f30
        /*07a4*/ 	.word	0x000000ff
        /*07a8*/ 	.word	0x000001c8
        /*07ac*/ 	.short	0x0100
        /*07ae*/ 	.byte	0x06
	.zero		1


	//   ....[53]....
        /*07b0*/ 	.word	0x00000f40
        /*07b4*/ 	.word	0x000000ff
        /*07b8*/ 	.word	0x00000208
        /*07bc*/ 	.short	0x0100
        /*07be*/ 	.byte	0x06
	.zero		1


	//   ....[54]....
        /*07c0*/ 	.word	0x00001070
        /*07c4*/ 	.word	0x000000ff
        /*07c8*/ 	.word	0x00000130
        /*07cc*/ 	.short	0x0100
        /*07ce*/ 	.byte	0x06
	.zero		1


	//   ....[55]....
        /*07d0*/ 	.word	0x00001080
        /*07d4*/ 	.word	0x000000ff
        /*07d8*/ 	.word	0x00000150
        /*07dc*/ 	.short	0x0100
        /*07de*/ 	.byte	0x06
	.zero		1


	//   ....[56]....
        /*07e0*/ 	.word	0x00001090
        /*07e4*/ 	.word	0x000000ff
        /*07e8*/ 	.word	0x00000138
        /*07ec*/ 	.short	0x0100
        /*07ee*/ 	.byte	0x06
	.zero		1


	//   ....[57]....
        /*07f0*/ 	.word	0x000010a0
        /*07f4*/ 	.word	0x000000ff
        /*07f8*/ 	.word	0x00000158
        /*07fc*/ 	.short	0x0100
        /*07fe*/ 	.byte	0x06
	.zero		1


	//   ....[58]....
        /*0800*/ 	.word	0x000010b0
        /*0804*/ 	.word	0x000000ff
        /*0808*/ 	.word	0x00000140
        /*080c*/ 	.short	0x0100
        /*080e*/ 	.byte	0x06
	.zero		1


	//   ....[59]....
        /*0810*/ 	.word	0x000010c0
        /*0814*/ 	.word	0x000000ff
        /*0818*/ 	.word	0x00000160
        /*081c*/ 	.short	0x0100
        /*081e*/ 	.byte	0x06
	.zero		1


	//   ....[60]....
        /*0820*/ 	.word	0x000010d0
        /*0824*/ 	.word	0x000000ff
        /*0828*/ 	.word	0x00000148
        /*082c*/ 	.short	0x0100
        /*082e*/ 	.byte	0x06
	.zero		1


	//   ....[61]....
        /*0830*/ 	.word	0x000010e0
        /*0834*/ 	.word	0x000000ff
        /*0838*/ 	.word	0x00000168
        /*083c*/ 	.short	0x0100
        /*083e*/ 	.byte	0x06
	.zero		1


	//   ....[62]....
        /*0840*/ 	.word	0x000011e0
        /*0844*/ 	.word	0x000000ff
        /*0848*/ 	.word	0x00000180
        /*084c*/ 	.short	0x0100
        /*084e*/ 	.byte	0x05
	.zero		1


	//   ....[63]....
        /*0850*/ 	.word	0x00004190
        /*0854*/ 	.word	0x000000ff
        /*0858*/ 	.word	0x00000030
        /*085c*/ 	.short	0x010a
        /*085e*/ 	.byte	0x07
	.zero		1


	//   ....[64]....
        /*0860*/ 	.word	0x00004300
        /*0864*/ 	.word	0x000000ff
        /*0868*/ 	.word	0x00000030
        /*086c*/ 	.short	0x010a
        /*086e*/ 	.byte	0x11
	.zero		1


	//   ....[65]....
        /*0870*/ 	.word	0x000044a0
        /*0874*/ 	.word	0x000000ff
        /*0878*/ 	.word	0x00000030
        /*087c*/ 	.short	0x010a
        /*087e*/ 	.byte	0x04
	.zero		1


	//   ....[66]....
        /*0880*/ 	.word	0x000045d0
        /*0884*/ 	.word	0x000000ff
        /*0888*/ 	.word	0x000000a8
        /*088c*/ 	.short	0x0101
        /*088e*/ 	.byte	0x14
	.zero		1


	//   ....[67]....
        /*0890*/ 	.word	0x000045f0
        /*0894*/ 	.word	0x000000ff
        /*0898*/ 	.word	0x00000030
        /*089c*/ 	.short	0x010a
        /*089e*/ 	.byte	0x04
	.zero		1


	//   ....[68]....
        /*08a0*/ 	.word	0x00004670
        /*08a4*/ 	.word	0x000000ff
        /*08a8*/ 	.word	0x00000030
        /*08ac*/ 	.short	0x010a
        /*08ae*/ 	.byte	0x09
	.zero		1


	//   ....[69]....
        /*08b0*/ 	.word	0x00004800
        /*08b4*/ 	.word	0x000000ff
        /*08b8*/ 	.word	0x00000030
        /*08bc*/ 	.short	0x010a
        /*08be*/ 	.byte	0x04
	.zero		1


	//   ....[70]....
        /*08c0*/ 	.word	0x00004990
        /*08c4*/ 	.word	0x000000ff
        /*08c8*/ 	.word	0x00000190
        /*08cc*/ 	.short	0x010a
        /*08ce*/ 	.byte	0x04
	.zero		1


	//   ....[71]....
        /*08d0*/ 	.word	0x00004b20
        /*08d4*/ 	.word	0x000000ff
        /*08d8*/ 	.word	0x00000000
        /*08dc*/ 	.short	0x0101
        /*08de*/ 	.byte	0x04
	.zero		1


	//   ....[72]....
        /*08e0*/ 	.word	0x00004b90
        /*08e4*/ 	.word	0x000000ff
        /*08e8*/ 	.word	0x00000000
        /*08ec*/ 	.short	0x010a
        /*08ee*/ 	.byte	0x04
	.zero		1


	//   ....[73]....
        /*08f0*/ 	.word	0x00004c20
        /*08f4*/ 	.word	0x000000ff
        /*08f8*/ 	.word	0x00000000
        /*08fc*/ 	.short	0x010a
        /*08fe*/ 	.byte	0x04
	.zero		1


	//   ....[74]....
        /*0900*/ 	.word	0x00004cb0
        /*0904*/ 	.word	0x000000ff
        /*0908*/ 	.word	0x00000000
        /*090c*/ 	.short	0x010a
        /*090e*/ 	.byte	0x04
	.zero		1


	//   ....[75]....
        /*0910*/ 	.word	0x00004d40
        /*0914*/ 	.word	0x000000ff
        /*0918*/ 	.word	0x00000000
        /*091c*/ 	.short	0x010a
        /*091e*/ 	.byte	0x04
	.zero		1


	//   ....[76]....
        /*0920*/ 	.word	0x00004dd0
        /*0924*/ 	.word	0x000000ff
        /*0928*/ 	.word	0x00000000
        /*092c*/ 	.short	0x010a
        /*092e*/ 	.byte	0x04
	.zero		1


	//   ....[77]....
        /*0930*/ 	.word	0x00004e70
        /*0934*/ 	.word	0x00000000
        /*0938*/ 	.word	0x00000000
        /*093c*/ 	.short	0x010a
        /*093e*/ 	.byte	0xff
	.zero		1


	//   ....[78]....
        /*0940*/ 	.word	0x00006a00
        /*0944*/ 	.word	0x000000ff
        /*0948*/ 	.word	0x000000f0
        /*094c*/ 	.short	0x010a
        /*094e*/ 	.byte	0x04
	.zero		1


	//   ....[79]....
        /*0950*/ 	.word	0x00006ba0
        /*0954*/ 	.word	0x000000ff
        /*0958*/ 	.word	0x000000b0
        /*095c*/ 	.short	0x0101
        /*095e*/ 	.byte	0x04
	.zero		1


	//   ....[80]....
        /*0960*/ 	.word	0x00008620
        /*0964*/ 	.word	0x000000ff
        /*0968*/ 	.word	0x000000f0
        /*096c*/ 	.short	0x010a
        /*096e*/ 	.byte	0x04
	.zero		1


	//   ....[81]....
        /*0970*/ 	.word	0x000087a0
        /*0974*/ 	.word	0x000000ff
        /*0978*/ 	.word	0x000000b0
        /*097c*/ 	.short	0x0101
        /*097e*/ 	.byte	0x04
	.zero		1


	//   ....[82]....
        /*0980*/ 	.word	0x00008ec0
        /*0984*/ 	.word	0x0000000f
        /*0988*/ 	.word	0x000000a8
        /*098c*/ 	.short	0x010a
        /*098e*/ 	.byte	0xff
	.zero		1


	//   ....[83]....
        /*0990*/ 	.word	0x00009130
        /*0994*/ 	.word	0x000000ff
        /*0998*/ 	.word	0x00000080
        /*099c*/ 	.short	0x010a
        /*099e*/ 	.byte	0x18
	.zero		1


	//   ....[84]....
        /*09a0*/ 	.word	0x00009250
        /*09a4*/ 	.word	0x000000ff
        /*09a8*/ 	.word	0x00000060
        /*09ac*/ 	.short	0x010b
        /*09ae*/ 	.byte	0x18
	.zero		1


	//   ....[85]....
        /*09b0*/ 	.word	0x000092c0
        /*09b4*/ 	.word	0x000000ff
        /*09b8*/ 	.word	0x00000000
        /*09bc*/ 	.short	0x0101
        /*09be*/ 	.byte	0x04
	.zero		1


	//   ....[86]....
        /*09c0*/ 	.word	0x000092f0
        /*09c4*/ 	.word	0x000000ff
        /*09c8*/ 	.word	0x00000088
        /*09cc*/ 	.short	0x010a
        /*09ce*/ 	.byte	0x18
	.zero		1


	//   ....[87]....
        /*09d0*/ 	.word	0x00009420
        /*09d4*/ 	.word	0x000000ff
        /*09d8*/ 	.word	0x00000068
        /*09dc*/ 	.short	0x010b
        /*09de*/ 	.byte	0x18
	.zero		1


	//   ....[88]....
        /*09e0*/ 	.word	0x00009480
        /*09e4*/ 	.word	0x000000ff
        /*09e8*/ 	.word	0x00000000
        /*09ec*/ 	.short	0x0101
        /*09ee*/ 	.byte	0x04
	.zero		1


	//   ....[89]....
        /*09f0*/ 	.word	0x000094b0
        /*09f4*/ 	.word	0x000000ff
        /*09f8*/ 	.word	0x00000090
        /*09fc*/ 	.short	0x010a
        /*09fe*/ 	.byte	0x18
	.zero		1


	//   ....[90]....
        /*0a00*/ 	.word	0x000095e0
        /*0a04*/ 	.word	0x000000ff
        /*0a08*/ 	.word	0x00000070
        /*0a0c*/ 	.short	0x010b
        /*0a0e*/ 	.byte	0x18
	.zero		1


	//   ....[91]....
        /*0a10*/ 	.word	0x00009640
        /*0a14*/ 	.word	0x000000ff
        /*0a18*/ 	.word	0x00000000
        /*0a1c*/ 	.short	0x0101
        /*0a1e*/ 	.byte	0x04
	.zero		1


	//   ....[92]....
        /*0a20*/ 	.word	0x00009670
        /*0a24*/ 	.word	0x000000ff
        /*0a28*/ 	.word	0x00000098
        /*0a2c*/ 	.short	0x010a
        /*0a2e*/ 	.byte	0x18
	.zero		1


	//   ....[93]....
        /*0a30*/ 	.word	0x000097a0
        /*0a34*/ 	.word	0x000000ff
        /*0a38*/ 	.word	0x00000078
        /*0a3c*/ 	.short	0x010b
        /*0a3e*/ 	.byte	0x18
	.zero		1


	//   ....[94]....
        /*0a40*/ 	.word	0x00009820
        /*0a44*/ 	.word	0x000000ff
        /*0a48*/ 	.word	0x00000000
        /*0a4c*/ 	.short	0x0101
        /*0a4e*/ 	.byte	0x04
	.zero		1


	//   ....[95]....
        /*0a50*/ 	.word	0x00009870
        /*0a54*/ 	.word	0x000000ff
        /*0a58*/ 	.word	0x00000190
        /*0a5c*/ 	.short	0x010a
        /*0a5e*/ 	.byte	0x08
	.zero		1


	//   ....[96]....
        /*0a60*/ 	.word	0x000099d0
        /*0a64*/ 	.word	0x000000ff
        /*0a68*/ 	.word	0x00000000
        /*0a6c*/ 	.short	0x0101
        /*0a6e*/ 	.byte	0x08
	.zero		1


	//   ....[97]....
        /*0a70*/ 	.word	0x00009a80
        /*0a74*/ 	.word	0x000000ff
        /*0a78*/ 	.word	0x00000080
        /*0a7c*/ 	.short	0x010a
        /*0a7e*/ 	.byte	0x18
	.zero		1


	//   ....[98]....
        /*0a80*/ 	.word	0x00009ac0
        /*0a84*/ 	.word	0x000000ff
        /*0a88*/ 	.word	0x00000088
        /*0a8c*/ 	.short	0x010a
        /*0a8e*/ 	.byte	0x18
	.zero		1


	//   ....[99]....
        /*0a90*/ 	.word	0x00009b00
        /*0a94*/ 	.word	0x000000ff
        /*0a98*/ 	.word	0x00000090
        /*0a9c*/ 	.short	0x010a
        /*0a9e*/ 	.byte	0x18
	.zero		1


	//   ....[100]....
        /*0aa0*/ 	.word	0x00009b60
        /*0aa4*/ 	.word	0x00000000
        /*0aa8*/ 	.word	0x00000098
        /*0aac*/ 	.short	0x010a
        /*0aae*/ 	.byte	0xff
	.zero		1


	//   ....[101]....
        /*0ab0*/ 	.word	0x0000a610
        /*0ab4*/ 	.word	0x000000ff
        /*0ab8*/ 	.word	0x00000190
        /*0abc*/ 	.short	0x010a
        /*0abe*/ 	.byte	0x06
	.zero		1


	//   ....[102]....
        /*0ac0*/ 	.word	0x0000a7a0
        /*0ac4*/ 	.word	0x000000ff
        /*0ac8*/ 	.word	0x00000000
        /*0acc*/ 	.short	0x0101
        /*0ace*/ 	.byte	0x04
	.zero		1


	//   ....[103]....
        /*0ad0*/ 	.word	0x0000ad10
        /*0ad4*/ 	.word	0x000000ff
        /*0ad8*/ 	.word	0x00000060
        /*0adc*/ 	.short	0x010a
        /*0ade*/ 	.byte	0x2b
	.zero		1


	//   ....[104]....
        /*0ae0*/ 	.word	0x0000ad90
        /*0ae4*/ 	.word	0x00000044
        /*0ae8*/ 	.word	0x00000130
        /*0aec*/ 	.short	0x010a
        /*0aee*/ 	.byte	0xff
	.zero		1


	//   ....[105]....
        /*0af0*/ 	.word	0x0000adb0
        /*0af4*/ 	.word	0x000000ff
        /*0af8*/ 	.word	0x00000060
        /*0afc*/ 	.short	0x010a
        /*0afe*/ 	.byte	0x2b
	.zero		1


	//   ....[106]....
        /*0b00*/ 	.word	0x0000af80
        /*0b04*/ 	.word	0x00000044
        /*0b08*/ 	.word	0x00000130
        /*0b0c*/ 	.short	0x010a
        /*0b0e*/ 	.byte	0xff
	.zero		1


	//   ....[107]....
        /*0b10*/ 	.word	0x0000b800
        /*0b14*/ 	.word	0x000000ff
        /*0b18*/ 	.word	0x00000000
        /*0b1c*/ 	.short	0x0101
        /*0b1e*/ 	.byte	0x04
	.zero		1


	//   ....[108]....
        /*0b20*/ 	.word	0x0000b850
        /*0b24*/ 	.word	0x000000ff
        /*0b28*/ 	.word	0x00000068
        /*0b2c*/ 	.short	0x010a
        /*0b2e*/ 	.byte	0x2b
	.zero		1


	//   ....[109]....
        /*0b30*/ 	.word	0x0000b880
        /*0b34*/ 	.word	0x000000ff
        /*0b38*/ 	.word	0x00000068
        /*0b3c*/ 	.short	0x010a
        /*0b3e*/ 	.byte	0x2b
	.zero		1


	//   ....[110]....
        /*0b40*/ 	.word	0x0000c200
        /*0b44*/ 	.word	0x000000ff
        /*0b48*/ 	.word	0x00000000
        /*0b4c*/ 	.short	0x0101
        /*0b4e*/ 	.byte	0x04
	.zero		1


	//   ....[111]....
        /*0b50*/ 	.word	0x0000c220
        /*0b54*/ 	.word	0x000000ff
        /*0b58*/ 	.word	0x00000070
        /*0b5c*/ 	.short	0x010a
        /*0b5e*/ 	.byte	0x2b
	.zero		1


	//   ....[112]....
        /*0b60*/ 	.word	0x0000c240
        /*0b64*/ 	.word	0x000000ff
        /*0b68*/ 	.word	0x00000070
        /*0b6c*/ 	.short	0x010a
        /*0b6e*/ 	.byte	0x2b
	.zero		1


	//   ....[113]....
        /*0b70*/ 	.word	0x0000cc00
        /*0b74*/ 	.word	0x000000ff
        /*0b78*/ 	.word	0x00000000
        /*0b7c*/ 	.short	0x0101
        /*0b7e*/ 	.byte	0x04
	.zero		1


	//   ....[114]....
        /*0b80*/ 	.word	0x0000cc20
        /*0b84*/ 	.word	0x000000ff
        /*0b88*/ 	.word	0x00000078
        /*0b8c*/ 	.short	0x010a
        /*0b8e*/ 	.byte	0x2b
	.zero		1


	//   ....[115]....
        /*0b90*/ 	.word	0x0000cc40
        /*0b94*/ 	.word	0x000000ff
        /*0b98*/ 	.word	0x00000078
        /*0b9c*/ 	.short	0x010a
        /*0b9e*/ 	.byte	0x2b
	.zero		1


	//   ....[116]....
        /*0ba0*/ 	.word	0x0000d190
        /*0ba4*/ 	.word	0x00000044
        /*0ba8*/ 	.word	0x00000000
        /*0bac*/ 	.short	0x0101
        /*0bae*/ 	.byte	0xff
	.zero		1


	//   ....[117]....
        /*0bb0*/ 	.word	0x0000d720
        /*0bb4*/ 	.word	0x000000ff
        /*0bb8*/ 	.word	0x00000000
        /*0bbc*/ 	.short	0x0101
        /*0bbe*/ 	.byte	0x04
	.zero		1


	//   ....[118]....
        /*0bc0*/ 	.word	0x0000d7c0
        /*0bc4*/ 	.word	0x000000ff
        /*0bc8*/ 	.word	0x00000000
        /*0bcc*/ 	.short	0x0101
        /*0bce*/ 	.byte	0x04
	.zero		1


	//   ....[119]....
        /*0bd0*/ 	.word	0x0000e0d0
        /*0bd4*/ 	.word	0x000000ff
        /*0bd8*/ 	.word	0x000000b0
        /*0bdc*/ 	.short	0x010a
        /*0bde*/ 	.byte	0x19
	.zero		1


	//   ....[120]....
        /*0be0*/ 	.word	0x0000e210
        /*0be4*/ 	.word	0x000000ff
        /*0be8*/ 	.word	0x00000000
        /*0bec*/ 	.short	0x0101
        /*0bee*/ 	.byte	0x06
	.zero		1


	//   ....[121]....
        /*0bf0*/ 	.word	0x0000e280
        /*0bf4*/ 	.word	0x000000ff
        /*0bf8*/ 	.word	0x000001d0
        /*0bfc*/ 	.short	0x010a
        /*0bfe*/ 	.byte	0x19
	.zero		1


	//   ....[122]....
        /*0c00*/ 	.word	0x0000f360
        /*0c04*/ 	.word	0x000000ff
        /*0c08*/ 	.word	0x00000190
        /*0c0c*/ 	.short	0x0101
        /*0c0e*/ 	.byte	0x19
	.zero		1


	//   ....[123]....
        /*0c10*/ 	.word	0x0000f650
        /*0c14*/ 	.word	0x000000ff
        /*0c18*/ 	.word	0x00000008
        /*0c1c*/ 	.short	0x010a
        /*0c1e*/ 	.byte	0x06
	.zero		1


	//   ....[124]....
        /*0c20*/ 	.word	0x0000f670
        /*0c24*/ 	.word	0x000000ff
        /*0c28*/ 	.word	0x00000008
        /*0c2c*/ 	.short	0x010a
        /*0c2e*/ 	.byte	0x06
	.zero		1


	//   ....[125]....
        /*0c30*/ 	.word	0x0000f800
        /*0c34*/ 	.word	0x000000ff
        /*0c38*/ 	.word	0x00000008
        /*0c3c*/ 	.short	0x010a
        /*0c3e*/ 	.byte	0x06
	.zero		1


	//   ....[126]....
        /*0c40*/ 	.word	0x0000f820
        /*0c44*/ 	.word	0x000000ff
        /*0c48*/ 	.word	0x00000008
        /*0c4c*/ 	.short	0x010a
        /*0c4e*/ 	.byte	0x06
	.zero		1


	//   ....[127]....
        /*0c50*/ 	.word	0x0000f8e0
        /*0c54*/ 	.word	0x000000ff
        /*0c58*/ 	.word	0x00000000
        /*0c5c*/ 	.short	0x0101
        /*0c5e*/ 	.byte	0x05
	.zero		1


	//   ....[128]....
        /*0c60*/ 	.word	0x0000fbd0
        /*0c64*/ 	.word	0x000000ff
        /*0c68*/ 	.word	0x00000000
        /*0c6c*/ 	.short	0x010a
        /*0c6e*/ 	.byte	0x06
	.zero		1


	//   ....[129]....
        /*0c70*/ 	.word	0x0000fc30
        /*0c74*/ 	.word	0x000000ff
        /*0c78*/ 	.word	0x00000150
        /*0c7c*/ 	.short	0x010a
        /*0c7e*/ 	.byte	0x08
	.zero		1


	//   ....[130]....
        /*0c80*/ 	.word	0x0000fe10
        /*0c84*/ 	.word	0x000000ff
        /*0c88*/ 	.word	0x00000000
        /*0c8c*/ 	.short	0x010a
        /*0c8e*/ 	.byte	0x0d
	.zero		1


	//   ....[131]....
        /*0c90*/ 	.word	0x0000ff40
        /*0c94*/ 	.word	0x000000ff
        /*0c98*/ 	.word	0x00000000
        /*0c9c*/ 	.short	0x010a
        /*0c9e*/ 	.byte	0x28
	.zero		1


	//   ....[132]....
        /*0ca0*/ 	.word	0x00010320
        /*0ca4*/ 	.word	0x000000ff
        /*0ca8*/ 	.word	0x00000190
        /*0cac*/ 	.short	0x010a
        /*0cae*/ 	.byte	0x06
	.zero		1


	//   ....[133]....
        /*0cb0*/ 	.word	0x00010450
        /*0cb4*/ 	.word	0x000000ff
        /*0cb8*/ 	.word	0x00000000
        /*0cbc*/ 	.short	0x0101
        /*0cbe*/ 	.byte	0x06
	.zero		1


	//   ....[134]....
        /*0cc0*/ 	.word	0x000105a0
        /*0cc4*/ 	.word	0x000000ff
        /*0cc8*/ 	.word	0x00000150
        /*0ccc*/ 	.short	0x010a
        /*0cce*/ 	.byte	0x06
	.zero		1


	//   ....[135]....
        /*0cd0*/ 	.word	0x00010660
        /*0cd4*/ 	.word	0x000000ff
        /*0cd8*/ 	.word	0x00000150
        /*0cdc*/ 	.short	0x010a
        /*0cde*/ 	.byte	0x07
	.zero		1


	//   ....[136]....
        /*0ce0*/ 	.word	0x00010720
        /*0ce4*/ 	.word	0x000000ff
        /*0ce8*/ 	.word	0x00000150
        /*0cec*/ 	.short	0x010a
        /*0cee*/ 	.byte	0x07
	.zero		1


	//   ....[137]....
        /*0cf0*/ 	.word	0x000107e0
        /*0cf4*/ 	.word	0x00000000
        /*0cf8*/ 	.word	0x00000150
        /*0cfc*/ 	.short	0x010a
        /*0cfe*/ 	.byte	0xff
	.zero		1


	//   ....[138]....
        /*0d00*/ 	.word	0x00010820
        /*0d04*/ 	.word	0x00000000
        /*0d08*/ 	.word	0x00000150
        /*0d0c*/ 	.short	0x010a
        /*0d0e*/ 	.byte	0xff
	.zero		1


	//   ....[139]....
        /*0d10*/ 	.word	0x00010890
        /*0d14*/ 	.word	0x000000ff
        /*0d18*/ 	.word	0x00000000
        /*0d1c*/ 	.short	0x0101
        /*0d1e*/ 	.byte	0x06
	.zero		1


	//   ....[140]....
        /*0d20*/ 	.word	0x000108d0
        /*0d24*/ 	.word	0x000000ff
        /*0d28*/ 	.word	0x00000180
        /*0d2c*/ 	.short	0x010a
        /*0d2e*/ 	.byte	0x04
	.zero		1


	//   ....[141]....
        /*0d30*/ 	.word	0x00010920
        /*0d34*/ 	.word	0x000000ff
        /*0d38*/ 	.word	0x00000000
        /*0d3c*/ 	.short	0x0101
        /*0d3e*/ 	.byte	0x06
	.zero		1


	//   ....[142]....
        /*0d40*/ 	.word	0x00010b70
        /*0d44*/ 	.word	0x00000000
        /*0d48*/ 	.word	0x00000030
        /*0d4c*/ 	.short	0x010a
        /*0d4e*/ 	.byte	0xff
	.zero		1


	//   ....[143]....
        /*0d50*/ 	.word	0x00010bd0
        /*0d54*/ 	.word	0x00000000
        /*0d58*/ 	.word	0x00000030
        /*0d5c*/ 	.short	0x010a
        /*0d5e*/ 	.byte	0xff
	.zero		1


	//   ....[144]....
        /*0d60*/ 	.word	0x00010c30
        /*0d64*/ 	.word	0x00000000
        /*0d68*/ 	.word	0x00000190
        /*0d6c*/ 	.short	0x010a
        /*0d6e*/ 	.byte	0xff
	.zero		1


	//   ....[145]....
        /*0d70*/ 	.word	0x00010c90
        /*0d74*/ 	.word	0x00000000
        /*0d78*/ 	.word	0x00000000
        /*0d7c*/ 	.short	0x010a
        /*0d7e*/ 	.byte	0xff
	.zero		1


	//   ....[146]....
        /*0d80*/ 	.word	0x00010cf0
        /*0d84*/ 	.word	0x00000000
        /*0d88*/ 	.word	0x00000000
        /*0d8c*/ 	.short	0x010a
        /*0d8e*/ 	.byte	0xff
	.zero		1


	//   ....[147]....
        /*0d90*/ 	.word	0x00010d50
        /*0d94*/ 	.word	0x00000000
        /*0d98*/ 	.word	0x00000000
        /*0d9c*/ 	.short	0x010a
        /*0d9e*/ 	.byte	0xff
	.zero		1


	//   ....[148]....
        /*0da0*/ 	.word	0x00010db0
        /*0da4*/ 	.word	0x00000000
        /*0da8*/ 	.word	0x00000000
        /*0dac*/ 	.short	0x010a
        /*0dae*/ 	.byte	0xff
	.zero		1


	//   ....[149]....
        /*0db0*/ 	.word	0x00010e10
        /*0db4*/ 	.word	0x00000000
        /*0db8*/ 	.word	0x00000000
        /*0dbc*/ 	.short	0x010a
        /*0dbe*/ 	.byte	0xff
	.zero		1


	//   ....[150]....
        /*0dc0*/ 	.word	0x00010e70
        /*0dc4*/ 	.word	0x00000014
        /*0dc8*/ 	.word	0x000000f0
        /*0dcc*/ 	.short	0x010a
        /*0dce*/ 	.byte	0xff
	.zero		1


	//   ....[151]....
        /*0dd0*/ 	.word	0x00010ed0
        /*0dd4*/ 	.word	0x0000000b
        /*0dd8*/ 	.word	0x000000f0
        /*0ddc*/ 	.short	0x010a
        /*0dde*/ 	.byte	0xff
	.zero		1


	//   ....[152]....
        /*0de0*/ 	.word	0x00010f20
        /*0de4*/ 	.word	0x0000000f
        /*0de8*/ 	.word	0x000000a8
        /*0dec*/ 	.short	0x010a
        /*0dee*/ 	.byte	0xff
	.zero		1


	//   ....[153]....
        /*0df0*/ 	.word	0x00010f80
        /*0df4*/ 	.word	0x00000000
        /*0df8*/ 	.word	0x00000080
        /*0dfc*/ 	.short	0x010a
        /*0dfe*/ 	.byte	0xff
	.zero		1


	//   ....[154]....
        /*0e00*/ 	.word	0x00010fe0
        /*0e04*/ 	.word	0x00000000
        /*0e08*/ 	.word	0x00000088
        /*0e0c*/ 	.short	0x010a
        /*0e0e*/ 	.byte	0xff
	.zero		1


	//   ....[155]....
        /*0e10*/ 	.word	0x00011040
        /*0e14*/ 	.word	0x00000000
        /*0e18*/ 	.word	0x00000090
        /*0e1c*/ 	.short	0x010a
        /*0e1e*/ 	.byte	0xff
	.zero		1


	//   ....[156]....
        /*0e20*/ 	.word	0x000110a0
        /*0e24*/ 	.word	0x00000000
        /*0e28*/ 	.word	0x00000098
        /*0e2c*/ 	.short	0x010a
        /*0e2e*/ 	.byte	0xff
	.zero		1


	//   ....[157]....
        /*0e30*/ 	.word	0x00011100
        /*0e34*/ 	.word	0x00000000
        /*0e38*/ 	.word	0x00000190
        /*0e3c*/ 	.short	0x010a
        /*0e3e*/ 	.byte	0xff
	.zero		1


	//   ....[158]....
        /*0e40*/ 	.word	0x00011160
        /*0e44*/ 	.word	0x00000000
        /*0e48*/ 	.word	0x00000080
        /*0e4c*/ 	.short	0x010a
        /*0e4e*/ 	.byte	0xff
	.zero		1


	//   ....[159]....
        /*0e50*/ 	.word	0x000111c0
        /*0e54*/ 	.word	0x00000000
        /*0e58*/ 	.word	0x00000088
        /*0e5c*/ 	.short	0x010a
        /*0e5e*/ 	.byte	0xff
	.zero		1


	//   ....[160]....
        /*0e60*/ 	.word	0x00011220
        /*0e64*/ 	.word	0x00000000
        /*0e68*/ 	.word	0x00000090
        /*0e6c*/ 	.short	0x010a
        /*0e6e*/ 	.byte	0xff
	.zero		1


	//   ....[161]....
        /*0e70*/ 	.word	0x00011280
        /*0e74*/ 	.word	0x00000000
        /*0e78*/ 	.word	0x00000190
        /*0e7c*/ 	.short	0x010a
        /*0e7e*/ 	.byte	0xff
	.zero		1


	//   ....[162]....
        /*0e80*/ 	.word	0x00011340
        /*0e84*/ 	.word	0x00000005
        /*0e88*/ 	.word	0x00000060
        /*0e8c*/ 	.short	0x010a
        /*0e8e*/ 	.byte	0xff
	.zero		1


	//   ....[163]....
        /*0e90*/ 	.word	0x00011390
        /*0e94*/ 	.word	0x00000044
        /*0e98*/ 	.word	0x00000130
        /*0e9c*/ 	.short	0x010a
        /*0e9e*/ 	.byte	0xff
	.zero		1


	//   ....[164]....
        /*0ea0*/ 	.word	0x000113f0
        /*0ea4*/ 	.word	0x00000000
        /*0ea8*/ 	.word	0x00000068
        /*0eac*/ 	.short	0x010a
        /*0eae*/ 	.byte	0xff
	.zero		1


	//   ....[165]....
        /*0eb0*/ 	.word	0x00011450
        /*0eb4*/ 	.word	0x00000000
        /*0eb8*/ 	.word	0x00000070
        /*0ebc*/ 	.short	0x010a
        /*0ebe*/ 	.byte	0xff
	.zero		1


	//   ....[166]....
        /*0ec0*/ 	.word	0x000114b0
        /*0ec4*/ 	.word	0x00000000
        /*0ec8*/ 	.word	0x00000078
        /*0ecc*/ 	.short	0x010a
        /*0ece*/ 	.byte	0xff
	.zero		1


	//   ....[167]....
        /*0ed0*/ 	.word	0x00011510
        /*0ed4*/ 	.word	0x00000004
        /*0ed8*/ 	.word	0x000000b0
        /*0edc*/ 	.short	0x010a
        /*0ede*/ 	.byte	0xff
	.zero		1


	//   ....[168]....
        /*0ee0*/ 	.word	0x00011570
        /*0ee4*/ 	.word	0x00000004
        /*0ee8*/ 	.word	0x000001d0
        /*0eec*/ 	.short	0x010a
        /*0eee*/ 	.byte	0xff
	.zero		1


	//   ....[169]....
        /*0ef0*/ 	.word	0x000115d0
        /*0ef4*/ 	.word	0x00000000
        /*0ef8*/ 	.word	0x00000008
        /*0efc*/ 	.short	0x010a
        /*0efe*/ 	.byte	0xff
	.zero		1


	//   ....[170]....
        /*0f00*/ 	.word	0x000116b0
        /*0f04*/ 	.word	0x00000000
        /*0f08*/ 	.word	0x00000008
        /*0f0c*/ 	.short	0x010a
        /*0f0e*/ 	.byte	0xff
	.zero		1


	//   ....[171]....
        /*0f10*/ 	.word	0x00011710
        /*0f14*/ 	.word	0x00000003
        /*0f18*/ 	.word	0x00000150
        /*0f1c*/ 	.short	0x010a
        /*0f1e*/ 	.byte	0xff
	.zero		1


	//   ....[172]....
        /*0f20*/ 	.word	0x00011770
        /*0f24*/ 	.word	0x00000003
        /*0f28*/ 	.word	0x00000000
        /*0f2c*/ 	.short	0x010a
        /*0f2e*/ 	.byte	0xff
	.zero		1


	//   ....[173]....
        /*0f30*/ 	.word	0x000117d0
        /*0f34*/ 	.word	0x00000003
        /*0f38*/ 	.word	0x00000190
        /*0f3c*/ 	.short	0x010a
        /*0f3e*/ 	.byte	0xff
	.zero		1


	//   ....[174]....
        /*0f40*/ 	.word	0x00011830
        /*0f44*/ 	.word	0x00000000
        /*0f48*/ 	.word	0x00000150
        /*0f4c*/ 	.short	0x010a
        /*0f4e*/ 	.byte	0xff
	.zero		1


	//   ....[175]....
        /*0f50*/ 	.word	0x00011890
        /*0f54*/ 	.word	0x00000000
        /*0f58*/ 	.word	0x00000150
        /*0f5c*/ 	.short	0x010a
        /*0f5e*/ 	.byte	0xff
	.zero		1


	//   ....[176]....
        /*0f60*/ 	.word	0x000118f0
        /*0f64*/ 	.word	0x00000000
        /*0f68*/ 	.word	0x00000150
        /*0f6c*/ 	.short	0x010a
        /*0f6e*/ 	.byte	0xff
	.zero		1


	//   ....[177]....
        /*0f70*/ 	.word	0x00011950
        /*0f74*/ 	.word	0x00000000
        /*0f78*/ 	.word	0x00000180
        /*0f7c*/ 	.short	0x010a
        /*0f7e*/ 	.byte	0xff
	.zero		1


	//----- nvinfo : EIATTR_NUM_MBARRIERS
	.align		4
.L_49:
        /*0f80*/ 	.byte	0x03, 0x38
        /*0f82*/ 	.short	0x003f


	//----- nvinfo : EIATTR_EXIT_INSTR_OFFSETS
	.align		4
        /*0f84*/ 	.byte	0x04, 0x1c
        /*0f86*/ 	.short	(.L_51 - .L_50)


	//   ....[0]....
.L_50:
        /*0f88*/ 	.word	0x00003840


	//   ....[1]....
        /*0f8c*/ 	.word	0x00004ea0


	//   ....[2]....
        /*0f90*/ 	.word	0x00008840


	//   ....[3]....
        /*0f94*/ 	.word	0x00009b90


	//   ....[4]....
        /*0f98*/ 	.word	0x0000d7d0


	//   ....[5]....
        /*0f9c*/ 	.word	0x0000d800


	//   ....[6]....
        /*0fa0*/ 	.word	0x0000f430


	//   ....[7]....
        /*0fa4*/ 	.word	0x00010b50


	//----- nvinfo : EIATTR_INDIRECT_BRANCH_TARGETS
	.align		4
.L_51:
        /*0fa8*/ 	.byte	0x04, 0x34
        /*0faa*/ 	.short	(.L_53 - .L_52)


	//   ....[0]....
.L_52:
        /*0fac*/ 	.word	.L_x_300@srel
        /*0fb0*/ 	.short	0x0
        /*0fb2*/ 	.short	0x0
        /*0fb4*/ 	.word	0xa
        /*0fb8*/ 	.word	.L_x_301@srel
        /* <DEDUP_REMOVED lines=9> */


	//----- nvinfo : EIATTR_MAX_THREADS
	.align		4
.L_53:
        /*0fe0*/ 	.byte	0x04, 0x05
        /*0fe2*/ 	.short	(.L_55 - .L_54)
.L_54:
        /*0fe4*/ 	.word	0x00000180
        /*0fe8*/ 	.word	0x00000001
        /*0fec*/ 	.word	0x00000001


	//----- nvinfo : EIATTR_CRS_STACK_SIZE
	.align		4
.L_55:
        /*0ff0*/ 	.byte	0x04, 0x1e
        /*0ff2*/ 	.short	(.L_57 - .L_56)
.L_56:
        /*0ff4*/ 	.word	0x00000000


	//----- nvinfo : EIATTR_CBANK_PARAM_SIZE
	.align		4
.L_57:
        /*0ff8*/ 	.byte	0x03, 0x19
        /*0ffa*/ 	.short	0x0900


	//----- nvinfo : EIATTR_PARAM_CBANK
	.align		4
        /*0ffc*/ 	.byte	0x04, 0x0a
        /*0ffe*/ 	.short	(.L_59 - .L_58)
	.align		4
.L_58:
        /*1000*/ 	.word	index@(.nv.constant0._ZN7cutlass13device_kernelINS_4gemm6kernel13GemmUniversalINS1_17GroupProblemShapeIN4cute5tupleIJiiiEEEEENS1_10collective13CollectiveMmaINS1_40MainloopSm100ArrayTmaUmmaWarpSpecializedILi6ELi8ELi4ENS6_IJNS5_1CILi2EEENSC_ILi1EEESE_EEEEENS6_IJNSC_ILi128EEESH_SH_EEENS_10bfloat16_tEPNS6_IJlSE_NSC_ILi0EEEEEESJ_SM_NS5_8TiledMMAINS5_8MMA_AtomIJNS5_26SM100_MMA_F16BF16_2x1SM_SSISJ_SJ_fLi128ELi128ELNS5_4UMMA5MajorE0ELSR_0ELNSQ_7ScaleInE0ELSS_0EEEEEENS5_6LayoutINS6_IJSE_SE_SE_EEENS6_IJSK_SK_SK_EEEEENS6_IJNS5_10UnderscoreESZ_SZ_EEEEENS5_18SM100_TMA_2SM_LOADENS5_14ComposedLayoutINS5_7SwizzleILi3ELi4ELi3EEENS5_18smem_ptr_flag_bitsILi16EEENSV_INS6_IJNSC_ILi8EEENSC_ILi64EEEEEENS6_IJS19_SE_EEEEEEEvNS5_8identityES12_S1D_vS1E_EENS_8epilogue10collective18CollectiveEpilogueINS1G_31Sm100PtrArrayTmaWarpSpecializedILi4ELi2ELi16ELb1ELb0EEEJNS6_IJS19_SH_SH_EEENS6_IJNSV_IS19_SE_EENSV_INS6_IJNSC_ILi16EEESD_EEENS6_IJSE_S19_EEEEEEEENS_6half_tEPNS6_IJSE_lSK_EEES1S_S1U_NS1G_6fusion15FusionCallbacksIS1K_NS1V_17LinearCombinationIS1S_fS1S_fLNS_15FloatRoundStyleE2EEES1L_S1R_JEEENS5_5SM1004TMEM4LOAD26SM100_TMEM_LOAD_16dp256b2xENS5_13SM90_TMA_LOADENS13_IS15_S17_NSV_INS6_IJS19_S18_EEES1P_EEEENS5_17SM75_U16x8_LDSM_TENS5_14SM90_TMA_STOREES28_NS5_17SM90_U16x8_STSM_TENS5_39AutoVectorizingCopyWithAssumedAlignmentILi128EEEEEEvvEEEEvNT_6ParamsE)
        /*1004*/ 	.short	0x0380
        /*1006*/ 	.short	0x0900


	//----- nvinfo : EIATTR_SW_WAR
	.align		4
.L_59:
        /*1008*/ 	.byte	0x04, 0x36
        /*100a*/ 	.short	(.L_61 - .L_60)
.L_60:
        /*100c*/ 	.word	0x00000008
.L_61:


//--------------------- .nv.callgraph             --------------------------
	.section	.nv.callgraph,"",@"SHT_CUDA_CALLGRAPH"
	.align	4
	.sectionentsize	8
	.align		4
        /*0000*/ 	.word	0x00000000
	.align		4
        /*0004*/ 	.word	0xffffffff
	.align		4
        /*0008*/ 	.word	index@(_ZN7cutlass13device_kernelINS_4gemm6kernel13GemmUniversalINS1_17GroupProblemShapeIN4cute5tupleIJiiiEEEEENS1_10collective13CollectiveMmaINS1_40MainloopSm100ArrayTmaUmmaWarpSpecializedILi6ELi8ELi4ENS6_IJNS5_1CILi2EEENSC_ILi1EEESE_EEEEENS6_IJNSC_ILi128EEESH_SH_EEENS_10bfloat16_tEPNS6_IJlSE_NSC_ILi0EEEEEESJ_SM_NS5_8TiledMMAINS5_8MMA_AtomIJNS5_26SM100_MMA_F16BF16_2x1SM_SSISJ_SJ_fLi128ELi128ELNS5_4UMMA5MajorE0ELSR_0ELNSQ_7ScaleInE0ELSS_0EEEEEENS5_6LayoutINS6_IJSE_SE_SE_EEENS6_IJSK_SK_SK_EEEEENS6_IJNS5_10UnderscoreESZ_SZ_EEEEENS5_18SM100_TMA_2SM_LOADENS5_14ComposedLayoutINS5_7SwizzleILi3ELi4ELi3EEENS5_18smem_ptr_flag_bitsILi16EEENSV_INS6_IJNSC_ILi8EEENSC_ILi64EEEEEENS6_IJS19_SE_EEEEEEEvNS5_8identityES12_S1D_vS1E_EENS_8epilogue10collective18CollectiveEpilogueINS1G_31Sm100PtrArrayTmaWarpSpecializedILi4ELi2ELi16ELb1ELb0EEEJNS6_IJS19_SH_SH_EEENS6_IJNSV_IS19_SE_EENSV_INS6_IJNSC_ILi16EEESD_EEENS6_IJSE_S19_EEEEEEEENS_6half_tEPNS6_IJSE_lSK_EEES1S_S1U_NS1G_6fusion15FusionCallbacksIS1K_NS1V_17LinearCombinationIS1S_fS1S_fLNS_15FloatRoundStyleE2EEES1L_S1R_JEEENS5_5SM1004TMEM4LOAD26SM100_TMEM_LOAD_16dp256b2xENS5_13SM90_TMA_LOADENS13_IS15_S17_NSV_INS6_IJS19_S18_EEES1P_EEEENS5_17SM75_U16x8_LDSM_TENS5_14SM90_TMA_STOREES28_NS5_17SM90_U16x8_STSM_TENS5_39AutoVectorizingCopyWithAssumedAlignmentILi128EEEEEEvvEEEEvNT_6ParamsE)
	.align		4
        /*000c*/ 	.word	index@(__assertfail)
	.align		4
        /*0010*/ 	.word	0x00000000
	.align		4
        /*0014*/ 	.word	0xfffffffe
	.align		4
        /*0018*/ 	.word	0x00000000
	.align		4
        /*001c*/ 	.word	0xfffffffd
	.align		4
        /*0020*/ 	.word	0x00000000
	.align		4
        /*0024*/ 	.word	0xfffffffc


//--------------------- .nv.constant4             --------------------------
	.section	.nv.constant4,"a",@progbits
	.align	8
	.align		8
.nv.constant4:
        /*0000*/ 	.dword	__assertfail
	.align		8
        /*0008*/ 	.dword	__unnamed_1
	.align		8
        /*0010*/ 	.dword	__unnamed_2
	.align		8
        /*0018*/ 	.dword	_ZN39_INTERNAL_42700ea3_4_k_cu_4f532803_27634cuda3std3__45__cpo5beginE
	.align		8
        /*0020*/ 	.dword	_ZN39_INTERNAL_42700ea3_4_k_cu_4f532803_27634cuda3std3__45__cpo3endE
	.align		8
        /*0028*/ 	.dword	_ZN39_INTERNAL_42700ea3_4_k_cu_4f532803_27634cuda3std3__45__cpo6cbeginE
	.align		8
        /*0030*/ 	.dword	_ZN39_INTERNAL_42700ea3_4_k_cu_4f532803_27634cuda3std3__45__cpo4cendE
	.align		8
        /*0038*/ 	.dword	_ZN39_INTERNAL_42700ea3_4_k_cu_4f532803_27634cuda3std3__441_GLOBAL__N__42700ea3_4_k_cu_4f532803_27636ignoreE
	.align		8
        /*0040*/ 	.dword	_ZN39_INTERNAL_42700ea3_4_k_cu_4f532803_27634cuda3std3__419piecewise_constructE
	.align		8
        /*0048*/ 	.dword	_ZN39_INTERNAL_42700ea3_4_k_cu_4f532803_27634cuda3std3__48in_placeE
	.align		8
        /*0050*/ 	.dword	_ZN39_INTERNAL_42700ea3_4_k_cu_4f532803_27634cuda3std6ranges3__45__cpo4swapE
	.align		8
        /*0058*/ 	.dword	_ZN39_INTERNAL_42700ea3_4_k_cu_4f532803_27634cuda3std6ranges3__45__cpo9iter_moveE
	.align		8
        /*0060*/ 	.dword	_ZN39_INTERNAL_42700ea3_4_k_cu_4f532803_27634cute7productE
	.align		8
        /*0068*/ 	.dword	_ZN39_INTERNAL_42700ea3_4_k_cu_4f532803_27634cute1_E
	.align		8
        /*0070*/ 	.dword	$str$24
	.align		8
        /*0078*/ 	.dword	$str$25
	.align		8
        /*0080*/ 	.dword	$str$26
	.align		8
        /*0088*/ 	.dword	$str$27


//--------------------- .nv.constant2._ZN7cutlass13device_kernelINS_4gemm6kernel13GemmUniversalINS1_17GroupProblemShapeIN4cute5tupleIJiiiEEEEENS1_10collective13CollectiveMmaINS1_40MainloopSm100ArrayTmaUmmaWarpSpecializedILi6ELi8ELi4ENS6_IJNS5_1CILi2EEENSC_ILi1EEESE_EEEEENS6_IJNSC_ILi128EEESH_SH_EEENS_10bfloat16_tEPNS6_IJlSE_NSC_ILi0EEEEEESJ_SM_NS5_8TiledMMAINS5_8MMA_AtomIJNS5_26SM100_MMA_F16BF16_2x1SM_SSISJ_SJ_fLi128ELi128ELNS5_4UMMA5MajorE0ELSR_0ELNSQ_7ScaleInE0ELSS_0EEEEEENS5_6LayoutINS6_IJSE_SE_SE_EEENS6_IJSK_SK_SK_EEEEENS6_IJNS5_10UnderscoreESZ_SZ_EEEEENS5_18SM100_TMA_2SM_LOADENS5_14ComposedLayoutINS5_7SwizzleILi3ELi4ELi3EEENS5_18smem_ptr_flag_bitsILi16EEENSV_INS6_IJNSC_ILi8EEENSC_ILi64EEEEEENS6_IJS19_SE_EEEEEEEvNS5_8identityES12_S1D_vS1E_EENS_8epilogue10collective18CollectiveEpilogueINS1G_31Sm100PtrArrayTmaWarpSpecializedILi4ELi2ELi16ELb1ELb0EEEJNS6_IJS19_SH_SH_EEENS6_IJNSV_IS19_SE_EENSV_INS6_IJNSC_ILi16EEESD_EEENS6_IJSE_S19_EEEEEEEENS_6half_tEPNS6_IJSE_lSK_EEES1S_S1U_NS1G_6fusion15FusionCallbacksIS1K_NS1V_17LinearCombinationIS1S_fS1S_fLNS_15FloatRoundStyleE2EEES1L_S1R_JEEENS5_5SM1004TMEM4LOAD26SM100_TMEM_LOAD_16dp256b2xENS5_13SM90_TMA_LOADENS13_IS15_S17_NSV_INS6_IJS19_S18_EEES1P_EEEENS5_17SM75_U16x8_LDSM_TENS5_14SM90_TMA_STOREES28_NS5_17SM90_U16x8_STSM_TENS5_39AutoVectorizingCopyWithAssumedAlignmentILi128EEEEEEvvEEEEvNT_6ParamsE --------------------------
	.section	.nv.constant2._ZN7cutlass13device_kernelINS_4gemm6kernel13GemmUniversalINS1_17GroupProblemShapeIN4cute5tupleIJiiiEEEEENS1_10collective13CollectiveMmaINS1_40MainloopSm100ArrayTmaUmmaWarpSpecializedILi6ELi8ELi4ENS6_IJNS5_1CILi2EEENSC_ILi1EEESE_EEEEENS6_IJNSC_ILi128EEESH_SH_EEENS_10bfloat16_tEPNS6_IJlSE_NSC_ILi0EEEEEESJ_SM_NS5_8TiledMMAINS5_8MMA_AtomIJNS5_26SM100_MMA_F16BF16_2x1SM_SSISJ_SJ_fLi128ELi128ELNS5_4UMMA5MajorE0ELSR_0ELNSQ_7ScaleInE0ELSS_0EEEEEENS5_6LayoutINS6_IJSE_SE_SE_EEENS6_IJSK_SK_SK_EEEEENS6_IJNS5_10UnderscoreESZ_SZ_EEEEENS5_18SM100_TMA_2SM_LOADENS5_14ComposedLayoutINS5_7SwizzleILi3ELi4ELi3EEENS5_18smem_ptr_flag_bitsILi16EEENSV_INS6_IJNSC_ILi8EEENSC_ILi64EEEEEENS6_IJS19_SE_EEEEEEEvNS5_8identityES12_S1D_vS1E_EENS_8epilogue10collective18CollectiveEpilogueINS1G_31Sm100PtrArrayTmaWarpSpecializedILi4ELi2ELi16ELb1ELb0EEEJNS6_IJS19_SH_SH_EEENS6_IJNSV_IS19_SE_EENSV_INS6_IJNSC_ILi16EEESD_EEENS6_IJSE_S19_EEEEEEEENS_6half_tEPNS6_IJSE_lSK_EEES1S_S1U_NS1G_6fusion15FusionCallbacksIS1K_NS1V_17LinearCombinationIS1S_fS1S_fLNS_15FloatRoundStyleE2EEES1L_S1R_JEEENS5_5SM1004TMEM4LOAD26SM100_TMEM_LOAD_16dp256b2xENS5_13SM90_TMA_LOADENS13_IS15_S17_NSV_INS6_IJS19_S18_EEES1P_EEEENS5_17SM75_U16x8_LDSM_TENS5_14SM90_TMA_STOREES28_NS5_17SM90_U16x8_STSM_TENS5_39AutoVectorizingCopyWithAssumedAlignmentILi128EEEEEEvvEEEEvNT_6ParamsE,"a",@progbits
	.sectionflags	@""
	.align	4
.nv.constant2._ZN7cutlass13device_kernelINS_4gemm6kernel13GemmUniversalINS1_17GroupProblemShapeIN4cute5tupleIJiiiEEEEENS1_10collective13CollectiveMmaINS1_40MainloopSm100ArrayTmaUmmaWarpSpecializedILi6ELi8ELi4ENS6_IJNS5_1CILi2EEENSC_ILi1EEESE_EEEEENS6_IJNSC_ILi128EEESH_SH_EEENS_10bfloat16_tEPNS6_IJlSE_NSC_ILi0EEEEEESJ_SM_NS5_8TiledMMAINS5_8MMA_AtomIJNS5_26SM100_MMA_F16BF16_2x1SM_SSISJ_SJ_fLi128ELi128ELNS5_4UMMA5MajorE0ELSR_0ELNSQ_7ScaleInE0ELSS_0EEEEEENS5_6LayoutINS6_IJSE_SE_SE_EEENS6_IJSK_SK_SK_EEEEENS6_IJNS5_10UnderscoreESZ_SZ_EEEEENS5_18SM100_TMA_2SM_LOADENS5_14ComposedLayoutINS5_7SwizzleILi3ELi4ELi3EEENS5_18smem_ptr_flag_bitsILi16EEENSV_INS6_IJNSC_ILi8EEENSC_ILi64EEEEEENS6_IJS19_SE_EEEEEEEvNS5_8identityES12_S1D_vS1E_EENS_8epilogue10collective18CollectiveEpilogueINS1G_31Sm100PtrArrayTmaWarpSpecializedILi4ELi2ELi16ELb1ELb0EEEJNS6_IJS19_SH_SH_EEENS6_IJNSV_IS19_SE_EENSV_INS6_IJNSC_ILi16EEESD_EEENS6_IJSE_S19_EEEEEEEENS_6half_tEPNS6_IJSE_lSK_EEES1S_S1U_NS1G_6fusion15FusionCallbacksIS1K_NS1V_17LinearCombinationIS1S_fS1S_fLNS_15FloatRoundStyleE2EEES1L_S1R_JEEENS5_5SM1004TMEM4LOAD26SM100_TMEM_LOAD_16dp256b2xENS5_13SM90_TMA_LOADENS13_IS15_S17_NSV_INS6_IJS19_S18_EEES1P_EEEENS5_17SM75_U16x8_LDSM_TENS5_14SM90_TMA_STOREES28_NS5_17SM90_U16x8_STSM_TENS5_39AutoVectorizingCopyWithAssumedAlignmentILi128EEEEEEvvEEEEvNT_6ParamsE:
        /*0000*/ 	.byte	0x50, 0xf4, 0x00, 0x00, 0x20, 0x4f, 0x00, 0x00, 0x20, 0x4f, 0x00, 0x00, 0x20, 0x4f, 0x00, 0x00
        /*0010*/ 	.byte	0x20, 0x4f, 0x00, 0x00, 0x20, 0x4f, 0x00, 0x00, 0x20, 0x4f, 0x00, 0x00, 0x20, 0x4f, 0x00, 0x00
        /*0020*/ 	.byte	0x10, 0xd8, 0x00, 0x00, 0x20, 0x4f, 0x00, 0x00


//--------------------- .text._ZN7cutlass13device_kernelINS_4gemm6kernel13GemmUniversalINS1_17GroupProblemShapeIN4cute5tupleIJiiiEEEEENS1_10collective13CollectiveMmaINS1_40MainloopSm100ArrayTmaUmmaWarpSpecializedILi6ELi8ELi4ENS6_IJNS5_1CILi2EEENSC_ILi1EEESE_EEEEENS6_IJNSC_ILi128EEESH_SH_EEENS_10bfloat16_tEPNS6_IJlSE_NSC_ILi0EEEEEESJ_SM_NS5_8TiledMMAINS5_8MMA_AtomIJNS5_26SM100_MMA_F16BF16_2x1SM_SSISJ_SJ_fLi128ELi128ELNS5_4UMMA5MajorE0ELSR_0ELNSQ_7ScaleInE0ELSS_0EEEEEENS5_6LayoutINS6_IJSE_SE_SE_EEENS6_IJSK_SK_SK_EEEEENS6_IJNS5_10UnderscoreESZ_SZ_EEEEENS5_18SM100_TMA_2SM_LOADENS5_14ComposedLayoutINS5_7SwizzleILi3ELi4ELi3EEENS5_18smem_ptr_flag_bitsILi16EEENSV_INS6_IJNSC_ILi8EEENSC_ILi64EEEEEENS6_IJS19_SE_EEEEEEEvNS5_8identityES12_S1D_vS1E_EENS_8epilogue10collective18CollectiveEpilogueINS1G_31Sm100PtrArrayTmaWarpSpecializedILi4ELi2ELi16ELb1ELb0EEEJNS6_IJS19_SH_SH_EEENS6_IJNSV_IS19_SE_EENSV_INS6_IJNSC_ILi16EEESD_EEENS6_IJSE_S19_EEEEEEEENS_6half_tEPNS6_IJSE_lSK_EEES1S_S1U_NS1G_6fusion15FusionCallbacksIS1K_NS1V_17LinearCombinationIS1S_fS1S_fLNS_15FloatRoundStyleE2EEES1L_S1R_JEEENS5_5SM1004TMEM4LOAD26SM100_TMEM_LOAD_16dp256b2xENS5_13SM90_TMA_LOADENS13_IS15_S17_NSV_INS6_IJS19_S18_EEES1P_EEEENS5_17SM75_U16x8_LDSM_TENS5_14SM90_TMA_STOREES28_NS5_17SM90_U16x8_STSM_TENS5_39AutoVectorizingCopyWithAssumedAlignmentILi128EEEEEEvvEEEEvNT_6ParamsE --------------------------
	.section	.text._ZN7cutlass13device_kernelINS_4gemm6kernel13GemmUniversalINS1_17GroupProblemShapeIN4cute5tupleIJiiiEEEEENS1_10collective13CollectiveMmaINS1_40MainloopSm100ArrayTmaUmmaWarpSpecializedILi6ELi8ELi4ENS6_IJNS5_1CILi2EEENSC_ILi1EEESE_EEEEENS6_IJNSC_ILi128EEESH_SH_EEENS_10bfloat16_tEPNS6_IJlSE_NSC_ILi0EEEEEESJ_SM_NS5_8TiledMMAINS5_8MMA_AtomIJNS5_26SM100_MMA_F16BF16_2x1SM_SSISJ_SJ_fLi128ELi128ELNS5_4UMMA5MajorE0ELSR_0ELNSQ_7ScaleInE0ELSS_0EEEEEENS5_6LayoutINS6_IJSE_SE_SE_EEENS6_IJSK_SK_SK_EEEEENS6_IJNS5_10UnderscoreESZ_SZ_EEEEENS5_18SM100_TMA_2SM_LOADENS5_14ComposedLayoutINS5_7SwizzleILi3ELi4ELi3EEENS5_18smem_ptr_flag_bitsILi16EEENSV_INS6_IJNSC_ILi8EEENSC_ILi64EEEEEENS6_IJS19_SE_EEEEEEEvNS5_8identityES12_S1D_vS1E_EENS_8epilogue10collective18CollectiveEpilogueINS1G_31Sm100PtrArrayTmaWarpSpecializedILi4ELi2ELi16ELb1ELb0EEEJNS6_IJS19_SH_SH_EEENS6_IJNSV_IS19_SE_EENSV_INS6_IJNSC_ILi16EEESD_EEENS6_IJSE_S19_EEEEEEEENS_6half_tEPNS6_IJSE_lSK_EEES1S_S1U_NS1G_6fusion15FusionCallbacksIS1K_NS1V_17LinearCombinationIS1S_fS1S_fLNS_15FloatRoundStyleE2EEES1L_S1R_JEEENS5_5SM1004TMEM4LOAD26SM100_TMEM_LOAD_16dp256b2xENS5_13SM90_TMA_LOADENS13_IS15_S17_NSV_INS6_IJS19_S18_EEES1P_EEEENS5_17SM75_U16x8_LDSM_TENS5_14SM90_TMA_STOREES28_NS5_17SM90_U16x8_STSM_TENS5_39AutoVectorizingCopyWithAssumedAlignmentILi128EEEEEEvvEEEEvNT_6ParamsE,"ax",@progbits
	.align	128
.text._ZN7cutlass13device_kernelINS_4gemm6kernel13GemmUniversalINS1_17GroupProblemShapeIN4cute5tupleIJiiiEEEEENS1_10collective13CollectiveMmaINS1_40MainloopSm100ArrayTmaUmmaWarpSpecializedILi6ELi8ELi4ENS6_IJNS5_1CILi2EEENSC_ILi1EEESE_EEEEENS6_IJNSC_ILi128EEESH_SH_EEENS_10bfloat16_tEPNS6_IJlSE_NSC_ILi0EEEEEESJ_SM_NS5_8TiledMMAINS5_8MMA_AtomIJNS5_26SM100_MMA_F16BF16_2x1SM_SSISJ_SJ_fLi128ELi128ELNS5_4UMMA5MajorE0ELSR_0ELNSQ_7ScaleInE0ELSS_0EEEEEENS5_6LayoutINS6_IJSE_SE_SE_EEENS6_IJSK_SK_SK_EEEEENS6_IJNS5_10UnderscoreESZ_SZ_EEEEENS5_18SM100_TMA_2SM_LOADENS5_14ComposedLayoutINS5_7SwizzleILi3ELi4ELi3EEENS5_18smem_ptr_flag_bitsILi16EEENSV_INS6_IJNSC_ILi8EEENSC_ILi64EEEEEENS6_IJS19_SE_EEEEEEEvNS5_8identityES12_S1D_vS1E_EENS_8epilogue10collective18CollectiveEpilogueINS1G_31Sm100PtrArrayTmaWarpSpecializedILi4ELi2ELi16ELb1ELb0EEEJNS6_IJS19_SH_SH_EEENS6_IJNSV_IS19_SE_EENSV_INS6_IJNSC_ILi16EEESD_EEENS6_IJSE_S19_EEEEEEEENS_6half_tEPNS6_IJSE_lSK_EEES1S_S1U_NS1G_6fusion15FusionCallbacksIS1K_NS1V_17LinearCombinationIS1S_fS1S_fLNS_15FloatRoundStyleE2EEES1L_S1R_JEEENS5_5SM1004TMEM4LOAD26SM100_TMEM_LOAD_16dp256b2xENS5_13SM90_TMA_LOADENS13_IS15_S17_NSV_INS6_IJS19_S18_EEES1P_EEEENS5_17SM75_U16x8_LDSM_TENS5_14SM90_TMA_STOREES28_NS5_17SM90_U16x8_STSM_TENS5_39AutoVectorizingCopyWithAssumedAlignmentILi128EEEEEEvvEEEEvNT_6ParamsE:
        .type           _ZN7cutlass13device_kernelINS_4gemm6kernel13GemmUniversalINS1_17GroupProblemShapeIN4cute5tupleIJiiiEEEEENS1_10collective13CollectiveMmaINS1_40MainloopSm100ArrayTmaUmmaWarpSpecializedILi6ELi8ELi4ENS6_IJNS5_1CILi2EEENSC_ILi1EEESE_EEEEENS6_IJNSC_ILi128EEESH_SH_EEENS_10bfloat16_tEPNS6_IJlSE_NSC_ILi0EEEEEESJ_SM_NS5_8TiledMMAINS5_8MMA_AtomIJNS5_26SM100_MMA_F16BF16_2x1SM_SSISJ_SJ_fLi128ELi128ELNS5_4UMMA5MajorE0ELSR_0ELNSQ_7ScaleInE0ELSS_0EEEEEENS5_6LayoutINS6_IJSE_SE_SE_EEENS6_IJSK_SK_SK_EEEEENS6_IJNS5_10UnderscoreESZ_SZ_EEEEENS5_18SM100_TMA_2SM_LOADENS5_14ComposedLayoutINS5_7SwizzleILi3ELi4ELi3EEENS5_18smem_ptr_flag_bitsILi16EEENSV_INS6_IJNSC_ILi8EEENSC_ILi64EEEEEENS6_IJS19_SE_EEEEEEEvNS5_8identityES12_S1D_vS1E_EENS_8epilogue10collective18CollectiveEpilogueINS1G_31Sm100PtrArrayTmaWarpSpecializedILi4ELi2ELi16ELb1ELb0EEEJNS6_IJS19_SH_SH_EEENS6_IJNSV_IS19_SE_EENSV_INS6_IJNSC_ILi16EEESD_EEENS6_IJSE_S19_EEEEEEEENS_6half_tEPNS6_IJSE_lSK_EEES1S_S1U_NS1G_6fusion15FusionCallbacksIS1K_NS1V_17LinearCombinationIS1S_fS1S_fLNS_15FloatRoundStyleE2EEES1L_S1R_JEEENS5_5SM1004TMEM4LOAD26SM100_TMEM_LOAD_16dp256b2xENS5_13SM90_TMA_LOADENS13_IS15_S17_NSV_INS6_IJS19_S18_EEES1P_EEEENS5_17SM75_U16x8_LDSM_TENS5_14SM90_TMA_STOREES28_NS5_17SM90_U16x8_STSM_TENS5_39AutoVectorizingCopyWithAssumedAlignmentILi128EEEEEEvvEEEEvNT_6ParamsE,@function
        .size           _ZN7cutlass13device_kernelINS_4gemm6kernel13GemmUniversalINS1_17GroupProblemShapeIN4cute5tupleIJiiiEEEEENS1_10collective13CollectiveMmaINS1_40MainloopSm100ArrayTmaUmmaWarpSpecializedILi6ELi8ELi4ENS6_IJNS5_1CILi2EEENSC_ILi1EEESE_EEEEENS6_IJNSC_ILi128EEESH_SH_EEENS_10bfloat16_tEPNS6_IJlSE_NSC_ILi0EEEEEESJ_SM_NS5_8TiledMMAINS5_8MMA_AtomIJNS5_26SM100_MMA_F16BF16_2x1SM_SSISJ_SJ_fLi128ELi128ELNS5_4UMMA5MajorE0ELSR_0ELNSQ_7ScaleInE0ELSS_0EEEEEENS5_6LayoutINS6_IJSE_SE_SE_EEENS6_IJSK_SK_SK_EEEEENS6_IJNS5_10UnderscoreESZ_SZ_EEEEENS5_18SM100_TMA_2SM_LOADENS5_14ComposedLayoutINS5_7SwizzleILi3ELi4ELi3EEENS5_18smem_ptr_flag_bitsILi16EEENSV_INS6_IJNSC_ILi8EEENSC_ILi64EEEEEENS6_IJS19_SE_EEEEEEEvNS5_8identityES12_S1D_vS1E_EENS_8epilogue10collective18CollectiveEpilogueINS1G_31Sm100PtrArrayTmaWarpSpecializedILi4ELi2ELi16ELb1ELb0EEEJNS6_IJS19_SH_SH_EEENS6_IJNSV_IS19_SE_EENSV_INS6_IJNSC_ILi16EEESD_EEENS6_IJSE_S19_EEEEEEEENS_6half_tEPNS6_IJSE_lSK_EEES1S_S1U_NS1G_6fusion15FusionCallbacksIS1K_NS1V_17LinearCombinationIS1S_fS1S_fLNS_15FloatRoundStyleE2EEES1L_S1R_JEEENS5_5SM1004TMEM4LOAD26SM100_TMEM_LOAD_16dp256b2xENS5_13SM90_TMA_LOADENS13_IS15_S17_NSV_INS6_IJS19_S18_EEES1P_EEEENS5_17SM75_U16x8_LDSM_TENS5_14SM90_TMA_STOREES28_NS5_17SM90_U16x8_STSM_TENS5_39AutoVectorizingCopyWithAssumedAlignmentILi128EEEEEEvvEEEEvNT_6ParamsE,(.L_x_311 - _ZN7cutlass13device_kernelINS_4gemm6kernel13GemmUniversalINS1_17GroupProblemShapeIN4cute5tupleIJiiiEEEEENS1_10collective13CollectiveMmaINS1_40MainloopSm100ArrayTmaUmmaWarpSpecializedILi6ELi8ELi4ENS6_IJNS5_1CILi2EEENSC_ILi1EEESE_EEEEENS6_IJNSC_ILi128EEESH_SH_EEENS_10bfloat16_tEPNS6_IJlSE_NSC_ILi0EEEEEESJ_SM_NS5_8TiledMMAINS5_8MMA_AtomIJNS5_26SM100_MMA_F16BF16_2x1SM_SSISJ_SJ_fLi128ELi128ELNS5_4UMMA5MajorE0ELSR_0ELNSQ_7ScaleInE0ELSS_0EEEEEENS5_6LayoutINS6_IJSE_SE_SE_EEENS6_IJSK_SK_SK_EEEEENS6_IJNS5_10UnderscoreESZ_SZ_EEEEENS5_18SM100_TMA_2SM_LOADENS5_14ComposedLayoutINS5_7SwizzleILi3ELi4ELi3EEENS5_18smem_ptr_flag_bitsILi16EEENSV_INS6_IJNSC_ILi8EEENSC_ILi64EEEEEENS6_IJS19_SE_EEEEEEEvNS5_8identityES12_S1D_vS1E_EENS_8epilogue10collective18CollectiveEpilogueINS1G_31Sm100PtrArrayTmaWarpSpecializedILi4ELi2ELi16ELb1ELb0EEEJNS6_IJS19_SH_SH_EEENS6_IJNSV_IS19_SE_EENSV_INS6_IJNSC_ILi16EEESD_EEENS6_IJSE_S19_EEEEEEEENS_6half_tEPNS6_IJSE_lSK_EEES1S_S1U_NS1G_6fusion15FusionCallbacksIS1K_NS1V_17LinearCombinationIS1S_fS1S_fLNS_15FloatRoundStyleE2EEES1L_S1R_JEEENS5_5SM1004TMEM4LOAD26SM100_TMEM_LOAD_16dp256b2xENS5_13SM90_TMA_LOADENS13_IS15_S17_NSV_INS6_IJS19_S18_EEES1P_EEEENS5_17SM75_U16x8_LDSM_TENS5_14SM90_TMA_STOREES28_NS5_17SM90_U16x8_STSM_TENS5_39AutoVectorizingCopyWithAssumedAlignmentILi128EEEEEEvvEEEEvNT_6ParamsE)
        .other          _ZN7cutlass13device_kernelINS_4gemm6kernel13GemmUniversalINS1_17GroupProblemShapeIN4cute5tupleIJiiiEEEEENS1_10collective13CollectiveMmaINS1_40MainloopSm100ArrayTmaUmmaWarpSpecializedILi6ELi8ELi4ENS6_IJNS5_1CILi2EEENSC_ILi1EEESE_EEEEENS6_IJNSC_ILi128EEESH_SH_EEENS_10bfloat16_tEPNS6_IJlSE_NSC_ILi0EEEEEESJ_SM_NS5_8TiledMMAINS5_8MMA_AtomIJNS5_26SM100_MMA_F16BF16_2x1SM_SSISJ_SJ_fLi128ELi128ELNS5_4UMMA5MajorE0ELSR_0ELNSQ_7ScaleInE0ELSS_0EEEEEENS5_6LayoutINS6_IJSE_SE_SE_EEENS6_IJSK_SK_SK_EEEEENS6_IJNS5_10UnderscoreESZ_SZ_EEEEENS5_18SM100_TMA_2SM_LOADENS5_14ComposedLayoutINS5_7SwizzleILi3ELi4ELi3EEENS5_18smem_ptr_flag_bitsILi16EEENSV_INS6_IJNSC_ILi8EEENSC_ILi64EEEEEENS6_IJS19_SE_EEEEEEEvNS5_8identityES12_S1D_vS1E_EENS_8epilogue10collective18CollectiveEpilogueINS1G_31Sm100PtrArrayTmaWarpSpecializedILi4ELi2ELi16ELb1ELb0EEEJNS6_IJS19_SH_SH_EEENS6_IJNSV_IS19_SE_EENSV_INS6_IJNSC_ILi16EEESD_EEENS6_IJSE_S19_EEEEEEEENS_6half_tEPNS6_IJSE_lSK_EEES1S_S1U_NS1G_6fusion15FusionCallbacksIS1K_NS1V_17LinearCombinationIS1S_fS1S_fLNS_15FloatRoundStyleE2EEES1L_S1R_JEEENS5_5SM1004TMEM4LOAD26SM100_TMEM_LOAD_16dp256b2xENS5_13SM90_TMA_LOADENS13_IS15_S17_NSV_INS6_IJS19_S18_EEES1P_EEEENS5_17SM75_U16x8_LDSM_TENS5_14SM90_TMA_STOREES28_NS5_17SM90_U16x8_STSM_TENS5_39AutoVectorizingCopyWithAssumedAlignmentILi128EEEEEEvvEEEEvNT_6ParamsE,@"STO_CUDA_ENTRY STV_DEFAULT"
_ZN7cutlass13device_kernelINS_4gemm6kernel13GemmUniversalINS1_17GroupProblemShapeIN4cute5tupleIJiiiEEEEENS1_10collective13CollectiveMmaINS1_40MainloopSm100ArrayTmaUmmaWarpSpecializedILi6ELi8ELi4ENS6_IJNS5_1CILi2EEENSC_ILi1EEESE_EEEEENS6_IJNSC_ILi128EEESH_SH_EEENS_10bfloat16_tEPNS6_IJlSE_NSC_ILi0EEEEEESJ_SM_NS5_8TiledMMAINS5_8MMA_AtomIJNS5_26SM100_MMA_F16BF16_2x1SM_SSISJ_SJ_fLi128ELi128ELNS5_4UMMA5MajorE0ELSR_0ELNSQ_7ScaleInE0ELSS_0EEEEEENS5_6LayoutINS6_IJSE_SE_SE_EEENS6_IJSK_SK_SK_EEEEENS6_IJNS5_10UnderscoreESZ_SZ_EEEEENS5_18SM100_TMA_2SM_LOADENS5_14ComposedLayoutINS5_7SwizzleILi3ELi4ELi3EEENS5_18smem_ptr_flag_bitsILi16EEENSV_INS6_IJNSC_ILi8EEENSC_ILi64EEEEEENS6_IJS19_SE_EEEEEEEvNS5_8identityES12_S1D_vS1E_EENS_8epilogue10collective18CollectiveEpilogueINS1G_31Sm100PtrArrayTmaWarpSpecializedILi4ELi2ELi16ELb1ELb0EEEJNS6_IJS19_SH_SH_EEENS6_IJNSV_IS19_SE_EENSV_INS6_IJNSC_ILi16EEESD_EEENS6_IJSE_S19_EEEEEEEENS_6half_tEPNS6_IJSE_lSK_EEES1S_S1U_NS1G_6fusion15FusionCallbacksIS1K_NS1V_17LinearCombinationIS1S_fS1S_fLNS_15FloatRoundStyleE2EEES1L_S1R_JEEENS5_5SM1004TMEM4LOAD26SM100_TMEM_LOAD_16dp256b2xENS5_13SM90_TMA_LOADENS13_IS15_S17_NSV_INS6_IJS19_S18_EEES1P_EEEENS5_17SM75_U16x8_LDSM_TENS5_14SM90_TMA_STOREES28_NS5_17SM90_U16x8_STSM_TENS5_39AutoVectorizingCopyWithAssumedAlignmentILi128EEEEEEvvEEEEvNT_6ParamsE:
[----:B------:R-:W1:Y:S01]  /*0000*/  LDC R1, c[0x0][0x37c] ;  /* 0x0000df00ff017b82 */ /* 0x000e620000000800 */
[----:B------:R-:W2:Y:S07]  /*0010*/  S2R R49, SR_TID.X ;  /* 0x0000000000317919 */ /* 0x000eae0000002100 */
[----:B------:R-:W3:Y:S01]  /*0020*/  S2UR UR35, SR_CgaCtaId ;  /* 0x00000000002379c3 */ /* 0x000ee20000008800 */
[----:B------:R-:W-:Y:S01]  /*0030*/  UMOV UR37, 0x4 ;  /* 0x0000000400257882 */ /* 0x000fe20000000000 */
[----:B------:R-:W4:Y:S01]  /*0040*/  LDCU UR34, c[0x0][0x370] ;  /* 0x00006e00ff2277ac */ /* 0x000f220008000800 */
[----:B------:R-:W-:-:S05]  /*0050*/  ELECT P2, URZ, PT ;  /* 0x0000000000ff782f */ /* 0x000fca0003840000 */
[----:B------:R-:W-:Y:S08]  /*0060*/  S2UR UR42, SR_CTAID.X ;  /* 0x00000000002a79c3 */ /* 0x000ff00000002500 */
[----:B------:R-:W4:Y:S01]  /*0070*/  S2UR UR58, SR_CTAID.Y ;  /* 0x00000000003a79c3 */ /* 0x000f220000002600 */
[----:B---3--:R-:W-:Y:S02]  /*0080*/  ULOP3.LUT UR44, UR35, 0x1, URZ, 0xc0, !UPT ;  /* 0x00000001232c7892 */ /* 0x008fe4000f8ec0ff */
[----:B------:R-:W-:Y:S01]  /*0090*/  ULOP3.LUT UR43, UR35, 0x1, URZ, 0x3c, !UPT ;  /* 0x00000001232b7892 */ /* 0x000fe2000f8e3cff */
[----:B--2---:R-:W-:-:S05]  /*00a0*/  SHF.R.U32.HI R48, RZ, 0x5, R49 ;  /* 0x00000005ff307819 */ /* 0x004fca0000011631 */
[----:B------:R-:W2:Y:S01]  /*00b0*/  SHFL.IDX PT, R0, R48, RZ, 0x1f ;  /* 0x00001fff30007589 */ /* 0x000ea200000e0000 */
[----:B----4-:R-:W-:Y:S01]  /*00c0*/  UIMAD UR16, UR58, UR34, UR42 ;  /* 0x000000223a1072a4 */ /* 0x010fe2000f8e022a */
[----:B--2---:R-:W-:-:S13]  /*00d0*/  R2UR UR21, R0 ;  /* 0x00000000001572ca */ /* 0x004fda00000e0000 */
[----:B------:R-:W-:Y:S02]  /*00e0*/  UISETP.GE.AND UP0, UPT, UR21, 0x8, UPT ;  /* 0x000000081500788c */ /* 0x000fe4000bf06270 */
[----:B------:R-:W-:Y:S02]  /*00f0*/  UISETP.GT.AND UP1, UPT, UR21, 0x3, UPT ;  /* 0x000000031500788c */ /* 0x000fe4000bf24270 */
[----:B------:R-:W-:-:S04]  /*0100*/  USEL UR37, UR37, 0x8, !UP0 ;  /* 0x0000000825257887 */ /* 0x000fc8000c000000 */
[----:B------:R-:W-:Y:S02]  /*0110*/  USEL UR37, UR37, UR21, UP1 ;  /* 0x0000001525257287 */ /* 0x000fe40008800000 */
[----:B------:R-:W-:Y:S02]  /*0120*/  ULOP3.LUT UR21, UR21, 0xfffffffc, URZ, 0xc0, !UPT ;  /* 0xfffffffc15157892 */ /* 0x000fe4000f8ec0ff */
[----:B------:R-:W-:-:S09]  /*0130*/  UISETP.NE.AND UP0, UPT, UR37, 0x2, UPT ;  /* 0x000000022500788c */ /* 0x000fd2000bf05270 */
[----:B-1----:R-:W-:Y:S05]  /*0140*/  BRA.U UP0, `(.L_x_0) ;  /* 0x0000000100f87547 */ /* 0x002fea000b800000 */
[----:B------:R-:W1:Y:S01]  /*0150*/  LDCU UR26, c[0x0][0xc1c] ;  /* 0x00018380ff1a77ac */ /* 0x000e620008000800 */
[----:B------:R-:W-:Y:S01]  /*0160*/  BSSY.RECONVERGENT B0, `(.L_x_1) ;  /* 0x000003b000007945 */ /* 0x000fe20003800200 */
[----:B------:R-:W2:Y:S01]  /*0170*/  LDCU.64 UR4, c[0x0][0x820] ;  /* 0x00010400ff0477ac */ /* 0x000ea20008000a00 */
[----:B------:R-:W-:Y:S01]  /*0180*/  ELECT P0, URZ, PT ;  /* 0x0000000000ff782f */ /* 0x000fe20003800000 */
[----:B------:R-:W-:Y:S02]  /*0190*/  USHF.L.U32 UR28, UR16, 0x4, URZ ;  /* 0x00000004101c7899 */ /* 0x000fe400080006ff */
[----:B-1----:R-:W-:-:S04]  /*01a0*/  UIADD3 UR26, UPT, UPT, UR16, UR26, URZ ;  /* 0x0000001a101a7290 */ /* 0x002fc8000fffe0ff */
[----:B------:R-:W-:Y:S02]  /*01b0*/  USHF.L.U32 UR26, UR26, 0x4, URZ ;  /* 0x000000041a1a7899 */ /* 0x000fe400080006ff */
[----:B--2---:R-:W-:Y:S02]  /*01c0*/  UIMAD.WIDE.U32 UR28, UR28, 0x80, UR4 ;  /* 0x000000801c1c78a5 */ /* 0x004fe4000f8e0004 */
[----:B------:R-:W-:Y:S02]  /*01d0*/  UIMAD.WIDE.U32 UR26, UR26, 0x80, UR4 ;  /* 0x000000801a1a78a5 */ /* 0x000fe4000f8e0004 */
[----:B------:R-:W-:Y:S10]  /*01e0*/  @!P0 BRA `(.L_x_2) ;  /* 0x0000000000c88947 */ /* 0x000ff40003800000 */
[----:B------:R-:W1:Y:S01]  /*01f0*/  LDC.64 R68, c[0x0][0x400] ;  /* 0x00010000ff447b82 */ /* 0x000e620000000a00 */
[----:B------:R-:W-:Y:S02]  /*0200*/  UMOV UR4, 0x400 ;  /* 0x0000040000047882 */ /* 0x000fe40000000000 */
[----:B------:R-:W-:-:S05]  /*0210*/  ULEA UR4, UR35, UR4, 0x18 ;  /* 0x0000000423047291 */ /* 0x000fca000f8ec0ff */
[----:B------:R-:W1:Y:S08]  /*0220*/  LDC.64 R70, c[0x0][0x408] ;  /* 0x00010200ff467b82 */ /* 0x000e700000000a00 */
[----:B------:R-:W2:Y:S08]  /*0230*/  LDC.64 R64, c[0x0][0x410] ;  /* 0x00010400ff407b82 */ /* 0x000eb00000000a00 */
[----:B------:R-:W2:Y:S08]  /*0240*/  LDC.64 R66, c[0x0][0x418] ;  /* 0x00010600ff427b82 */ /* 0x000eb00000000a00 */
[----:B------:R-:W3:Y:S01]  /*0250*/  LDC.64 R60, c[0x0][0x420] ;  /* 0x00010800ff3c7b82 */ /* 0x000ee20000000a00 */
[----:B-1----:R1:W-:Y:S07]  /*0260*/  STS.128 [UR4+0x480], R68 ;  /* 0x00048044ff007988 */ /* 0x0023ee0008000c04 */
[----:B------:R-:W3:Y:S08]  /*0270*/  LDC.64 R62, c[0x0][0x428] ;  /* 0x00010a00ff3e7b82 */ /* 0x000ef00000000a00 */
[----:B------:R-:W4:Y:S01]  /*0280*/  LDC.64 R56, c[0x0][0x430] ;  /* 0x00010c00ff387b82 */ /* 0x000f220000000a00 */
[----:B--2---:R1:W-:Y:S07]  /*0290*/  STS.128 [UR4+0x490], R64 ;  /* 0x00049040ff007988 */ /* 0x0043ee0008000c04 */
[----:B------:R-:W4:Y:S08]  /*02a0*/  LDC.64 R58, c[0x0][0x438] ;  /* 0x00010e00ff3a7b82 */ /* 0x000f300000000a00 */
[----:B------:R-:W2:Y:S01]  /*02b0*/  LDC.64 R52, c[0x0][0x440] ;  /* 0x00011000ff347b82 */ /* 0x000ea20000000a00 */
[----:B---3--:R1:W-:Y:S07]  /*02c0*/  STS.128 [UR4+0x4a0], R60 ;  /* 0x0004a03cff007988 */ /* 0x0083ee0008000c04 */
[----:B------:R-:W2:Y:S08]  /*02d0*/  LDC.64 R54, c[0x0][0x448] ;  /* 0x00011200ff367b82 */ /* 0x000eb00000000a00 */
[----:B------:R-:W3:Y:S01]  /*02e0*/  LDC.64 R44, c[0x0][0x450] ;  /* 0x00011400ff2c7b82 */ /* 0x000ee20000000a00 */
[----:B----4-:R1:W-:Y:S07]  /*02f0*/  STS.128 [UR4+0x4b0], R56 ;  /* 0x0004b038ff007988 */ /* 0x0103ee0008000c04 */
        /* <DEDUP_REMOVED lines=30> */
[----:B------:R-:W4:Y:S01]  /*04e0*/  LDC.64 R6, c[0x0][0x578] ;  /* 0x00015e00ff067b82 */ /* 0x000f220000000a00 */
[----:B---3--:R1:W-:Y:S04]  /*04f0*/  STS.128 [UR4+0x560], R8 ;  /* 0x00056008ff007988 */ /* 0x0083e80008000c04 */
[----:B----4-:R1:W-:Y:S02]  /*0500*/  STS.128 [UR4+0x570], R4 ;  /* 0x00057004ff007988 */ /* 0x0103e40008000c04 */
.L_x_2:
[----:B------:R-:W-:Y:S05]  /*0510*/  BSYNC.RECONVERGENT B0 ;  /* 0x0000000000007941 */ /* 0x000fea0003800200 */
.L_x_1:
[----:B------:R-:W-:Y:S01]  /*0520*/  NOP ;  /* 0x0000000000007918 */ /* 0x000fe20000000000 */
.L_x_0:
[----:B------:R-:W-:-:S09]  /*0530*/  UISETP.NE.AND UP0, UPT, UR37, 0x3, UPT ;  /* 0x000000032500788c */ /* 0x000fd2000bf05270 */
[----:B------:R-:W-:Y:S05]  /*0540*/  BRA.U UP0, `(.L_x_3) ;  /* 0x00000001007c7547 */ /* 0x000fea000b800000 */
[----:B-1----:R-:W1:Y:S01]  /*0550*/  LDC.64 R32, c[0x0][0x900] ;  /* 0x00024000ff207b82 */ /* 0x002e620000000a00 */
[----:B------:R-:W2:Y:S01]  /*0560*/  LDCU.64 UR6, c[0x0][0xb00] ;  /* 0x00016000ff0677ac */ /* 0x000ea20008000a00 */
[----:B------:R-:W-:Y:S01]  /*0570*/  ELECT P0, URZ, PT ;  /* 0x0000000000ff782f */ /* 0x000fe20003800000 */
[----:B------:R-:W-:-:S05]  /*0580*/  UMOV UR4, 0x400 ;  /* 0x0000040000047882 */ /* 0x000fca0000000000 */
[----:B------:R-:W1:Y:S01]  /*0590*/  LDC.64 R34, c[0x0][0x908] ;  /* 0x00024200ff227b82 */ /* 0x000e620000000a00 */
[----:B------:R-:W-:Y:S02]  /*05a0*/  ULEA UR4, UR35, UR4, 0x18 ;  /* 0x0000000423047291 */ /* 0x000fe4000f8ec0ff */
[----:B------:R-:W-:-:S05]  /*05b0*/  UIMAD UR22, UR16, 0xe, URZ ;  /* 0x0000000e101678a4 */ /* 0x000fca000f8e02ff */
[----:B------:R-:W3:Y:S01]  /*05c0*/  LDC.64 R28, c[0x0][0x910] ;  /* 0x00024400ff1c7b82 */ /* 0x000ee20000000a00 */
[----:B--2---:R-:W-:-:S07]  /*05d0*/  UIMAD.WIDE.U32 UR22, UR22, 0x80, UR6 ;  /* 0x00000080161678a5 */ /* 0x004fce000f8e0006 */
[----:B------:R-:W3:Y:S08]  /*05e0*/  LDC.64 R30, c[0x0][0x918] ;  /* 0x00024600ff1e7b82 */ /* 0x000ef00000000a00 */
[----:B------:R-:W2:Y:S01]  /*05f0*/  LDC.64 R24, c[0x0][0x920] ;  /* 0x00024800ff187b82 */ /* 0x000ea20000000a00 */
[----:B-1----:R4:W-:Y:S07]  /*0600*/  @P0 STS.128 [UR4+0x380], R32 ;  /* 0x00038020ff000988 */ /* 0x0029ee0008000c04 */
[----:B------:R-:W2:Y:S08]  /*0610*/  LDC.64 R26, c[0x0][0x928] ;  /* 0x00024a00ff1a7b82 */ /* 0x000eb00000000a00 */
[----:B------:R-:W1:Y:S01]  /*0620*/  LDC.64 R20, c[0x0][0x930] ;  /* 0x00024c00ff147b82 */ /* 0x000e620000000a00 */
[----:B---3--:R4:W-:Y:S07]  /*0630*/  @P0 STS.128 [UR4+0x390], R28 ;  /* 0x0003901cff000988 */ /* 0x0089ee0008000c04 */
[----:B------:R-:W1:Y:S08]  /*0640*/  LDC.64 R22, c[0x0][0x938] ;  /* 0x00024e00ff167b82 */ /* 0x000e700000000a00 */
[----:B------:R-:W3:Y:S01]  /*0650*/  LDC.64 R16, c[0x0][0x940] ;  /* 0x00025000ff107b82 */ /* 0x000ee20000000a00 */
[----:B--2---:R4:W-:Y:S07]  /*0660*/  @P0 STS.128 [UR4+0x3a0], R24 ;  /* 0x0003a018ff000988 */ /* 0x0049ee0008000c04 */
        /* <DEDUP_REMOVED lines=9> */
[----:B------:R-:W3:Y:S01]  /*0700*/  LDC.64 R6, c[0x0][0x978] ;  /* 0x00025e00ff067b82 */ /* 0x000ee20000000a00 */
[----:B-1----:R4:W-:Y:S04]  /*0710*/  @P0 STS.128 [UR4+0x3e0], R8 ;  /* 0x0003e008ff000988 */ /* 0x0029e80008000c04 */
[----:B---3--:R4:W-:Y:S01]  /*0720*/  @P0 STS.128 [UR4+0x3f0], R4 ;  /* 0x0003f004ff000988 */ /* 0x0089e20008000c04 */
[----:B------:R-:W-:Y:S01]  /*0730*/  NOP ;  /* 0x0000000000007918 */ /* 0x000fe20000000000 */
.L_x_3:
[----:B------:R-:W2:Y:S02]  /*0740*/  SHFL.IDX PT, R0, R48, RZ, 0x1f ;  /* 0x00001fff30007589 */ /* 0x000ea400000e0000 */
[----:B--2---:R-:W-:-:S13]  /*0750*/  ISETP.NE.AND P0, PT, R0, RZ, PT ;  /* 0x000000ff0000720c */ /* 0x004fda0003f05270 */
[----:B------:R-:W-:Y:S05]  /*0760*/  @P0 BRA `(.L_x_4) ;  /* 0x0000000000540947 */ /* 0x000fea0003800000 */
[----:B------:R-:W-:Y:S01]  /*0770*/  UMOV UR5, 0x400 ;  /* 0x0000040000057882 */ /* 0x000fe20000000000 */
[----:B------:R-:W-:Y:S01]  /*0780*/  UMOV UR4, 0x1 ;  /* 0x0000000100047882 */ /* 0x000fe20000000000 */
[----:B------:R-:W-:Y:S02]  /*0790*/  ULEA UR5, UR35, UR5, 0x18 ;  /* 0x0000000523057291 */ /* 0x000fe4000f8ec0ff */
[----:B------:R-:W-:-:S04]  /*07a0*/  UIADD3 UR6, UPT, UPT, -UR4, 0x100000, URZ ;  /* 0x0010000004067890 */ /* 0x000fc8000fffe1ff */
[----:B------:R-:W-:Y:S02]  /*07b0*/  USHF.L.U32 UR7, UR6, 0xb, URZ ;  /* 0x0000000b06077899 */ /* 0x000fe400080006ff */
[----:B------:R-:W-:Y:S01]  /*07c0*/  USHF.L.U32 UR6, UR6, 0x1, URZ ;  /* 0x0000000106067899 */ /* 0x000fe200080006ff */
[----:B------:R-:W-:Y:S01]  /*07d0*/  ELECT P0, URZ, PT ;  /* 0x0000000000ff782f */ /* 0x000fe20003800000 */
[----:B------:R-:W2:Y:S10]  /*07e0*/  FENCE.VIEW.ASYNC.S ;  /* 0x00000000000073c6 */ /* 0x000eb40000000000 */
[----:B--2---:R2:W3:Y:S01]  /*07f0*/  SYNCS.EXCH.64 URZ, [UR5], UR6 ;  /* 0x0000000605ff75b2 */ /* 0x0044e20008000100 */
[----:B------:R2:W1:Y:S01]  /*0800*/  SYNCS.EXCH.64 URZ, [UR5+0x30], UR6 ;  /* 0x0000300605ff75b2 */ /* 0x0004620008000100 */
        /* <DEDUP_REMOVED lines=10> */
[----:B------:R-:W-:Y:S01]  /*08b0*/  NOP ;  /* 0x0000000000007918 */ /* 0x000fe20000000000 */
.L_x_4:
[----:B------:R-:W5:Y:S01]  /*08c0*/  SHFL.IDX PT, R0, R48, RZ, 0x1f ;  /* 0x00001fff30007589 */ /* 0x000f6200000e0000 */
[----:B------:R-:W-:Y:S01]  /*08d0*/  NOP ;  /* 0x0000000000007918 */ /* 0x000fe20000000000 */
[----:B-----5:R-:W-:-:S13]  /*08e0*/  ISETP.NE.AND P0, PT, R0, 0x1, PT ;  /* 0x000000010000780c */ /* 0x020fda0003f05270 */
[----:B------:R-:W-:Y:S05]  /*08f0*/  @P0 BRA `(.L_x_5) ;  /* 0x0000000000540947 */ /* 0x000fea0003800000 */
[----:B--2---:R-:W-:Y:S01]  /*0900*/  UMOV UR6, 0x400 ;  /* 0x0000040000067882 */ /* 0x004fe20000000000 */
[----:B------:R-:W-:Y:S01]  /*0910*/  UMOV UR5, 0x20 ;  /* 0x0000002000057882 */ /* 0x000fe20000000000 */
[----:B------:R-:W-:Y:S01]  /*0920*/  UMOV UR4, 0x80 ;  /* 0x0000008000047882 */ /* 0x000fe20000000000 */
[----:B------:R-:W-:Y:S02]  /*0930*/  ULEA UR6, UR35, UR6, 0x18 ;  /* 0x0000000623067291 */ /* 0x000fe4000f8ec0ff */
[----:B------:R-:W-:-:S04]  /*0940*/  UIADD3 UR8, UPT, UPT, -UR5, 0x100000, URZ ;  /* 0x0010000005087890 */ /* 0x000fc8000fffe1ff */
[----:B------:R-:W-:Y:S02]  /*0950*/  USHF.L.U32 UR9, UR8, 0xb, URZ ;  /* 0x0000000b08097899 */ /* 0x000fe400080006ff */
[----:B------:R-:W-:Y:S02]  /*0960*/  USHF.L.U32 UR8, UR8, 0x1, URZ ;  /* 0x0000000108087899 */ /* 0x000fe400080006ff */
[----:B------:R-:W-:-:S04]  /*0970*/  UIADD3 UR4, UPT, UPT, -UR4, 0x100000, URZ ;  /* 0x0010000004047890 */ /* 0x000fc8000fffe1ff */
[----:B------:R-:W-:Y:S02]  /*0980*/  USHF.L.U32 UR5, UR4, 0xb, URZ ;  /* 0x0000000b04057899 */ /* 0x000fe400080006ff */
[----:B------:R-:W-:Y:S01]  /*0990*/  USHF.L.U32 UR4, UR4, 0x1, URZ ;  /* 0x0000000104047899 */ /* 0x000fe200080006ff */
[----:B------:R-:W-:Y:S01]  /*09a0*/  ELECT P0, URZ, PT ;  /* 0x0000000000ff782f */ /* 0x000fe20003800000 */
[----:B------:R-:W2:Y:S02]  /*09b0*/  FENCE.VIEW.ASYNC.S ;  /* 0x00000000000073c6 */ /* 0x000ea40000000000 */
[----:B--2---:R2:W1:Y:S08]  /*09c0*/  SYNCS.EXCH.64 URZ, [UR6+0x60], UR8 ;  /* 0x0000600806ff75b2 */ /* 0x0044700008000100 */
        /* <DEDUP_REMOVED lines=8> */
.L_x_5:
[----:B------:R-:W5:Y:S01]  /*0a50*/  SHFL.IDX PT, R0, R48, RZ, 0x1f ;  /* 0x00001fff30007589 */ /* 0x000f6200000e0000 */
[----:B------:R-:W-:Y:S01]  /*0a60*/  NOP ;  /* 0x0000000000007918 */ /* 0x000fe20000000000 */
[----:B-----5:R-:W-:-:S13]  /*0a70*/  ISETP.NE.AND P0, PT, R0, 0x3, PT ;  /* 0x000000030000780c */ /* 0x020fda0003f05270 */
[----:B------:R-:W-:Y:S05]  /*0a80*/  @P0 BRA `(.L_x_6) ;  /* 0x00000000002c0947 */ /* 0x000fea0003800000 */
[----:B--2---:R-:W-:Y:S01]  /*0a90*/  UMOV UR5, 0x400 ;  /* 0x0000040000057882 */ /* 0x004fe20000000000 */
[----:B------:R-:W-:Y:S01]  /*0aa0*/  UMOV UR4, 0x20 ;  /* 0x0000002000047882 */ /* 0x000fe20000000000 */
[----:B------:R-:W-:Y:S02]  /*0ab0*/  ULEA UR5, UR35, UR5, 0x18 ;  /* 0x0000000523057291 */ /* 0x000fe4000f8ec0ff */
[----:B------:R-:W-:-:S04]  /*0ac0*/  UIADD3 UR6, UPT, UPT, -UR4, 0x100000, URZ ;  /* 0x0010000004067890 */ /* 0x000fc8000fffe1ff */
[----:B------:R-:W-:Y:S02]  /*0ad0*/  USHF.L.U32 UR7, UR6, 0xb, URZ ;  /* 0x0000000b06077899 */ /* 0x000fe400080006ff */
[----:B------:R-:W-:Y:S01]  /*0ae0*/  USHF.L.U32 UR6, UR6, 0x1, URZ ;  /* 0x0000000106067899 */ /* 0x000fe200080006ff */
[----:B------:R-:W-:Y:S01]  /*0af0*/  ELECT P0, URZ, PT ;  /* 0x0000000000ff782f */ /* 0x000fe20003800000 */
[----:B------:R-:W2:Y:S10]  /*0b00*/  FENCE.VIEW.ASYNC.S ;  /* 0x00000000000073c6 */ /* 0x000eb40000000000 */
[----:B--2---:R2:W1:Y:S01]  /*0b10*/  SYNCS.EXCH.64 URZ, [UR5+0xa0], UR6 ;  /* 0x0000a00605ff75b2 */ /* 0x0044620008000100 */
[----:B------:R2:W1:Y:S01]  /*0b20*/  SYNCS.EXCH.64 URZ, [UR5+0xa8], UR6 ;  /* 0x0000a80605ff75b2 */ /* 0x0004620008000100 */
[----:B------:R-:W-:Y:S01]  /*0b30*/  NOP ;  /* 0x0000000000007918 */ /* 0x000fe20000000000 */
.L_x_6:
        /* <DEDUP_REMOVED lines=31> */
[----:B------:R2:W1:Y:S02]  /*0d30*/  SYNCS.EXCH.64 URZ, [UR6+0x128], UR4 ;  /* 0x0001280406ff75b2 */ /* 0x0004640008000100 */
[----:B--2---:R-:W-:Y:S01]  /*0d40*/  NOP ;  /* 0x0000000000007918 */ /* 0x004fe20000000000 */
.L_x_7:
        /* <DEDUP_REMOVED lines=33> */
.L_x_8:
[----:B------:R-:W5:Y:S01]  /*0f60*/  SHFL.IDX PT, R0, R48, RZ, 0x1f ;  /* 0x00001fff30007589 */ /* 0x000f6200000e0000 */
[----:B------:R-:W-:Y:S01]  /*0f70*/  ISETP.NE.OR P0, PT, RZ, UR37, !P2 ;  /* 0x00000025ff007c0c */ /* 0x000fe2000d705670 */
        /* <DEDUP_REMOVED lines=24> */
.L_x_9:
[----:B------:R-:W-:Y:S01]  /*1100*/  VOTEU.ALL UP0, P0 ;  /* 0x0000000000ff7886 */ /* 0x000fe20000000000 */
[----:B--2---:R-:W-:Y:S01]  /*1110*/  UMOV UR4, 0x20 ;  /* 0x0000002000047882 */ /* 0x004fe20000000000 */
[----:B------:R-:W-:Y:S01]  /*1120*/  UISETP.NE.AND UP1, UPT, UR37, 0x2, UPT ;  /* 0x000000022500788c */ /* 0x000fe2000bf25270 */
[----:B------:R-:W-:Y:S02]  /*1130*/  NOP ;  /* 0x0000000000007918 */ /* 0x000fe40000000000 */
[----:B------:R-:W-:Y:S01]  /*1140*/  @!UP0 UMOV UR5, 0x400 ;  /* 0x0000040000058882 */ /* 0x000fe20000000000 */
[----:B------:R-:W-:-:S04]  /*1150*/  @!UP0 UIADD3 UR6, UPT, UPT, -UR4, 0x100000, URZ ;  /* 0x0010000004068890 */ /* 0x000fc8000fffe1ff */
[----:B------:R-:W-:Y:S02]  /*1160*/  @!UP0 USHF.L.U32 UR7, UR6, 0xb, URZ ;  /* 0x0000000b06078899 */ /* 0x000fe400080006ff */
[----:B------:R-:W-:Y:S02]  /*1170*/  @!UP0 USHF.L.U32 UR6, UR6, 0x1, URZ ;  /* 0x0000000106068899 */ /* 0x000fe400080006ff */
[----:B------:R-:W-:Y:S01]  /*1180*/  @!UP0 ULEA UR5, UR35, UR5, 0x18 ;  /* 0x0000000523058291 */ /* 0x000fe2000f8ec0ff */
[----:B------:R-:W2:Y:S01]  /*1190*/  LDCU UR4, c[0x0][0x36c] ;  /* 0x00006d80ff0477ac */ /* 0x000ea20008000800 */
[----:B------:R-:W-:Y:S01]  /*11a0*/  VOTEU.ALL UP0, P0 ;  /* 0x0000000000ff7886 */ /* 0x000fe20000000000 */
[----:B------:R-:W-:Y:S02]  /*11b0*/  USEL UR20, URZ, 0x1, UP1 ;  /* 0x00000001ff147887 */ /* 0x000fe40008800000 */
[----:B------:R-:W-:Y:S01]  /*11c0*/  UISETP.EQ.AND UP2, UPT, UR44, URZ, !UP1 ;  /* 0x000000ff2c00728c */ /* 0x000fe2000cf42270 */
[----:B------:R-:W5:Y:S06]  /*11d0*/  FENCE.VIEW.ASYNC.S ;  /* 0x00000000000073c6 */ /* 0x000f6c0000000000 */
[----:B-----5:R1:W1:Y:S01]  /*11e0*/  @!UP0 SYNCS.EXCH.64 URZ, [UR5+0x180], UR6 ;  /* 0x0001800605ff85b2 */ /* 0x0202620008000100 */
[----:B------:R-:W-:Y:S01]  /*11f0*/  UISETP.NE.AND UP0, UPT, UR37, URZ, UPT ;  /* 0x000000ff2500728c */ /* 0x000fe2000bf05270 */
[----:B------:R-:W-:-:S03]  /*1200*/  PLOP3.LUT P2, PT, P2, PT, UP2, 0x80, 0x8 ;  /* 0x000000000008781c */ /* 0x000fc6000174f028 */
[----:B------:R-:W-:Y:S02]  /*1210*/  USEL UR24, UR20, 0x2, UP0 ;  /* 0x0000000214187887 */ /* 0x000fe40008000000 */
[----:B--2---:R-:W-:-:S09]  /*1220*/  UISETP.EQ.U32.AND UP0, UPT, UR4, 0x1, UPT ;  /* 0x000000010400788c */ /* 0x004fd2000bf02070 */
[----:B------:R-:W-:Y:S05]  /*1230*/  BRA.U !UP0, `(.L_x_10) ;  /* 0x0000000108087547 */ /* 0x000fea000b800000 */
[----:B-1-3--:R-:W-:Y:S01]  /*1240*/  UCGABAR_ARV ;  /* 0x00000000000079c7 */ /* 0x00afe20008000000 */
[----:B------:R-:W-:Y:S05]  /*1250*/  BRA `(.L_x_11) ;  /* 0x0000000000047947 */ /* 0x000fea0003800000 */
.L_x_10:
[----:B-1-3--:R-:W-:Y:S01]  /*1260*/  NOP ;  /* 0x0000000000007918 */ /* 0x00afe20000000000 */
.L_x_11:
[----:B----4-:R-:W1:Y:S01]  /*1270*/  LDC.64 R14, c[0x0][0xbf0] ;  /* 0x0002fc00ff0e7b82 */ /* 0x010e620000000a00 */
[----:B------:R-:W1:Y:S01]  /*1280*/  LDCU.64 UR50, c[0x0][0x358] ;  /* 0x00006b00ff3277ac */ /* 0x000e620008000a00 */
[----:B------:R-:W2:Y:S01]  /*1290*/  LDCU UR33, c[0x0][0xc0c] ;  /* 0x00018180ff2177ac */ /* 0x000ea20008000800 */
[----:B------:R-:W2:Y:S01]  /*12a0*/  LDCU UR4, c[0x0][0xbdc] ;  /* 0x00017b80ff0477ac */ /* 0x000ea20008000800 */
[----:B------:R-:W3:Y:S01]  /*12b0*/  LDCU UR32, c[0x0][0xc10] ;  /* 0x00018200ff2077ac */ /* 0x000ee20008000800 */
[----:B------:R-:W4:Y:S01]  /*12c0*/  LDCU.128 UR12, c[0x0][0xba0] ;  /* 0x00017400ff0c77ac */ /* 0x000f220008000c00 */
[----:B------:R-:W4:Y:S01]  /*12d0*/  LDCU.128 UR8, c[0x0][0xbb0] ;  /* 0x00017600ff0877ac */ /* 0x000f220008000c00 */
[----:B-1----:R-:W4:Y:S01]  /*12e0*/  LDG.E R8, desc[UR50][R14.64] ;  /* 0x000000320e087981 */ /* 0x002f22000c1e1900 */
[----:B------:R-:W1:Y:S03]  /*12f0*/  LDCU UR45, c[0x0][0xbe8] ;  /* 0x00017d00ff2d77ac */ /* 0x000e660008000800 */
[----:B------:R1:W4:Y:S01]  /*1300*/  LDG.E R3, desc[UR50][R14.64+0x4] ;  /* 0x000004320e037981 */ /* 0x000322000c1e1900 */
[----:B--2---:R-:W-:Y:S01]  /*1310*/  USHF.L.U32 UR33, UR33, UR4, URZ ;  /* 0x0000000421217299 */ /* 0x004fe200080006ff */
[----:B------:R-:W-:Y:S01]  /*1320*/  LOP3.LUT R7, R49, 0x1f, RZ, 0xc0, !PT ;  /* 0x0000001f31077812 */ /* 0x000fe200078ec0ff */
[----:B---3--:R-:W-:Y:S01]  /*1330*/  USHF.L.U32 UR32, UR32, UR4, URZ ;  /* 0x0000000420207299 */ /* 0x008fe200080006ff */
[----:B------:R-:W-:Y:S01]  /*1340*/  IMAD.MOV.U32 R5, RZ, RZ, RZ ;  /* 0x000000ffff057224 */ /* 0x000fe200078e00ff */
[----:B------:R-:W2:Y:S01]  /*1350*/  LDCU.128 UR4, c[0x0][0xbc0] ;  /* 0x00017800ff0477ac */ /* 0x000ea20008000c00 */
[----:B------:R-:W-:-:S02]  /*1360*/  IMAD.MOV.U32 R6, RZ, RZ, RZ ;  /* 0x000000ffff067224 */ /* 0x000fc400078e00ff */
[----:B------:R-:W-:Y:S01]  /*1370*/  IMAD.U32 R4, RZ, RZ, UR33 ;  /* 0x00000021ff047e24 */ /* 0x000fe2000f8e00ff */
[----:B------:R-:W-:Y:S01]  /*1380*/  UMOV UR36, 0x400 ;  /* 0x0000040000247882 */ /* 0x000fe20000000000 */
[----:B------:R-:W-:Y:S01]  /*1390*/  IMAD.U32 R0, RZ, RZ, UR32 ;  /* 0x00000020ff007e24 */ /* 0x000fe2000f8e00ff */
[----:B------:R-:W-:Y:S02]  /*13a0*/  UISETP.NE.AND UP5, UPT, UR37, 0x8, UPT ;  /* 0x000000082500788c */ /* 0x000fe4000bfa5270 */
[----:B------:R-:W-:Y:S01]  /*13b0*/  IABS R2, R4 ;  /* 0x0000000400027213 */ /* 0x000fe20000000000 */
[----:B----4-:R-:W-:Y:S01]  /*13c0*/  UISETP.NE.U32.AND UP3, UPT, UR14, URZ, UPT ;  /* 0x000000ff0e00728c */ /* 0x010fe2000bf65070 */
[----:B-1----:R-:W-:Y:S01]  /*13d0*/  ISETP.GE.AND P0, PT, R7, UR45, PT ;  /* 0x0000002d07007c0c */ /* 0x002fe2000bf06270 */
[----:B------:R-:W1:Y:S01]  /*13e0*/  LDCU UR40, c[0x0][0xbe0] ;  /* 0x00017c00ff2877ac */ /* 0x000e620008000800 */
[----:B------:R-:W-:Y:S02]  /*13f0*/  R2UR UR48, R2 ;  /* 0x00000000023072ca */ /* 0x000fe400000e0000 */
[----:B------:R-:W-:Y:S01]  /*1400*/  IABS R2, R0 ;  /* 0x0000000000027213 */ /* 0x000fe20000000000 */
[----:B------:R-:W-:Y:S01]  /*1410*/  UISETP.NE.AND UP1, UPT, UR37, 0x1, UPT ;  /* 0x000000012500788c */ /* 0x000fe2000bf25270 */
[----:B------:R-:W-:-:S05]  /*1420*/  CS2R.32 R23, SR_CgaSize ;  /* 0x0000000000177805 */ /* 0x000fca0000008a00 */
[----:B------:R-:W-:-:S05]  /*1430*/  IMAD R23, R23, -0xa0, RZ ;  /* 0xffffff6017177824 */ /* 0x000fca00078e02ff */
[----:B------:R-:W-:-:S14]  /*1440*/  R2UR UR39, R23 ;  /* 0x00000000172772ca */ /* 0x000fdc00000e0000 */
[----:B------:R-:W3:Y:S01]  /*1450*/  LDCU UR39, c[0x0][UR39+0x2b0] ;  /* 0x00005600272777ac */ /* 0x000ee20008000800 */
[----:B------:R-:W-:Y:S01]  /*1460*/  R2UR UR47, R2 ;  /* 0x00000000022f72ca */ /* 0x000fe200000e0000 */
[----:B------:R-:W-:Y:S02]  /*1470*/  UISETP.NE.AND.EX UP3, UPT, UR15, URZ, UPT, UP3 ;  /* 0x000000ff0f00728c */ /* 0x000fe4000bf65330 */
[----:B------:R-:W-:Y:S01]  /*1480*/  ULEA UR36, UR35, UR36, 0x18 ;  /* 0x0000002423247291 */ /* 0x000fe2000f8ec0ff */
[----:B------:R-:W4:Y:S01]  /*1490*/  @!P0 LDC.64 R12, c[0x0][0xbf0] ;  /* 0x0002fc00ff0c8b82 */ /* 0x000f220000000a00 */
[----:B------:R-:W2:Y:S01]  /*14a0*/  I2F.RP R2, UR48 ;  /* 0x0000003000027d06 */ /* 0x000ea20008209400 */
[----:B------:R-:W-:-:S05]  /*14b0*/  CS2R.32 R23, SR_CgaSize ;  /* 0x0000000000177805 */ /* 0x000fca0000008a00 */
[----:B------:R-:W-:-:S05]  /*14c0*/  IMAD R23, R23, -0xa0, RZ ;  /* 0xffffff6017177824 */ /* 0x000fca00078e02ff */
[----:B------:R-:W-:-:S14]  /*14d0*/  R2UR UR30, R23 ;  /* 0x00000000171e72ca */ /* 0x000fdc00000e0000 */
[----:B------:R-:W1:Y:S01]  /*14e0*/  LDCU UR30, c[0x0][UR30+0x2b4] ;  /* 0x000056801e1e77ac */ /* 0x000e620008000800 */
[----:B------:R-:W1:Y:S01]  /*14f0*/  LDCU UR19, c[0x0][0x374] ;  /* 0x00006e80ff1377ac */ /* 0x000e620008000800 */
[----:B------:R-:W1:Y:S01]  /*1500*/  LDCU.U8 UR17, c[0x0][0xbd8] ;  /* 0x00017b00ff1177ac */ /* 0x000e620008000000 */
[----:B--2---:R-:W2:Y:S01]  /*1510*/  MUFU.RCP R2, R2 ;  /* 0x0000000200027308 */ /* 0x004ea20000001000 */
[----:B------:R-:W-:Y:S01]  /*1520*/  I2FP.F32.U32 R9, UR42 ;  /* 0x0000002a00097c45 */ /* 0x000fe20008201000 */
[----:B----4-:R-:W-:-:S04]  /*1530*/  @!P0 IMAD.WIDE.U32 R12, R7, 0xc, R12 ;  /* 0x0000000c070c8825 */ /* 0x010fc800078e000c */
[----:B--2---:R-:W-:Y:S02]  /*1540*/  VIADD R2, R2, 0xffffffe ;  /* 0x0ffffffe02027836 */ /* 0x004fe40000000000 */
[----:B---3--:R-:W-:Y:S01]  /*1550*/  FMUL R9, R9, UR39 ;  /* 0x0000002709097c20 */ /* 0x008fe20008400000 */
[----:B------:R2:W5:Y:S03]  /*1560*/  @!P0 LDG.E R5, desc[UR50][R12.64] ;  /* 0x000000320c058981 */ /* 0x000566000c1e1900 */
[----:B------:R-:W-:Y:S01]  /*1570*/  F2I.FTZ.U32.TRUNC.NTZ R2, R2 ;  /* 0x0000000200027305 */ /* 0x000fe2000021f000 */
[----:B------:R-:W-:Y:S01]  /*1580*/  UMOV UR39, URZ ;  /* 0x000000ff00277c82 */ /* 0x000fe20008000000 */
[----:B------:R2:W5:Y:S01]  /*1590*/  @!P0 LDG.E R6, desc[UR50][R12.64+0x4] ;  /* 0x000004320c068981 */ /* 0x000562000c1e1900 */
[----:B------:R-:W-:-:S05]  /*15a0*/  CS2R.32 R23, SR_CgaSize ;  /* 0x0000000000177805 */ /* 0x000fca0000008a00 */
[----:B------:R-:W-:-:S05]  /*15b0*/  IMAD R23, R23, -0xa0, RZ ;  /* 0xffffff6017177824 */ /* 0x000fca00078e02ff */
[----:B------:R-:W-:-:S14]  /*15c0*/  R2UR UR56, R23 ;  /* 0x00000000173872ca */ /* 0x000fdc00000e0000 */
[----:B------:R-:W3:Y:S01]  /*15d0*/  LDCU UR56, c[0x0][UR56+0x2a0] ;  /* 0x00005400383877ac */ /* 0x000ee20008000800 */
[----:B------:R-:W-:Y:S01]  /*15e0*/  LOP3.LUT R10, R10, 0xfffffffd, RZ, 0xc0, !PT ;  /* 0xfffffffd0a0a7812 */ /* 0x000fe200078ec0ff */
[----:B------:R-:W-:Y:S01]  /*15f0*/  IMAD.MOV.U32 R14, RZ, RZ, RZ ;  /* 0x000000ffff0e7224 */ /* 0x000fe200078e00ff */
[----:B-1----:R-:W-:Y:S02]  /*1600*/  ISETP.NE.AND P3, PT, RZ, UR17, PT ;  /* 0x00000011ff007c0c */ /* 0x002fe4000bf65270 */
[----:B------:R-:W-:-:S05]  /*1610*/  CS2R.32 R23, SR_CgaSize ;  /* 0x0000000000177805 */ /* 0x000fca0000008a00 */
[----:B------:R-:W-:-:S05]  /*1620*/  IMAD R23, R23, -0xa0, RZ ;  /* 0xffffff6017177824 */ /* 0x000fca00078e02ff */
[----:B------:R-:W-:-:S14]  /*1630*/  R2UR UR54, R23 ;  /* 0x00000000173672ca */ /* 0x000fdc00000e0000 */
[----:B------:R-:W1:Y:S01]  /*1640*/  LDCU UR54, c[0x0][UR54+0x2a4] ;  /* 0x00005480363677ac */ /* 0x000e620008000800 */
[----:B------:R-:W-:Y:S01]  /*1650*/  F2I.U32.TRUNC.NTZ R9, R9 ;  /* 0x0000000900097305 */ /* 0x000fe2000020f000 */
[----:B------:R-:W-:Y:S01]  /*1660*/  IMAD.MOV.U32 R23, RZ, RZ, -0x1 ;  /* 0xffffffffff177424 */ /* 0x000fe200078e00ff */
[----:B------:R-:W-:Y:S01]  /*1670*/  UISETP.NE.AND UP0, UPT, UR37, URZ, UPT ;  /* 0x000000ff2500728c */ /* 0x000fe2000bf05270 */
[----:B------:R-:W-:Y:S02]  /*1680*/  R2UR UR59, R8 ;  /* 0x00000000083b72ca */ /* 0x000fe400000e0000 */
[----:B------:R-:W-:Y:S02]  /*1690*/  I2FP.F32.U32 R8, UR58 ;  /* 0x0000003a00087c45 */ /* 0x000fe40008201000 */
[----:B------:R-:W-:Y:S02]  /*16a0*/  R2UR UR25, R3 ;  /* 0x00000000031972ca */ /* 0x000fe400000e0000 */
[----:B------:R-:W4:Y:S01]  /*16b0*/  I2F.RP R3, UR47 ;  /* 0x0000002f00037d06 */ /* 0x000f220008209400 */
[----:B------:R-:W-:-:S06]  /*16c0*/  FMUL R8, R8, UR30 ;  /* 0x0000001e08087c20 */ /* 0x000fcc0008400000 */
[----:B------:R-:W-:Y:S01]  /*16d0*/  UIADD3 UR38, UP2, UPT, UR59, UR12, URZ ;  /* 0x0000000c3b267290 */ /* 0x000fe2000ff5e0ff */
[----:B------:R-:W-:Y:S03]  /*16e0*/  F2I.U32.TRUNC.NTZ R8, R8 ;  /* 0x0000000800087305 */ /* 0x000fe6000020f000 */
[----:B------:R-:W-:Y:S02]  /*16f0*/  ULEA.HI.X.SX32 UR59, UR59, UR13, 0x1, UP2 ;  /* 0x0000000d3b3b7291 */ /* 0x000fe400090f0eff */
[----:B------:R-:W-:Y:S02]  /*1700*/  UIADD3 UR38, UP2, UPT, UR38, -0x1, URZ ;  /* 0xffffffff26267890 */ /* 0x000fe4000ff5e0ff */
[----:B------:R-:W-:Y:S01]  /*1710*/  UIADD3 UR31, UP4, UPT, UR25, UR10, URZ ;  /* 0x0000000a191f7290 */ /* 0x000fe2000ff9e0ff */
[----:B----4-:R-:W4:Y:S01]  /*1720*/  MUFU.RCP R3, R3 ;  /* 0x0000000300037308 */ /* 0x010f220000001000 */
[----:B------:R-:W-:-:S02]  /*1730*/  UIADD3.X UR59, UPT, UPT, UR59, -0x1, URZ, UP2, !UPT ;  /* 0xffffffff3b3b7890 */ /* 0x000fc400097fe4ff */
[----:B------:R-:W-:Y:S02]  /*1740*/  UIADD3 UR18, UP6, UPT, UR38, UR9, URZ ;  /* 0x0000000926127290 */ /* 0x000fe4000ffde0ff */
[----:B------:R-:W-:Y:S02]  /*1750*/  ULEA.HI.X.SX32 UR25, UR25, UR11, 0x1, UP4 ;  /* 0x0000000b19197291 */ /* 0x000fe4000a0f0eff */
[----:B------:R-:W-:Y:S02]  /*1760*/  UIADD3.X UR41, UPT, UPT, URZ, UR59, URZ, UP6, !UPT ;  /* 0x0000003bff297290 */ /* 0x000fe4000b7fe4ff */
[----:B------:R-:W-:Y:S02]  /*1770*/  UIADD3 UR31, UP4, UPT, UR31, -0x1, URZ ;  /* 0xffffffff1f1f7890 */ /* 0x000fe4000ff9e0ff */
[----:B------:R-:W-:Y:S02]  /*1780*/  UIMAD.WIDE.U32 UR62, UR41, UR14, URZ ;  /* 0x0000000e293e72a5 */ /* 0x000fe4000f8e00ff */
[----:B------:R-:W-:-:S02]  /*1790*/  UIADD3.X UR25, UPT, UPT, UR25, -0x1, URZ, UP4, !UPT ;  /* 0xffffffff19197890 */ /* 0x000fc4000a7fe4ff */
[----:B------:R-:W-:Y:S02]  /*17a0*/  UIADD3 UR46, UP4, UPT, UR31, UR7, URZ ;  /* 0x000000071f2e7290 */ /* 0x000fe4000ff9e0ff */
[----:B------:R-:W-:Y:S01]  /*17b0*/  UIMAD.WIDE.U32 UR52, UR18, UR14, URZ ;  /* 0x0000000e123472a5 */ /* 0x000fe2000f8e00ff */
[----:B----4-:R-:W-:Y:S01]  /*17c0*/  VIADD R3, R3, 0xffffffe ;  /* 0x0ffffffe03037836 */ /* 0x010fe20000000000 */
[----:B------:R-:W-:Y:S02]  /*17d0*/  UIMAD.WIDE.U32 UR62, UP6, UR18, UR15, UR62 ;  /* 0x0000000f123e72a5 */ /* 0x000fe4000f8c003e */
[----:B------:R-:W-:Y:S02]  /*17e0*/  UIADD3.X UR18, UPT, UPT, URZ, UR25, URZ, UP4, !UPT ;  /* 0x00000019ff127290 */ /* 0x000fe4000a7fe4ff */
[----:B------:R-:W-:Y:S01]  /*17f0*/  UIADD3.X UR61, UPT, UPT, URZ, URZ, URZ, UP6, !UPT ;  /* 0x000000ffff3d7290 */ /* 0x000fe2000b7fe4ff */
[----:B------:R-:W4:Y:S01]  /*1800*/  F2I.FTZ.U32.TRUNC.NTZ R3, R3 ;  /* 0x0000000300037305 */ /* 0x000f22000021f000 */
[----:B------:R-:W-:-:S02]  /*1810*/  UIMAD.WIDE.U32 UR64, UR18, UR4, URZ ;  /* 0x00000004124072a5 */ /* 0x000fc4000f8e00ff */
[----:B------:R-:W-:Y:S01]  /*1820*/  UIADD3 URZ, UP6, UPT, UR53, UR62, URZ ;  /* 0x0000003e35ff7290 */ /* 0x000fe2000ffde0ff */
[----:B------:R-:W-:Y:S01]  /*1830*/  UMOV UR60, UR63 ;  /* 0x0000003f003c7c82 */ /* 0x000fe20008000000 */
[----:B------:R-:W-:Y:S02]  /*1840*/  UIMAD.WIDE.U32 UR52, UP4, UR46, UR5, UR64 ;  /* 0x000000052e3472a5 */ /* 0x000fe4000f880040 */
[----:B------:R-:W-:Y:S02]  /*1850*/  UIMAD.WIDE.U32.X UR64, UR41, UR15, UR60, UP6 ;  /* 0x0000000f294072a5 */ /* 0x000fe4000b0e043c */
[----:B------:R-:W-:Y:S02]  /*1860*/  UIMAD.WIDE.U32 UR62, UR46, UR4, URZ ;  /* 0x000000042e3e72a5 */ /* 0x000fe4000f8e00ff */
[----:B------:R-:W-:Y:S02]  /*1870*/  USEL UR38, UR38, UR64, !UP3 ;  /* 0x0000004026267287 */ /* 0x000fe4000d800000 */
[----:B------:R-:W-:Y:S01]  /*1880*/  USEL UR59, UR59, UR65, !UP3 ;  /* 0x000000413b3b7287 */ /* 0x000fe2000d800000 */
[----:B------:R-:W-:Y:S01]  /*1890*/  R2UR UR65, R2 ;  /* 0x00000000024172ca */ /* 0x000fe200000e0000 */
[----:B------:R-:W-:Y:S01]  /*18a0*/  UIADD3.X UR61, UPT, UPT, URZ, URZ, URZ, UP4, !UPT ;  /* 0x000000ffff3d7290 */ /* 0x000fe2000a7fe4ff */
[----:B------:R-:W-:Y:S01]  /*18b0*/  IABS R2, R4 ;  /* 0x0000000400027213 */ /* 0x000fe20000000000 */
[----:B------:R-:W-:-:S02]  /*18c0*/  UISETP.NE.U32.AND UP2, UPT, UR4, URZ, UPT ;  /* 0x000000ff0400728c */ /* 0x000fc4000bf45070 */
[----:B------:R-:W-:Y:S02]  /*18d0*/  UIADD3 URZ, UP4, UPT, UR63, UR52, URZ ;  /* 0x000000343fff7290 */ /* 0x000fe4000ff9e0ff */
[----:B------:R-:W-:Y:S01]  /*18e0*/  USHF.R.U64 UR59, UR38, UR8, UR59 ;  /* 0x00000008263b7299 */ /* 0x000fe2000800123b */
[----:B------:R-:W-:Y:S01]  /*18f0*/  IMAD.MOV R2, RZ, RZ, -R2 ;  /* 0x000000ffff027224 */ /* 0x000fe200078e0a02 */
[----:B------:R-:W-:Y:S01]  /*1900*/  UMOV UR60, UR53 ;  /* 0x00000035003c7c82 */ /* 0x000fe20008000000 */
[----:B------:R-:W-:Y:S01]  /*1910*/  UISETP.NE.AND.EX UP2, UPT, UR5, URZ, UPT, UP2 ;  /* 0x000000ff0500728c */ /* 0x000fe2000bf45320 */
[----:B----4-:R-:W-:Y:S01]  /*1920*/  R2UR UR53, R3 ;  /* 0x00000000033572ca */ /* 0x010fe200000e0000 */
[----:B------:R-:W-:Y:S02]  /*1930*/  UIMAD.WIDE.U32.X UR60, UR18, UR5, UR60, UP4 ;  /* 0x00000005123c72a5 */ /* 0x000fe4000a0e043c */
[----:B------:R-:W-:Y:S02]  /*1940*/  UIADD3 UR59, UPT, UPT, UR33, -0x1, UR59 ;  /* 0xffffffff213b7890 */ /* 0x000fe4000fffe03b */
[----:B------:R-:W-:-:S02]  /*1950*/  USEL UR31, UR31, UR60, !UP2 ;  /* 0x0000003c1f1f7287 */ /* 0x000fc4000d000000 */
[----:B------:R-:W-:Y:S01]  /*1960*/  USEL UR25, UR25, UR61, !UP2 ;  /* 0x0000003d19197287 */ /* 0x000fe2000d000000 */
[----:B------:R-:W-:Y:S01]  /*1970*/  R2UR UR60, R2 ;  /* 0x00000000023c72ca */ /* 0x000fe200000e0000 */
[----:B------:R-:W-:Y:S01]  /*1980*/  IMAD.U32 R3, RZ, RZ, UR59 ;  /* 0x0000003bff037e24 */ /* 0x000fe2000f8e00ff */
[----:B------:R-:W-:Y:S01]  /*1990*/  UIADD3 UR38, UPT, UPT, URZ, -UR65, URZ ;  /* 0x80000041ff267290 */ /* 0x000fe2000fffe0ff */
[----:B------:R-:W-:Y:S01]  /*19a0*/  IABS R2, R0 ;  /* 0x0000000000027213 */ /* 0x000fe20000000000 */
[----:B------:R-:W-:Y:S02]  /*19b0*/  USHF.R.U64 UR25, UR31, UR6, UR25 ;  /* 0x000000061f197299 */ /* 0x000fe40008001219 */
[----:B------:R-:W-:Y:S01]  /*19c0*/  IABS R3, R3 ;  /* 0x0000000300037213 */ /* 0x000fe20000000000 */
[----:B------:R-:W-:Y:S01]  /*19d0*/  UIMAD UR38, UR38, UR48, URZ ;  /* 0x00000030262672a4 */ /* 0x000fe2000f8e02ff */
[----:B------:R-:W-:Y:S01]  /*19e0*/  IMAD.MOV R2, RZ, RZ, -R2 ;  /* 0x000000ffff027224 */ /* 0x000fe200078e0a02 */
[----:B------:R-:W-:Y:S01]  /*19f0*/  UIADD3 UR57, UPT, UPT, UR32, -0x1, UR25 ;  /* 0xffffffff20397890 */ /* 0x000fe2000fffe019 */
[----:B------:R-:W-:Y:S01]  /*1a00*/  R2UR UR31, R3 ;  /* 0x00000000031f72ca */ /* 0x000fe200000e0000 */
[----:B------:R-:W-:Y:S01]  /*1a10*/  UMOV UR64, URZ ;  /* 0x000000ff00407c82 */ /* 0x000fe20008000000 */
[----:B------:R-:W-:Y:S01]  /*1a20*/  UIADD3 UR25, UPT, UPT, URZ, -UR53, URZ ;  /* 0x80000035ff197290 */ /* 0x000fe2000fffe0ff */
[----:B------:R-:W-:Y:S01]  /*1a30*/  R2UR UR46, R2 ;  /* 0x00000000022e72ca */ /* 0x000fe200000e0000 */
[----:B------:R-:W-:Y:S01]  /*1a40*/  UIMAD.WIDE.U32 UR62, UR65, UR38, UR64 ;  /* 0x00000026413e72a5 */ /* 0x000fe2000f8e0040 */
[----:B------:R-:W-:Y:S01]  /*1a50*/  IMAD.U32 R3, RZ, RZ, UR57 ;  /* 0x00000039ff037e24 */ /* 0x000fe2000f8e00ff */
[----:B------:R-:W-:Y:S01]  /*1a60*/  UIMAD UR25, UR25, UR47, URZ ;  /* 0x0000002f191972a4 */ /* 0x000fe2000f8e02ff */
[----:B------:R-:W-:Y:S01]  /*1a70*/  UMOV UR52, URZ ;  /* 0x000000ff00347c82 */ /* 0x000fe20008000000 */
[----:B------:R-:W-:-:S02]  /*1a80*/  UISETP.NE.AND UP4, UPT, UR40, 0x1, UPT ;  /* 0x000000012800788c */ /* 0x000fc4000bf85270 */
[----:B------:R-:W-:Y:S01]  /*1a90*/  IABS R3, R3 ;  /* 0x0000000300037213 */ /* 0x000fe20000000000 */
[----:B------:R-:W-:Y:S01]  /*1aa0*/  UMOV UR49, UR63 ;  /* 0x0000003f00317c82 */ /* 0x000fe20008000000 */
[----:B------:R-:W-:Y:S01]  /*1ab0*/  UIMAD.WIDE.U32 UR52, UR53, UR25, UR52 ;  /* 0x00000019353472a5 */ /* 0x000fe2000f8e0034 */
[----:B------:R-:W-:Y:S01]  /*1ac0*/  R2UR UR40, R9 ;  /* 0x00000000092872ca */ /* 0x000fe200000e0000 */
[----:B------:R-:W-:Y:S01]  /*1ad0*/  UIMAD.WIDE.U32 UR62, UR49, UR31, URZ ;  /* 0x0000001f313e72a5 */ /* 0x000fe2000f8e00ff */
[----:B------:R-:W-:Y:S01]  /*1ae0*/  R2UR UR55, R3 ;  /* 0x00000000033772ca */ /* 0x000fe200000e0000 */
[----:B------:R-:W-:Y:S01]  /*1af0*/  USEL UR38, UR42, UR58, !UP4 ;  /* 0x0000003a2a267287 */ /* 0x000fe2000e000000 */
[----:B------:R-:W4:Y:S01]  /*1b00*/  LDC.64 R2, c[0x0][0xbd0] ;  /* 0x0002f400ff027b82 */ /* 0x000f220000000a00 */
[----:B------:R-:W-:Y:S01]  /*1b10*/  ULOP3.LUT UR52, URZ, UR33, URZ, 0x33, !UPT ;  /* 0x00000021ff347292 */ /* 0x000fe2000f8e33ff */
[----:B------:R-:W-:Y:S01]  /*1b20*/  PRMT R9, RZ, 0x7610, R9 ;  /* 0x00007610ff097816 */ /* 0x000fe20000000009 */
[----:B------:R-:W-:Y:S01]  /*1b30*/  ULOP3.LUT UR49, URZ, UR32, URZ, 0x33, !UPT ;  /* 0x00000020ff317292 */ /* 0x000fe2000f8e33ff */
[----:B------:R-:W-:Y:S01]  /*1b40*/  UMOV UR25, UR63 ;  /* 0x0000003f00197c82 */ /* 0x000fe20008000000 */
[----:B------:R-:W-:-:S02]  /*1b50*/  UIMAD.WIDE.U32 UR62, UR34, UR19, URZ ;  /* 0x00000013223e72a5 */ /* 0x000fc4000f8e00ff */
[----:B------:R-:W-:Y:S02]  /*1b60*/  UIMAD UR60, UR25, UR60, UR31 ;  /* 0x0000003c193c72a4 */ /* 0x000fe4000f8e021f */
[----:B------:R-:W-:Y:S02]  /*1b70*/  UIADD3 UR25, UPT, UPT, UR36, 0x2b0, URZ ;  /* 0x000002b024197890 */ /* 0x000fe4000fffe0ff */
[----:B------:R-:W-:Y:S02]  /*1b80*/  UIMAD.WIDE.U32 UR66, UR53, UR55, URZ ;  /* 0x00000037354272a5 */ /* 0x000fe4000f8e00ff */
[----:B------:R-:W-:Y:S02]  /*1b90*/  UISETP.GT.U32.AND UP6, UPT, UR48, UR60, UPT ;  /* 0x0000003c3000728c */ /* 0x000fe4000bfc4070 */
[----:B------:R-:W-:Y:S01]  /*1ba0*/  UIADD3 UR36, UPT, UPT, UR36, 0x210, URZ ;  /* 0x0000021024247890 */ /* 0x000fe2000fffe0ff */
[----:B------:R-:W2:Y:S03]  /*1bb0*/  LDCU UR31, c[0x0][0x378] ;  /* 0x00006f00ff1f77ac */ /* 0x000ea60008000800 */
[----:B------:R-:W-:-:S02]  /*1bc0*/  @UP5 USEL UR36, UR36, UR25, !UP1 ;  /* 0x0000001924245287 */ /* 0x000fc4000c800000 */
[----:B------:R-:W-:Y:S01]  /*1bd0*/  UISETP.GE.AND UP1, UPT, UR59, URZ, UPT ;  /* 0x000000ff3b00728c */ /* 0x000fe2000bf26270 */
[----:B------:R-:W-:Y:S02]  /*1be0*/  UMOV UR25, UR67 ;  /* 0x0000004300197c82 */ /* 0x000fe40008000000 */
[----:B------:R-:W-:Y:S02]  /*1bf0*/  @!UP6 UIADD3 UR60, UPT, UPT, UR60, -UR48, URZ ;  /* 0x800000303c3ce290 */ /* 0x000fe4000fffe0ff */
[----:B------:R-:W-:Y:S02]  /*1c00*/  UIMAD UR55, UR25, UR46, UR55 ;  /* 0x0000002e193772a4 */ /* 0x000fe4000f8e0237 */
[----:B------:R-:W-:Y:S02]  /*1c10*/  UISETP.GT.U32.AND UP6, UPT, UR48, UR60, UPT ;  /* 0x0000003c3000728c */ /* 0x000fe4000bfc4070 */
[----:B------:R-:W-:Y:S02]  /*1c20*/  UISETP.GT.U32.AND UP5, UPT, UR47, UR55, UPT ;  /* 0x000000372f00728c */ /* 0x000fe4000bfa4070 */
[----:B------:R-:W-:-:S02]  /*1c30*/  USEL UR25, UR58, UR42, !UP4 ;  /* 0x0000002a3a197287 */ /* 0x000fc4000e000000 */
[----:B------:R-:W-:Y:S02]  /*1c40*/  USEL UR19, UR34, UR19, !UP4 ;  /* 0x0000001322137287 */ /* 0x000fe4000e000000 */
[----:B--2---:R-:W-:Y:S02]  /*1c50*/  UIMAD.WIDE.U32 UR34, UR62, UR31, URZ ;  /* 0x0000001f3e2272a5 */ /* 0x004fe4000f8e00ff */
[----:B------:R-:W-:Y:S02]  /*1c60*/  UIMAD UR31, UR63, UR31, URZ ;  /* 0x0000001f3f1f72a4 */ /* 0x000fe4000f8e02ff */
[----:B------:R-:W-:Y:S02]  /*1c70*/  @!UP6 UIADD3 UR60, UPT, UPT, UR60, -UR48, URZ ;  /* 0x800000303c3ce290 */ /* 0x000fe4000fffe0ff */
[----:B------:R-:W-:Y:S02]  /*1c80*/  @!UP5 UIADD3 UR55, UPT, UPT, UR55, -UR47, URZ ;  /* 0x8000002f3737d290 */ /* 0x000fe4000fffe0ff */
[----:B------:R-:W-:Y:S01]  /*1c90*/  UIMAD.WIDE.U32 UR62, UR25, UR19, UR38 ;  /* 0x00000013193e72a5 */ /* 0x000fe2000f8e0026 */
[----:B------:R-:W-:Y:S01]  /*1ca0*/  R2UR UR19, R8 ;  /* 0x00000000081372ca */ /* 0x000fe200000e0000 */
[----:B------:R-:W-:Y:S01]  /*1cb0*/  UISETP.GT.U32.AND UP5, UPT, UR47, UR55, UPT ;  /* 0x000000372f00728c */ /* 0x000fe2000bfa4070 */
[----:B------:R-:W-:Y:S01]  /*1cc0*/  PRMT R8, RZ, 0x7610, R8 ;  /* 0x00007610ff087816 */ /* 0x000fe20000000008 */
[----:B------:R-:W-:-:S02]  /*1cd0*/  @!UP1 UIADD3 UR60, UPT, UPT, -UR60, URZ, URZ ;  /* 0x000000ff3c3c9290 */ /* 0x000fc4000fffe1ff */
[----:B------:R-:W-:Y:S01]  /*1ce0*/  UISETP.GE.AND UP1, UPT, UR57, URZ, UPT ;  /* 0x000000ff3900728c */ /* 0x000fe2000bf26270 */
[----:B------:R-:W-:Y:S01]  /*1cf0*/  UMOV UR30, UR62 ;  /* 0x0000003e001e7c82 */ /* 0x000fe20008000000 */
[----:B------:R-:W-:Y:S01]  /*1d00*/  UMOV UR25, UR63 ;  /* 0x0000003f00197c82 */ /* 0x000fe20008000000 */
[----:B----4-:R-:W-:Y:S01]  /*1d10*/  ISETP.LE.U32.AND P0, PT, R2, UR30, PT ;  /* 0x0000001e02007c0c */ /* 0x010fe2000bf03070 */
[----:B------:R-:W-:Y:S01]  /*1d20*/  IMAD.U32 R2, RZ, RZ, UR25 ;  /* 0x00000019ff027e24 */ /* 0x000fe2000f8e00ff */
[----:B------:R-:W-:Y:S02]  /*1d30*/  UISETP.NE.AND UP6, UPT, UR33, URZ, UPT ;  /* 0x000000ff2100728c */ /* 0x000fe4000bfc5270 */
[----:B------:R-:W-:Y:S02]  /*1d40*/  @!UP5 UIADD3 UR55, UPT, UPT, UR55, -UR47, URZ ;  /* 0x8000002f3737d290 */ /* 0x000fe4000fffe0ff */
[----:B------:R-:W-:Y:S01]  /*1d50*/  UISETP.NE.AND UP5, UPT, UR32, URZ, UPT ;  /* 0x000000ff2000728c */ /* 0x000fe2000bfa5270 */
[----:B------:R-:W-:Y:S01]  /*1d60*/  ISETP.GE.U32.AND.EX P1, PT, R2, R3, PT, P0 ;  /* 0x000000030200720c */ /* 0x000fe20003f26100 */
[----:B------:R-:W-:Y:S01]  /*1d70*/  @!UP1 UIADD3 UR55, UPT, UPT, -UR55, URZ, URZ ;  /* 0x000000ff37379290 */ /* 0x000fe2000fffe1ff */
[----:B------:R-:W-:Y:S01]  /*1d80*/  PLOP3.LUT P0, PT, PT, PT, PT, 0x80, 0x8 ;  /* 0x000000000008781c */ /* 0x000fe20003f0f070 */
[----:B------:R-:W-:-:S02]  /*1d90*/  USEL UR60, UR52, UR60, !UP6 ;  /* 0x0000003c343c7287 */ /* 0x000fc4000f000000 */
[----:B------:R-:W-:Y:S02]  /*1da0*/  USEL UR55, UR49, UR55, !UP5 ;  /* 0x0000003731377287 */ /* 0x000fe4000e800000 */
[----:B------:R-:W-:Y:S02]  /*1db0*/  UIADD3 UR60, UPT, UPT, UR59, -UR60, URZ ;  /* 0x8000003c3b3c7290 */ /* 0x000fe4000fffe0ff */
[----:B------:R-:W-:Y:S02]  /*1dc0*/  UIADD3 UR55, UPT, UPT, UR57, -UR55, URZ ;  /* 0x8000003739377290 */ /* 0x000fe4000fffe0ff */
[----:B------:R-:W-:Y:S02]  /*1dd0*/  UIADD3 UR40, UPT, UPT, -UR40, URZ, URZ ;  /* 0x000000ff28287290 */ /* 0x000fe4000fffe1ff */
[----:B------:R-:W-:Y:S02]  /*1de0*/  UIMAD UR62, UR60, UR55, URZ ;  /* 0x000000373c3e72a4 */ /* 0x000fe4000f8e02ff */
[----:B------:R-:W-:Y:S01]  /*1df0*/  USEL UR60, UR55, UR60, !UP4 ;  /* 0x0000003c373c7287 */ /* 0x000fe2000e000000 */
[----:B------:R-:W-:Y:S01]  /*1e00*/  @P0 LOP3.LUT R10, R10, 0x2, RZ, 0xfc, !PT ;  /* 0x000000020a0a0812 */ /* 0x000fe200078efcff */
[----:B------:R-:W-:Y:S01]  /*1e10*/  UIADD3 UR19, UPT, UPT, -UR19, URZ, URZ ;  /* 0x000000ff13137290 */ /* 0x000fe2000fffe1ff */
[----:B------:R-:W-:Y:S01]  /*1e20*/  UMOV UR18, 0xffffffff ;  /* 0xffffffff00127882 */ /* 0x000fe20000000000 */
[----:B------:R-:W-:Y:S01]  /*1e30*/  UMOV UR41, URZ ;  /* 0x000000ff00297c82 */ /* 0x000fe20008000000 */
[----:B------:R-:W-:-:S02]  /*1e40*/  UIADD3 UR31, UPT, UPT, UR35, UR31, URZ ;  /* 0x0000001f231f7290 */ /* 0x000fc4000fffe0ff */
[----:B------:R-:W-:Y:S02]  /*1e50*/  USHF.R.S32.HI UR57, URZ, 0x1f, UR62 ;  /* 0x0000001fff397899 */ /* 0x000fe4000801143e */
[----:B------:R-:W-:Y:S02]  /*1e60*/  USHF.R.S32.HI UR55, URZ, 0x1f, UR60 ;  /* 0x0000001fff377899 */ /* 0x000fe4000801143c */
[----:B---3--:R-:W-:Y:S02]  /*1e70*/  UIMAD UR40, UR56, UR40, UR42 ;  /* 0x00000028382872a4 */ /* 0x008fe4000f8e022a */
[----:B-1----:R-:W-:Y:S01]  /*1e80*/  UIMAD UR19, UR54, UR19, UR58 ;  /* 0x00000013361372a4 */ /* 0x002fe2000f8e023a */
[----:B------:R-:W-:Y:S11]  /*1e90*/  BRA.U UP0, `(.L_x_12) ;  /* 0x0000000100347547 */ /* 0x000ff6000b800000 */
[----:B------:R-:W-:Y:S02]  /*1ea0*/  UISETP.NE.AND UP0, UPT, UR21, 0x4, UPT ;  /* 0x000000041500788c */ /* 0x000fe4000bf05270 */
[----:B------:R-:W-:-:S04]  /*1eb0*/  UISETP.NE.AND UP1, UPT, UR19, URZ, UPT ;  /* 0x000000ff1300728c */ /* 0x000fc8000bf25270 */
[----:B------:R-:W-:Y:S01]  /*1ec0*/  PLOP3.LUT P0, PT, PT, PT, UP0, 0x80, 0x8 ;  /* 0x000000000008781c */ /* 0x000fe20003f0f008 */
[----:B------:R-:W-:-:S04]  /*1ed0*/  UISETP.LT.U32.OR UP1, UPT, UR40, 0x2, !UP1 ;  /* 0x000000022800788c */ /* 0x000fc8000cf21470 */
[----:B------:R-:W-:Y:S01]  /*1ee0*/  @UP0 ULOP3.LUT UR40, UR40, 0xfffffffe, URZ, 0xc0, !UPT ;  /* 0xfffffffe28280892 */ /* 0x000fe2000f8ec0ff */
[----:B------:R-:W-:Y:S01]  /*1ef0*/  @UP0 UMOV UR19, 0x3 ;  /* 0x0000000300130882 */ /* 0x000fe20000000000 */
[----:B------:R-:W-:Y:S02]  /*1f00*/  USEL UR56, URZ, 0x1, !UP1 ;  /* 0x00000001ff387887 */ /* 0x000fe4000c800000 */
[----:B------:R-:W-:Y:S02]  /*1f10*/  @UP0 USHF.L.U32 UR19, UR19, UR40, URZ ;  /* 0x0000002813130299 */ /* 0x000fe400080006ff */
[----:B------:R-:W-:-:S04]  /*1f20*/  USEL UR54, URZ, 0x2, !UP1 ;  /* 0x00000002ff367887 */ /* 0x000fc8000c800000 */
[----:B------:R-:W-:Y:S01]  /*1f30*/  UIADD3 UR54, UPT, UPT, UR56, UR54, URZ ;  /* 0x0000003638367290 */ /* 0x000fe2000fffe0ff */
[----:B------:R-:W-:-:S05]  /*1f40*/  @P0 IMAD.U32 R2, RZ, RZ, UR19 ;  /* 0x00000013ff020e24 */ /* 0x000fca000f8e00ff */
[----:B------:R-:W-:Y:S01]  /*1f50*/  IMAD.U32 R9, RZ, RZ, UR54 ;  /* 0x00000036ff097e24 */ /* 0x000fe2000f8e00ff */
[----:B------:R-:W-:-:S07]  /*1f60*/  @P0 PRMT R8, R2, 0x7610, R8 ;  /* 0x0000761002080816 */ /* 0x000fce0000000008 */
.L_x_12:
[----:B------:R-:W-:Y:S01]  /*1f70*/  UMOV UR63, UR57 ;  /* 0x00000039003f7c82 */ /* 0x000fe20008000000 */
[----:B------:R-:W-:Y:S01]  /*1f80*/  UMOV UR61, UR55 ;  /* 0x00000037003d7c82 */ /* 0x000fe20008000000 */
[----:B------:R-:W-:Y:S01]  /*1f90*/  IMAD.U32 R16, RZ, RZ, UR62 ;  /* 0x0000003eff107e24 */ /* 0x000fe2000f8e00ff */
[----:B------:R-:W-:Y:S01]  /*1fa0*/  MOV R12, UR60 ;  /* 0x0000003c000c7c02 */ /* 0x000fe20008000f00 */
[----:B------:R-:W-:Y:S01]  /*1fb0*/  IMAD.U32 R17, RZ, RZ, UR63 ;  /* 0x0000003fff117e24 */ /* 0x000fe2000f8e00ff */
[----:B------:R-:W-:Y:S01]  /*1fc0*/  MOV R13, UR61 ;  /* 0x0000003d000d7c02 */ /* 0x000fe20008000f00 */
[----:B------:R-:W-:Y:S01]  /*1fd0*/  UMOV UR40, URZ ;  /* 0x000000ff00287c82 */ /* 0x000fe20008000000 */
[----:B------:R-:W-:Y:S01]  /*1fe0*/  UMOV UR19, 0xffffffff ;  /* 0xffffffff00137882 */ /* 0x000fe20000000000 */
[----:B------:R-:W-:Y:S05]  /*1ff0*/  @P1 BRA P3, `(.L_x_13) ;  /* 0x0000001400f01947 */ /* 0x000fea0001800000 */
[----:B------:R-:W-:Y:S01]  /*2000*/  IMAD.U32 R3, RZ, RZ, UR25 ;  /* 0x00000019ff037e24 */ /* 0x000fe2000f8e00ff */
[----:B------:R-:W-:Y:S01]  /*2010*/  ISETP.LE.U32.AND P0, PT, R16, UR30, PT ;  /* 0x0000001e10007c0c */ /* 0x000fe2000bf03070 */
[----:B------:R-:W-:Y:S01]  /*2020*/  UMOV UR41, URZ ;  /* 0x000000ff00297c82 */ /* 0x000fe20008000000 */
[----:B------:R-:W-:Y:S01]  /*2030*/  UMOV UR40, URZ ;  /* 0x000000ff00287c82 */ /* 0x000fe20008000000 */
[----:B------:R-:W-:Y:S01]  /*2040*/  IMAD.MOV.U32 R14, RZ, RZ, RZ ;  /* 0x000000ffff0e7224 */ /* 0x000fe200078e00ff */
[----:B------:R-:W-:-:S13]  /*2050*/  ISETP.GE.U32.AND.EX P0, PT, R3, R17, PT, P0 ;  /* 0x000000110300720c */ /* 0x000fda0003f06100 */
[----:B------:R-:W-:Y:S05]  /*2060*/  @!P0 BRA `(.L_x_14) ;  /* 0x0000001000b48947 */ /* 0x000fea0003800000 */
[----:B------:R-:W-:Y:S02]  /*2070*/  VIADD R2, R7, 0x20 ;  /* 0x0000002007027836 */ /* 0x000fe40000000000 */
[----:B------:R-:W-:Y:S02]  /*2080*/  IMAD.MOV.U32 R14, RZ, RZ, R7 ;  /* 0x000000ffff0e7224 */ /* 0x000fe400078e0007 */
[----:B-----5:R-:W-:Y:S01]  /*2090*/  IMAD.MOV.U32 R11, RZ, RZ, R6 ;  /* 0x000000ffff0b7224 */ /* 0x020fe200078e0006 */
[----:B------:R-:W-:Y:S02]  /*20a0*/  ISETP.GE.AND P0, PT, R2, UR45, PT ;  /* 0x0000002d02007c0c */ /* 0x000fe4000bf06270 */
[----:B------:R-:W-:-:S11]  /*20b0*/  MOV R2, R5 ;  /* 0x0000000500027202 */ /* 0x000fd60000000f00 */
[----:B------:R-:W1:Y:S01]  /*20c0*/  @!P0 LDC.64 R18, c[0x0][0xbf0] ;  /* 0x0002fc00ff128b82 */ /* 0x000e620000000a00 */
[----:B------:R-:W-:Y:S02]  /*20d0*/  UIADD3 UR19, UP1, UPT, UR10, -0x1, URZ ;  /* 0xffffffff0a137890 */ /* 0x000fe4000ff3e0ff */
[----:B------:R-:W-:Y:S01]  /*20e0*/  UIADD3 UR12, UP0, UPT, UR12, -0x1, URZ ;  /* 0xffffffff0c0c7890 */ /* 0x000fe2000ff1e0ff */
[----:B------:R-:W-:Y:S01]  /*20f0*/  BSSY.RECONVERGENT B0, `(.L_x_15) ;  /* 0x0000051000007945 */ /* 0x000fe20003800200 */
[----:B------:R-:W-:Y:S01]  /*2100*/  UIADD3.X UR40, UPT, UPT, UR11, -0x1, URZ, UP1, !UPT ;  /* 0xffffffff0b287890 */ /* 0x000fe20008ffe4ff */
[----:B-1----:R-:W-:-:S05]  /*2110*/  @!P0 IMAD.WIDE.U32 R18, R14, 0xc, R18 ;  /* 0x0000000c0e128825 */ /* 0x002fca00078e0012 */
[----:B------:R1:W5:Y:S04]  /*2120*/  @!P0 LDG.E R5, desc[UR50][R18.64+0x180] ;  /* 0x0001803212058981 */ /* 0x000368000c1e1900 */
[----:B------:R1:W5:Y:S01]  /*2130*/  @!P0 LDG.E R6, desc[UR50][R18.64+0x184] ;  /* 0x0001843212068981 */ /* 0x000362000c1e1900 */
[----:B------:R-:W-:Y:S01]  /*2140*/  ISETP.GE.AND P0, PT, R14, UR45, PT ;  /* 0x0000002d0e007c0c */ /* 0x000fe2000bf06270 */
[----:B------:R-:W-:Y:S01]  /*2150*/  UIADD3.X UR13, UPT, UPT, UR13, -0x1, URZ, UP0, !UPT ;  /* 0xffffffff0d0d7890 */ /* 0x000fe200087fe4ff */
[----:B------:R-:W-:Y:S01]  /*2160*/  HFMA2 R17, -RZ, RZ, 0, 0 ;  /* 0x00000000ff117431 */ /* 0x000fe200000001ff */
[----:B------:R-:W-:-:S10]  /*2170*/  MOV R16, 0x7fffffff ;  /* 0x7fffffff00107802 */ /* 0x000fd40000000f00 */
[----:B------:R-:W-:Y:S05]  /*2180*/  @P0 BRA `(.L_x_16) ;  /* 0x00000004001c0947 */ /* 0x000fea0003800000 */
[C---:B------:R-:W-:Y:S01]  /*2190*/  IADD3 R3, P1, PT, R2.reuse, UR12, RZ ;  /* 0x0000000c02037c10 */ /* 0x040fe2000ff3e0ff */
[----:B------:R-:W-:Y:S01]  /*21a0*/  UIADD3 UR10, UPT, UPT, URZ, -UR65, URZ ;  /* 0x80000041ff0a7290 */ /* 0x000fe2000fffe0ff */
[----:B------:R-:W-:Y:S01]  /*21b0*/  IADD3 R13, P0, PT, R11, UR19, RZ ;  /* 0x000000130b0d7c10 */ /* 0x000fe2000ff1e0ff */
[----:B------:R-:W-:Y:S01]  /*21c0*/  UMOV UR54, URZ ;  /* 0x000000ff00367c82 */ /* 0x000fe20008000000 */
[----:B------:R-:W-:Y:S01]  /*21d0*/  LEA.HI.X.SX32 R2, R2, UR13, 0x1, P1 ;  /* 0x0000000d02027c11 */ /* 0x000fe200088f0eff */
[----:B------:R-:W-:Y:S01]  /*21e0*/  UIMAD UR10, UR10, UR48, URZ ;  /* 0x000000300a0a72a4 */ /* 0x000fe2000f8e02ff */
[----:B------:R-:W-:Y:S01]  /*21f0*/  IADD3 R22, P1, PT, R3, UR9, RZ ;  /* 0x0000000903167c10 */ /* 0x000fe2000ff3e0ff */
[----:B------:R-:W-:Y:S01]  /*2200*/  UMOV UR55, UR65 ;  /* 0x0000004100377c82 */ /* 0x000fe20008000000 */
[----:B------:R-:W-:Y:S01]  /*2210*/  LEA.HI.X.SX32 R12, R11, UR40, 0x1, P0 ;  /* 0x000000280b0c7c11 */ /* 0x000fe200080f0eff */
[----:B------:R-:W-:Y:S01]  /*2220*/  UIMAD.WIDE.U32 UR10, UR65, UR10, UR54 ;  /* 0x0000000a410a72a5 */ /* 0x000fe2000f8e0036 */
[----:B------:R-:W-:Y:S01]  /*2230*/  IADD3 R16, P0, PT, R13, UR7, RZ ;  /* 0x000000070d107c10 */ /* 0x000fe2000ff1e0ff */
[----:B------:R-:W-:-:S04]  /*2240*/  IMAD.X R11, RZ, RZ, R2, P1 ;  /* 0x000000ffff0b7224 */ /* 0x000fc800008e0602 */
[----:B------:R-:W-:Y:S02]  /*2250*/  IMAD.X R15, RZ, RZ, R12, P0 ;  /* 0x000000ffff0f7224 */ /* 0x000fe400000e060c */
[----:B------:R-:W-:-:S04]  /*2260*/  IMAD.WIDE.U32 R20, R11, UR14, RZ ;  /* 0x0000000e0b147c25 */ /* 0x000fc8000f8e00ff */
[----:B-1----:R-:W-:-:S04]  /*2270*/  IMAD.WIDE.U32 R18, R15, UR4, RZ ;  /* 0x000000040f127c25 */ /* 0x002fc8000f8e00ff */
[----:B------:R-:W-:-:S04]  /*2280*/  IMAD.WIDE.U32 R20, P1, R22, UR15, R20 ;  /* 0x0000000f16147c25 */ /* 0x000fc8000f820014 */
[----:B------:R-:W-:-:S04]  /*2290*/  IMAD.WIDE.U32 R22, R22, UR14, RZ ;  /* 0x0000000e16167c25 */ /* 0x000fc8000f8e00ff */
[----:B------:R-:W-:-:S04]  /*22a0*/  IMAD.WIDE.U32 R18, P0, R16, UR5, R18 ;  /* 0x0000000510127c25 */ /* 0x000fc8000f800012 */
[----:B------:R-:W-:-:S04]  /*22b0*/  IMAD.WIDE.U32 R16, R16, UR4, RZ ;  /* 0x0000000410107c25 */ /* 0x000fc8000f8e00ff */
[----:B------:R-:W-:Y:S01]  /*22c0*/  IMAD.X R25, RZ, RZ, RZ, P1 ;  /* 0x000000ffff197224 */ /* 0x000fe200008e06ff */
[----:B------:R-:W-:Y:S01]  /*22d0*/  IADD3 RZ, P1, PT, R23, R20, RZ ;  /* 0x0000001417ff7210 */ /* 0x000fe20007f3e0ff */
[----:B------:R-:W-:Y:S02]  /*22e0*/  IMAD.MOV.U32 R24, RZ, RZ, R21 ;  /* 0x000000ffff187224 */ /* 0x000fe400078e0015 */
[----:B------:R-:W-:Y:S01]  /*22f0*/  IMAD.X R23, RZ, RZ, RZ, P0 ;  /* 0x000000ffff177224 */ /* 0x000fe200000e06ff */
[----:B------:R-:W-:Y:S01]  /*2300*/  IADD3 RZ, P0, PT, R17, R18, RZ ;  /* 0x0000001211ff7210 */ /* 0x000fe20007f1e0ff */
[----:B------:R-:W-:Y:S02]  /*2310*/  IMAD.MOV.U32 R22, RZ, RZ, R19 ;  /* 0x000000ffff167224 */ /* 0x000fe400078e0013 */
[----:B------:R-:W-:Y:S01]  /*2320*/  IMAD.WIDE.U32.X R24, R11, UR15, R24, P1 ;  /* 0x0000000f0b187c25 */ /* 0x000fe200088e0418 */
[----:B------:R-:W-:-:S03]  /*2330*/  PLOP3.LUT P1, PT, PT, PT, UP3, 0x80, 0x8 ;  /* 0x000000000008781c */ /* 0x000fc60003f2f038 */
[----:B------:R-:W-:Y:S01]  /*2340*/  IMAD.WIDE.U32.X R22, R15, UR5, R22, P0 ;  /* 0x000000050f167c25 */ /* 0x000fe200080e0416 */
[----:B------:R-:W-:Y:S02]  /*2350*/  PLOP3.LUT P0, PT, PT, PT, UP2, 0x80, 0x8 ;  /* 0x000000000008781c */ /* 0x000fe40003f0f028 */
[----:B------:R-:W-:Y:S02]  /*2360*/  SEL R3, R3, R24, !P1 ;  /* 0x0000001803037207 */ /* 0x000fe40004800000 */
[----:B------:R-:W-:Y:S02]  /*2370*/  SEL R2, R2, R25, !P1 ;  /* 0x0000001902027207 */ /* 0x000fe40004800000 */
[----:B------:R-:W-:Y:S02]  /*2380*/  SEL R13, R13, R22, !P0 ;  /* 0x000000160d0d7207 */ /* 0x000fe40004000000 */
[----:B------:R-:W-:Y:S02]  /*2390*/  SEL R12, R12, R23, !P0 ;  /* 0x000000170c0c7207 */ /* 0x000fe40004000000 */
[----:B------:R-:W-:-:S02]  /*23a0*/  SHF.R.U64 R3, R3, UR8, R2 ;  /* 0x0000000803037c19 */ /* 0x000fc40008001202 */
[----:B------:R-:W-:Y:S02]  /*23b0*/  SHF.R.U64 R13, R13, UR6, R12 ;  /* 0x000000060d0d7c19 */ /* 0x000fe4000800120c */
[----:B------:R-:W-:Y:S02]  /*23c0*/  IADD3 R11, PT, PT, R4, -0x1, R3 ;  /* 0xffffffff040b7810 */ /* 0x000fe40007ffe003 */
[----:B------:R-:W-:Y:S02]  /*23d0*/  IADD3 R3, PT, PT, R0, -0x1, R13 ;  /* 0xffffffff00037810 */ /* 0x000fe40007ffe00d */
[----:B------:R-:W-:Y:S02]  /*23e0*/  IABS R2, R4 ;  /* 0x0000000400027213 */ /* 0x000fe40000000000 */
[----:B------:R-:W-:Y:S02]  /*23f0*/  IABS R13, R11 ;  /* 0x0000000b000d7213 */ /* 0x000fe40000000000 */
[----:B------:R-:W-:Y:S01]  /*2400*/  IABS R12, R3 ;  /* 0x00000003000c7213 */ /* 0x000fe20000000000 */
[----:B------:R-:W-:Y:S01]  /*2410*/  IMAD.MOV R2, RZ, RZ, -R2 ;  /* 0x000000ffff027224 */ /* 0x000fe200078e0a02 */
[----:B------:R-:W-:Y:S01]  /*2420*/  ISETP.GE.AND P4, PT, R11, RZ, PT ;  /* 0x000000ff0b00720c */ /* 0x000fe20003f86270 */
[----:B------:R-:W-:Y:S01]  /*2430*/  IMAD.HI.U32 R16, R13, UR11, RZ ;  /* 0x0000000b0d107c27 */ /* 0x000fe2000f8e00ff */
[----:B------:R-:W-:-:S03]  /*2440*/  ISETP.GE.AND P3, PT, R3, RZ, PT ;  /* 0x000000ff0300720c */ /* 0x000fc60003f66270 */
[----:B------:R-:W-:-:S04]  /*2450*/  IMAD.HI.U32 R15, R12, UR53, RZ ;  /* 0x000000350c0f7c27 */ /* 0x000fc8000f8e00ff */
[----:B------:R-:W-:Y:S02]  /*2460*/  IMAD R2, R16, R2, R13 ;  /* 0x0000000210027224 */ /* 0x000fe400078e020d */
[----:B------:R-:W-:Y:S02]  /*2470*/  IMAD R13, R15, UR46, R12 ;  /* 0x0000002e0f0d7c24 */ /* 0x000fe4000f8e020c */
[----:B------:R-:W-:Y:S01]  /*2480*/  IMAD.U32 R12, RZ, RZ, UR52 ;  /* 0x00000034ff0c7e24 */ /* 0x000fe2000f8e00ff */
[----:B------:R-:W-:Y:S02]  /*2490*/  ISETP.LT.U32.AND P1, PT, R2, UR48, PT ;  /* 0x0000003002007c0c */ /* 0x000fe4000bf21070 */
[----:B------:R-:W-:-:S11]  /*24a0*/  ISETP.LT.U32.AND P0, PT, R13, UR47, PT ;  /* 0x0000002f0d007c0c */ /* 0x000fd6000bf01070 */
[----:B------:R-:W-:Y:S02]  /*24b0*/  @!P1 VIADD R2, R2, -UR48 ;  /* 0x8000003002029c36 */ /* 0x000fe40008000000 */
[----:B------:R-:W-:-:S03]  /*24c0*/  @!P0 VIADD R13, R13, -UR47 ;  /* 0x8000002f0d0d8c36 */ /* 0x000fc60008000000 */
[----:B------:R-:W-:Y:S02]  /*24d0*/  ISETP.LT.U32.AND P1, PT, R2, UR48, PT ;  /* 0x0000003002007c0c */ /* 0x000fe4000bf21070 */
[----:B------:R-:W-:-:S11]  /*24e0*/  ISETP.LT.U32.AND P0, PT, R13, UR47, PT ;  /* 0x0000002f0d007c0c */ /* 0x000fd6000bf01070 */
[----:B------:R-:W-:Y:S01]  /*24f0*/  @!P1 VIADD R2, R2, -UR48 ;  /* 0x8000003002029c36 */ /* 0x000fe20008000000 */
[----:B------:R-:W-:Y:S01]  /*2500*/  PLOP3.LUT P1, PT, PT, PT, UP6, 0x80, 0x8 ;  /* 0x000000000008781c */ /* 0x000fe20003f2f068 */
[----:B------:R-:W-:Y:S01]  /*2510*/  @!P0 VIADD R13, R13, -UR47 ;  /* 0x8000002f0d0d8c36 */ /* 0x000fe20008000000 */
[----:B------:R-:W-:Y:S01]  /*2520*/  PLOP3.LUT P0, PT, PT, PT, UP5, 0x80, 0x8 ;  /* 0x000000000008781c */ /* 0x000fe20003f0f058 */
[----:B------:R-:W-:Y:S02]  /*2530*/  IMAD.MOV.U32 R15, RZ, RZ, R2 ;  /* 0x000000ffff0f7224 */ /* 0x000fe400078e0002 */
[----:B------:R-:W-:Y:S02]  /*2540*/  IMAD.U32 R2, RZ, RZ, UR49 ;  /* 0x00000031ff027e24 */ /* 0x000fe4000f8e00ff */
[----:B------:R-:W-:Y:S02]  /*2550*/  @!P4 IMAD.MOV R15, RZ, RZ, -R15 ;  /* 0x000000ffff0fc224 */ /* 0x000fe400078e0a0f */
[----:B------:R-:W-:-:S03]  /*2560*/  @!P3 IMAD.MOV R13, RZ, RZ, -R13 ;  /* 0x000000ffff0db224 */ /* 0x000fc600078e0a0d */
[----:B------:R-:W-:Y:S02]  /*2570*/  SEL R12, R12, R15, !P1 ;  /* 0x0000000f0c0c7207 */ /* 0x000fe40004800000 */
[----:B------:R-:W-:Y:S02]  /*2580*/  SEL R2, R2, R13, !P0 ;  /* 0x0000000d02027207 */ /* 0x000fe40004000000 */
[----:B------:R-:W-:Y:S01]  /*2590*/  PLOP3.LUT P0, PT, PT, PT, UP4, 0x80, 0x8 ;  /* 0x000000000008781c */ /* 0x000fe20003f0f048 */
[----:B------:R-:W-:Y:S02]  /*25a0*/  IMAD.IADD R11, R11, 0x1, -R12 ;  /* 0x000000010b0b7824 */ /* 0x000fe400078e0a0c */
[----:B------:R-:W-:-:S04]  /*25b0*/  IMAD.IADD R2, R3, 0x1, -R2 ;  /* 0x0000000103027824 */ /* 0x000fc800078e0a02 */
[----:B------:R-:W-:Y:S01]  /*25c0*/  IMAD R16, R11, R2, RZ ;  /* 0x000000020b107224 */ /* 0x000fe200078e02ff */
[----:B------:R-:W-:-:S04]  /*25d0*/  SEL R12, R2, R11, !P0 ;  /* 0x0000000b020c7207 */ /* 0x000fc80004000000 */
[----:B------:R-:W-:Y:S02]  /*25e0*/  SHF.R.S32.HI R13, RZ, 0x1f, R12 ;  /* 0x0000001fff0d7819 */ /* 0x000fe4000001140c */
[----:B------:R-:W-:Y:S02]  /*25f0*/  SHF.R.S32.HI R17, RZ, 0x1f, R16 ;  /* 0x0000001fff117819 */ /* 0x000fe40000011410 */
.L_x_16:
[----:B------:R-:W-:Y:S05]  /*2600*/  BSYNC.RECONVERGENT B0 ;  /* 0x0000000000007941 */ /* 0x000fea0003800200 */
.L_x_15:
[----:B------:R-:W2:Y:S01]  /*2610*/  SHFL.UP PT, R3, R16, 0x1, RZ ;  /* 0x0420000010037989 */ /* 0x000ea200000e00ff */
[C---:B------:R-:W-:Y:S02]  /*2620*/  ISETP.NE.AND P6, PT, R7.reuse, RZ, PT ;  /* 0x000000ff0700720c */ /* 0x040fe40003fc5270 */
[C---:B------:R-:W-:Y:S01]  /*2630*/  ISETP.GE.U32.AND P1, PT, R7.reuse, 0x2, PT ;  /* 0x000000020700780c */ /* 0x040fe20003f26070 */
[----:B------:R-:W3:Y:S01]  /*2640*/  SHFL.UP PT, R2, R17, 0x1, RZ ;  /* 0x0420000011027989 */ /* 0x000ee200000e00ff */
[C---:B------:R-:W-:Y:S02]  /*2650*/  ISETP.GE.U32.AND P3, PT, R7.reuse, 0x4, PT ;  /* 0x000000040700780c */ /* 0x040fe40003f66070 */
[C---:B------:R-:W-:Y:S02]  /*2660*/  ISETP.GE.U32.AND P4, PT, R7.reuse, 0x8, PT ;  /* 0x000000080700780c */ /* 0x040fe40003f86070 */
[----:B------:R-:W-:Y:S02]  /*2670*/  ISETP.GE.U32.AND P5, PT, R7, 0x10, PT ;  /* 0x000000100700780c */ /* 0x000fe40003fa6070 */
[----:B--2---:R-:W-:-:S02]  /*2680*/  SEL R3, R3, RZ, P6 ;  /* 0x000000ff03037207 */ /* 0x004fc40003000000 */
[----:B---3--:R-:W-:Y:S02]  /*2690*/  SEL R2, R2, RZ, P6 ;  /* 0x000000ff02027207 */ /* 0x008fe40003000000 */
[----:B------:R-:W-:-:S05]  /*26a0*/  IADD3 R3, P0, PT, R3, R16, RZ ;  /* 0x0000001003037210 */ /* 0x000fca0007f1e0ff */
[----:B------:R-:W-:Y:S01]  /*26b0*/  IMAD.X R2, R2, 0x1, R17, P0 ;  /* 0x0000000102027824 */ /* 0x000fe200000e0611 */
[----:B-1----:R-:W1:Y:S04]  /*26c0*/  SHFL.UP PT, R18, R3, 0x2, RZ ;  /* 0x0440000003127989 */ /* 0x002e6800000e00ff */
[----:B------:R-:W2:Y:S01]  /*26d0*/  SHFL.UP PT, R11, R2, 0x2, RZ ;  /* 0x04400000020b7989 */ /* 0x000ea200000e00ff */
[----:B-1----:R-:W-:-:S04]  /*26e0*/  SEL R18, R18, RZ, P1 ;  /* 0x000000ff12127207 */ /* 0x002fc80000800000 */
[----:B------:R-:W-:Y:S02]  /*26f0*/  IADD3 R18, P0, PT, R18, R3, RZ ;  /* 0x0000000312127210 */ /* 0x000fe40007f1e0ff */
[----:B--2---:R-:W-:-:S03]  /*2700*/  SEL R11, R11, RZ, P1 ;  /* 0x000000ff0b0b7207 */ /* 0x004fc60000800000 */
[----:B------:R-:W1:Y:S02]  /*2710*/  SHFL.UP PT, R15, R18, 0x4, RZ ;  /* 0x04800000120f7989 */ /* 0x000e6400000e00ff */
[----:B------:R-:W-:-:S05]  /*2720*/  IMAD.X R11, R11, 0x1, R2, P0 ;  /* 0x000000010b0b7824 */ /* 0x000fca00000e0602 */
        /* <DEDUP_REMOVED lines=9> */
[----:B--2---:R-:W-:-:S05]  /*27c0*/  SEL R3, R3, RZ, P4 ;  /* 0x000000ff03037207 */ /* 0x004fca0002000000 */
[----:B------:R-:W-:Y:S02]  /*27d0*/  IMAD.X R11, R3, 0x1, R2, P0 ;  /* 0x00000001030b7824 */ /* 0x000fe400000e0602 */
[----:B------:R-:W1:Y:S01]  /*27e0*/  SHFL.UP PT, R3, R18, 0x10, RZ ;  /* 0x0600000012037989 */ /* 0x000e6200000e00ff */
[----:B------:R-:W-:-:S03]  /*27f0*/  IMAD.U32 R2, RZ, RZ, UR25 ;  /* 0x00000019ff027e24 */ /* 0x000fc6000f8e00ff */
[----:B------:R-:W2:Y:S01]  /*2800*/  SHFL.UP PT, R22, R11, 0x10, RZ ;  /* 0x060000000b167989 */ /* 0x000ea200000e00ff */
[----:B-1----:R-:W-:Y:S02]  /*2810*/  SEL R3, R3, RZ, P5 ;  /* 0x000000ff03037207 */ /* 0x002fe40002800000 */
[----:B--2---:R-:W-:Y:S02]  /*2820*/  SEL R22, R22, RZ, P5 ;  /* 0x000000ff16167207 */ /* 0x004fe40002800000 */
[----:B------:R-:W-:-:S05]  /*2830*/  IADD3 R20, P0, PT, R3, R18, RZ ;  /* 0x0000001203147210 */ /* 0x000fca0007f1e0ff */
[----:B------:R-:W-:Y:S01]  /*2840*/  IMAD.X R19, R22, 0x1, R11, P0 ;  /* 0x0000000116137824 */ /* 0x000fe200000e060b */
[----:B------:R-:W-:Y:S01]  /*2850*/  ISETP.LE.U32.AND P0, PT, R20, UR30, PT ;  /* 0x0000001e14007c0c */ /* 0x000fe2000bf03070 */
[----:B------:R-:W-:Y:S02]  /*2860*/  IMAD.MOV.U32 R18, RZ, RZ, R20 ;  /* 0x000000ffff127224 */ /* 0x000fe400078e0014 */
[----:B------:R-:W-:Y:S01]  /*2870*/  IMAD.MOV.U32 R15, RZ, RZ, R19 ;  /* 0x000000ffff0f7224 */ /* 0x000fe200078e0013 */
[----:B------:R-:W-:Y:S02]  /*2880*/  ISETP.GE.U32.AND.EX P0, PT, R2, R19, PT, P0 ;  /* 0x000000130200720c */ /* 0x000fe40003f06100 */
[----:B------:R-:W-:-:S11]  /*2890*/  CS2R R2, SRZ ;  /* 0x0000000000027805 */ /* 0x000fd6000001ff00 */
[----:B------:R-:W-:-:S04]  /*28a0*/  VOTE.ANY R21, PT, !P0 ;  /* 0x0000000000157806 */ /* 0x000fc800040e0100 */
[----:B------:R-:W-:-:S13]  /*28b0*/  ISETP.NE.AND P0, PT, R21, RZ, PT ;  /* 0x000000ff1500720c */ /* 0x000fda0003f05270 */
[----:B------:R-:W-:Y:S05]  /*28c0*/  @P0 BRA `(.L_x_17) ;  /* 0x0000000800500947 */ /* 0x000fea0003800000 */
[----:B------:R-:W1:Y:S01]  /*28d0*/  LDC R11, c[0x0][0xbe0] ;  /* 0x0002f800ff0b7b82 */ /* 0x000e620000000800 */
[----:B------:R-:W-:Y:S01]  /*28e0*/  LOP3.LUT R10, R10, 0xfffffffe, RZ, 0xc0, !PT ;  /* 0xfffffffe0a0a7812 */ /* 0x000fe200078ec0ff */
[----:B------:R-:W2:Y:S01]  /*28f0*/  LDCU UR45, c[0x0][0xbe8] ;  /* 0x00017d00ff2d77ac */ /* 0x000ea20008000800 */
[----:B------:R-:W3:Y:S01]  /*2900*/  LDCU.64 UR10, c[0x0][0xba8] ;  /* 0x00017500ff0a77ac */ /* 0x000ee20008000a00 */
[----:B------:R-:W4:Y:S01]  /*2910*/  LDCU.64 UR8, c[0x0][0xbb0] ;  /* 0x00017600ff0877ac */ /* 0x000f220008000a00 */
[----:B------:R-:W1:Y:S02]  /*2920*/  LDCU.128 UR4, c[0x0][0xbc0] ;  /* 0x00017800ff0477ac */ /* 0x000e640008000c00 */
[----:B-1----:R-:W-:-:S13]  /*2930*/  ISETP.NE.AND P0, PT, R11, 0x1, PT ;  /* 0x000000010b00780c */ /* 0x002fda0003f05270 */
[----:B--234-:R-:W-:-:S07]  /*2940*/  @P0 LOP3.LUT R10, R10, 0x1, RZ, 0xfc, !PT ;  /* 0x000000010a0a0812 */ /* 0x01cfce00078efcff */
.L_x_20:
[C---:B------:R-:W-:Y:S01]  /*2950*/  VIADD R2, R14.reuse, 0x40 ;  /* 0x000000400e027836 */ /* 0x040fe20000000000 */
[----:B-----5:R-:W-:Y:S01]  /*2960*/  MOV R18, R5 ;  /* 0x0000000500127202 */ /* 0x020fe20000000f00 */
[----:B------:R-:W-:Y:S02]  /*2970*/  VIADD R14, R14, 0x20 ;  /* 0x000000200e0e7836 */ /* 0x000fe40000000000 */
[----:B------:R-:W-:Y:S01]  /*2980*/  IMAD.MOV.U32 R15, RZ, RZ, R6 ;  /* 0x000000ffff0f7224 */ /* 0x000fe200078e0006 */
[----:B------:R-:W-:-:S13]  /*2990*/  ISETP.GE.AND P0, PT, R2, UR45, PT ;  /* 0x0000002d02007c0c */ /* 0x000fda000bf06270 */
[----:B------:R-:W1:Y:S01]  /*29a0*/  @!P0 LDC.64 R22, c[0x0][0xbf0] ;  /* 0x0002fc00ff168b82 */ /* 0x000e620000000a00 */
[----:B------:R2:W3:Y:S01]  /*29b0*/  SHFL.IDX PT, R2, R19, 0x1f, 0x1f ;  /* 0x03e01f0013027f89 */ /* 0x0004e200000e0000 */
[----:B------:R-:W-:Y:S01]  /*29c0*/  BSSY.RECONVERGENT B0, `(.L_x_18) ;  /* 0x000005e000007945 */ /* 0x000fe20003800200 */
[----:B------:R-:W-:Y:S02]  /*29d0*/  HFMA2 R17, -RZ, RZ, 0, 0 ;  /* 0x00000000ff117431 */ /* 0x000fe400000001ff */
[----:B------:R2:W4:Y:S01]  /*29e0*/  SHFL.IDX PT, R3, R20, 0x1f, 0x1f ;  /* 0x03e01f0014037f89 */ /* 0x00052200000e0000 */
[----:B-1----:R-:W-:-:S05]  /*29f0*/  @!P0 IMAD.WIDE.U32 R22, R14, 0xc, R22 ;  /* 0x0000000c0e168825 */ /* 0x002fca00078e0016 */
[----:B------:R2:W5:Y:S04]  /*2a00*/  @!P0 LDG.E R5, desc[UR50][R22.64+0x180] ;  /* 0x0001803216058981 */ /* 0x000568000c1e1900 */
[----:B------:R2:W5:Y:S01]  /*2a10*/  @!P0 LDG.E R6, desc[UR50][R22.64+0x184] ;  /* 0x0001843216068981 */ /* 0x000562000c1e1900 */
[----:B------:R-:W-:Y:S02]  /*2a20*/  ISETP.GE.AND P0, PT, R14, UR45, PT ;  /* 0x0000002d0e007c0c */ /* 0x000fe4000bf06270 */
[----:B------:R-:W-:-:S11]  /*2a30*/  MOV R16, 0x7fffffff ;  /* 0x7fffffff00107802 */ /* 0x000fd60000000f00 */
[----:B---34-:R-:W-:Y:S05]  /*2a40*/  @P0 BRA `(.L_x_19) ;  /* 0x0000000400540947 */ /* 0x018fea0003800000 */
[----:B------:R-:W-:-:S04]  /*2a50*/  IADD3 R13, P0, PT, R18, UR12, RZ ;  /* 0x0000000c120d7c10 */ /* 0x000fc8000ff1e0ff */
[----:B------:R-:W-:Y:S02]  /*2a60*/  LEA.HI.X.SX32 R12, R18, UR13, 0x1, P0 ;  /* 0x0000000d120c7c11 */ /* 0x000fe400080f0eff */
[----:B------:R-:W-:-:S04]  /*2a70*/  IADD3 R18, P0, PT, R15, UR19, RZ ;  /* 0x000000130f127c10 */ /* 0x000fc8000ff1e0ff */
[----:B------:R-:W-:Y:S02]  /*2a80*/  LEA.HI.X.SX32 R17, R15, UR40, 0x1, P0 ;  /* 0x000000280f117c11 */ /* 0x000fe400080f0eff */
[----:B------:R-:W-:-:S05]  /*2a90*/  IADD3 R16, P0, PT, R13, UR9, RZ ;  /* 0x000000090d107c10 */ /* 0x000fca000ff1e0ff */
[----:B------:R-:W-:Y:S01]  /*2aa0*/  IMAD.X R15, RZ, RZ, R12, P0 ;  /* 0x000000ffff0f7224 */ /* 0x000fe200000e060c */
[----:B--2---:R-:W-:Y:S01]  /*2ab0*/  IADD3 R20, P0, PT, R18, UR7, RZ ;  /* 0x0000000712147c10 */ /* 0x004fe2000ff1e0ff */
[----:B------:R-:W-:-:S04]  /*2ac0*/  IMAD.WIDE.U32 R28, R16, UR10, RZ ;  /* 0x0000000a101c7c25 */ /* 0x000fc8000f8e00ff */
[----:B------:R-:W-:-:S04]  /*2ad0*/  IMAD.WIDE.U32 R26, R15, UR10, RZ ;  /* 0x0000000a0f1a7c25 */ /* 0x000fc8000f8e00ff */
[----:B------:R-:W-:Y:S02]  /*2ae0*/  IMAD.X R19, RZ, RZ, R17, P0 ;  /* 0x000000ffff137224 */ /* 0x000fe400000e0611 */
[----:B------:R-:W-:-:S04]  /*2af0*/  IMAD.WIDE.U32 R26, P0, R16, UR11, R26 ;  /* 0x0000000b101a7c25 */ /* 0x000fc8000f80001a */
[----:B------:R-:W-:-:S04]  /*2b00*/  IMAD.WIDE.U32 R22, R19, UR4, RZ ;  /* 0x0000000413167c25 */ /* 0x000fc8000f8e00ff */
[----:B------:R-:W-:Y:S02]  /*2b10*/  IMAD.X R25, RZ, RZ, RZ, P0 ;  /* 0x000000ffff197224 */ /* 0x000fe400000e06ff */
[----:B------:R-:W-:-:S04]  /*2b20*/  IMAD.WIDE.U32 R22, P0, R20, UR5, R22 ;  /* 0x0000000514167c25 */ /* 0x000fc8000f800016 */
[----:B------:R-:W-:Y:S01]  /*2b30*/  IMAD.X R21, RZ, RZ, RZ, P0 ;  /* 0x000000ffff157224 */ /* 0x000fe200000e06ff */
[----:B------:R-:W-:Y:S01]  /*2b40*/  IADD3 RZ, P0, PT, R29, R26, RZ ;  /* 0x0000001a1dff7210 */ /* 0x000fe20007f1e0ff */
[----:B------:R-:W-:Y:S02]  /*2b50*/  IMAD.MOV.U32 R24, RZ, RZ, R27 ;  /* 0x000000ffff187224 */ /* 0x000fe400078e001b */
[----:B------:R-:W-:-:S04]  /*2b60*/  IMAD.WIDE.U32 R26, R20, UR4, RZ ;  /* 0x00000004141a7c25 */ /* 0x000fc8000f8e00ff */
[----:B------:R-:W-:Y:S01]  /*2b70*/  IMAD.WIDE.U32.X R24, R15, UR11, R24, P0 ;  /* 0x0000000b0f187c25 */ /* 0x000fe200080e0418 */
[----:B------:R-:W-:-:S03]  /*2b80*/  IADD3 RZ, P0, PT, R27, R22, RZ ;  /* 0x000000161bff7210 */ /* 0x000fc60007f1e0ff */
[----:B------:R-:W-:-:S04]  /*2b90*/  IMAD.MOV.U32 R20, RZ, RZ, R23 ;  /* 0x000000ffff147224 */ /* 0x000fc800078e0017 */
[----:B------:R-:W-:Y:S01]  /*2ba0*/  IMAD.WIDE.U32.X R20, R19, UR5, R20, P0 ;  /* 0x0000000513147c25 */ /* 0x000fe200080e0414 */
[----:B------:R-:W-:-:S04]  /*2bb0*/  ISETP.NE.U32.AND P0, PT, RZ, UR10, PT ;  /* 0x0000000aff007c0c */ /* 0x000fc8000bf05070 */
[----:B------:R-:W-:-:S04]  /*2bc0*/  ISETP.NE.AND.EX P0, PT, RZ, UR11, PT, P0 ;  /* 0x0000000bff007c0c */ /* 0x000fc8000bf05300 */
[----:B------:R-:W-:Y:S02]  /*2bd0*/  SEL R15, R13, R24, !P0 ;  /* 0x000000180d0f7207 */ /* 0x000fe40004000000 */
[----:B------:R-:W-:Y:S02]  /*2be0*/  SEL R12, R12, R25, !P0 ;  /* 0x000000190c0c7207 */ /* 0x000fe40004000000 */
[----:B------:R-:W-:Y:S02]  /*2bf0*/  ISETP.NE.U32.AND P0, PT, RZ, UR4, PT ;  /* 0x00000004ff007c0c */ /* 0x000fe4000bf05070 */
[----:B------:R-:W-:Y:S02]  /*2c00*/  SHF.R.U64 R15, R15, UR8, R12 ;  /* 0x000000080f0f7c19 */ /* 0x000fe4000800120c */
[----:B------:R-:W-:Y:S02]  /*2c10*/  ISETP.NE.AND.EX P0, PT, RZ, UR5, PT, P0 ;  /* 0x00000005ff007c0c */ /* 0x000fe4000bf05300 */
[----:B------:R-:W-:-:S02]  /*2c20*/  IADD3 R19, PT, PT, R4, -0x1, R15 ;  /* 0xffffffff04137810 */ /* 0x000fc40007ffe00f */
[----:B------:R-:W-:Y:S02]  /*2c30*/  SEL R13, R17, R21, !P0 ;  /* 0x00000015110d7207 */ /* 0x000fe40004000000 */
[----:B------:R-:W-:Y:S02]  /*2c40*/  IABS R17, R4 ;  /* 0x0000000400117213 */ /* 0x000fe40000000000 */
[----:B------:R-:W-:Y:S02]  /*2c50*/  SEL R18, R18, R20, !P0 ;  /* 0x0000001412127207 */ /* 0x000fe40004000000 */
[----:B------:R-:W1:Y:S01]  /*2c60*/  I2F.RP R22, R17 ;  /* 0x0000001100167306 */ /* 0x000e620000209400 */
[----:B------:R-:W-:Y:S02]  /*2c70*/  IABS R15, R19 ;  /* 0x00000013000f7213 */ /* 0x000fe40000000000 */
[----:B------:R-:W-:Y:S02]  /*2c80*/  IABS R12, R4 ;  /* 0x00000004000c7213 */ /* 0x000fe40000000000 */
[----:B------:R-:W-:-:S03]  /*2c90*/  SHF.R.U64 R13, R18, UR6, R13 ;  /* 0x00000006120d7c19 */ /* 0x000fc6000800120d */
[----:B------:R-:W-:Y:S01]  /*2ca0*/  IMAD.MOV R12, RZ, RZ, -R12 ;  /* 0x000000ffff0c7224 */ /* 0x000fe200078e0a0c */
[----:B------:R-:W-:-:S04]  /*2cb0*/  IADD3 R18, PT, PT, R0, -0x1, R13 ;  /* 0xffffffff00127810 */ /* 0x000fc80007ffe00d */
[----:B------:R-:W-:Y:S01]  /*2cc0*/  IABS R13, R18 ;  /* 0x00000012000d7213 */ /* 0x000fe20000000000 */
[----:B-1----:R-:W1:Y:S02]  /*2cd0*/  MUFU.RCP R20, R22 ;  /* 0x0000001600147308 */ /* 0x002e640000001000 */
[----:B-1----:R-:W-:-:S06]  /*2ce0*/  VIADD R20, R20, 0xffffffe ;  /* 0x0ffffffe14147836 */ /* 0x002fcc0000000000 */
[----:B------:R-:W1:Y:S02]  /*2cf0*/  F2I.FTZ.U32.TRUNC.NTZ R21, R20 ;  /* 0x0000001400157305 */ /* 0x000e64000021f000 */
[----:B-1----:R-:W-:Y:S02]  /*2d00*/  IMAD.MOV R16, RZ, RZ, -R21 ;  /* 0x000000ffff107224 */ /* 0x002fe400078e0a15 */
[----:B------:R-:W-:Y:S02]  /*2d10*/  IMAD.MOV.U32 R20, RZ, RZ, RZ ;  /* 0x000000ffff147224 */ /* 0x000fe400078e00ff */
[----:B------:R-:W-:Y:S01]  /*2d20*/  IMAD R23, R16, R17, RZ ;  /* 0x0000001110177224 */ /* 0x000fe200078e02ff */
[----:B------:R-:W-:-:S03]  /*2d30*/  IABS R16, R0 ;  /* 0x0000000000107213 */ /* 0x000fc60000000000 */
[----:B------:R-:W-:Y:S02]  /*2d40*/  IMAD.HI.U32 R23, R21, R23, R20 ;  /* 0x0000001715177227 */ /* 0x000fe400078e0014 */
[----:B------:R-:W1:Y:S04]  /*2d50*/  I2F.RP R21, R16 ;  /* 0x0000001000157306 */ /* 0x000e680000209400 */
[----:B------:R-:W-:-:S04]  /*2d60*/  IMAD.HI.U32 R23, R23, R15, RZ ;  /* 0x0000000f17177227 */ /* 0x000fc800078e00ff */
[----:B------:R-:W-:-:S05]  /*2d70*/  IMAD R20, R23, R12, R15 ;  /* 0x0000000c17147224 */ /* 0x000fca00078e020f */
[----:B------:R-:W-:Y:S01]  /*2d80*/  ISETP.GT.U32.AND P0, PT, R17, R20, PT ;  /* 0x000000141100720c */ /* 0x000fe20003f04070 */
[----:B-1----:R-:W1:-:S12]  /*2d90*/  MUFU.RCP R22, R21 ;  /* 0x0000001500167308 */ /* 0x002e580000001000 */
[----:B------:R-:W-:Y:S02]  /*2da0*/  @!P0 IMAD.IADD R20, R20, 0x1, -R17 ;  /* 0x0000000114148824 */ /* 0x000fe400078e0a11 */
[----:B-1----:R-:W-:-:S04]  /*2db0*/  VIADD R22, R22, 0xffffffe ;  /* 0x0ffffffe16167836 */ /* 0x002fc80000000000 */
[----:B------:R-:W1:Y:S02]  /*2dc0*/  F2I.FTZ.U32.TRUNC.NTZ R23, R22 ;  /* 0x0000001600177305 */ /* 0x000e64000021f000 */
[----:B-1----:R-:W-:Y:S02]  /*2dd0*/  IMAD.MOV R12, RZ, RZ, -R23 ;  /* 0x000000ffff0c7224 */ /* 0x002fe400078e0a17 */
[----:B------:R-:W-:Y:S02]  /*2de0*/  IMAD.MOV.U32 R22, RZ, RZ, RZ ;  /* 0x000000ffff167224 */ /* 0x000fe400078e00ff */
[----:B------:R-:W-:Y:S01]  /*2df0*/  IMAD R15, R12, R16, RZ ;  /* 0x000000100c0f7224 */ /* 0x000fe200078e02ff */
[----:B------:R-:W-:-:S03]  /*2e00*/  IABS R12, R0 ;  /* 0x00000000000c7213 */ /* 0x000fc60000000000 */
[----:B------:R-:W-:-:S04]  /*2e10*/  IMAD.HI.U32 R15, R23, R15, R22 ;  /* 0x0000000f170f7227 */ /* 0x000fc800078e0016 */
[----:B------:R-:W-:Y:S02]  /*2e20*/  IMAD.MOV R12, RZ, RZ, -R12 ;  /* 0x000000ffff0c7224 */ /* 0x000fe400078e0a0c */
[----:B------:R-:W-:-:S04]  /*2e30*/  IMAD.HI.U32 R15, R15, R13, RZ ;  /* 0x0000000d0f0f7227 */ /* 0x000fc800078e00ff */
[----:B------:R-:W-:-:S05]  /*2e40*/  IMAD R13, R15, R12, R13 ;  /* 0x0000000c0f0d7224 */ /* 0x000fca00078e020d */
[----:B------:R-:W-:-:S13]  /*2e50*/  ISETP.GT.U32.AND P0, PT, R16, R13, PT ;  /* 0x0000000d1000720c */ /* 0x000fda0003f04070 */
[----:B------:R-:W-:Y:S01]  /*2e60*/  @!P0 IMAD.IADD R13, R13, 0x1, -R16 ;  /* 0x000000010d0d8824 */ /* 0x000fe200078e0a10 */
[----:B------:R-:W-:-:S13]  /*2e70*/  ISETP.GT.U32.AND P0, PT, R17, R20, PT ;  /* 0x000000141100720c */ /* 0x000fda0003f04070 */
[----:B------:R-:W-:Y:S01]  /*2e80*/  @!P0 IMAD.IADD R20, R20, 0x1, -R17 ;  /* 0x0000000114148824 */ /* 0x000fe200078e0a11 */
[----:B------:R-:W-:-:S13]  /*2e90*/  ISETP.GT.U32.AND P0, PT, R16, R13, PT ;  /* 0x0000000d1000720c */ /* 0x000fda0003f04070 */
[----:B------:R-:W-:Y:S01]  /*2ea0*/  @!P0 IMAD.IADD R13, R13, 0x1, -R16 ;  /* 0x000000010d0d8824 */ /* 0x000fe200078e0a10 */
[----:B------:R-:W-:-:S13]  /*2eb0*/  ISETP.GE.AND P0, PT, R19, RZ, PT ;  /* 0x000000ff1300720c */ /* 0x000fda0003f06270 */
[----:B------:R-:W-:Y:S01]  /*2ec0*/  @!P0 IMAD.MOV R20, RZ, RZ, -R20 ;  /* 0x000000ffff148224 */ /* 0x000fe200078e0a14 */
[----:B------:R-:W-:-:S13]  /*2ed0*/  ISETP.GE.AND P0, PT, R18, RZ, PT ;  /* 0x000000ff1200720c */ /* 0x000fda0003f06270 */
[----:B------:R-:W-:Y:S01]  /*2ee0*/  @!P0 IMAD.MOV R13, RZ, RZ, -R13 ;  /* 0x000000ffff0d8224 */ /* 0x000fe200078e0a0d */
[----:B------:R-:W-:-:S13]  /*2ef0*/  ISETP.NE.AND P0, PT, RZ, UR33, PT ;  /* 0x00000021ff007c0c */ /* 0x000fda000bf05270 */
[----:B------:R-:W-:Y:S02]  /*2f00*/  @!P0 LOP3.LUT R20, RZ, UR33, RZ, 0x33, !PT ;  /* 0x00000021ff148c12 */ /* 0x000fe4000f8e33ff */
[----:B------:R-:W-:-:S03]  /*2f10*/  ISETP.NE.AND P0, PT, RZ, UR32, PT ;  /* 0x00000020ff007c0c */ /* 0x000fc6000bf05270 */
[----:B------:R-:W-:-:S10]  /*2f20*/  IMAD.IADD R16, R19, 0x1, -R20 ;  /* 0x0000000113107824 */ /* 0x000fd400078e0a14 */
[----:B------:R-:W-:Y:S02]  /*2f30*/  @!P0 LOP3.LUT R13, RZ, UR32, RZ, 0x33, !PT ;  /* 0x00000020ff0d8c12 */ /* 0x000fe4000f8e33ff */
[----:B------:R-:W-:-:S03]  /*2f40*/  ISETP.NE.AND P0, PT, R11, 0x1, PT ;  /* 0x000000010b00780c */ /* 0x000fc60003f05270 */
[----:B------:R-:W-:-:S05]  /*2f50*/  IMAD.IADD R13, R18, 0x1, -R13 ;  /* 0x00000001120d7824 */ /* 0x000fca00078e0a0d */
[CC--:B------:R-:W-:Y:S01]  /*2f60*/  SEL R12, R13.reuse, R16.reuse, !P0 ;  /* 0x000000100d0c7207 */ /* 0x0c0fe20004000000 */
[----:B------:R-:W-:-:S03]  /*2f70*/  IMAD R16, R13, R16, RZ ;  /* 0x000000100d107224 */ /* 0x000fc600078e02ff */
[----:B------:R-:W-:Y:S02]  /*2f80*/  SHF.R.S32.HI R13, RZ, 0x1f, R12 ;  /* 0x0000001fff0d7819 */ /* 0x000fe4000001140c */
[----:B------:R-:W-:Y:S02]  /*2f90*/  SHF.R.S32.HI R17, RZ, 0x1f, R16 ;  /* 0x0000001fff117819 */ /* 0x000fe40000011410 */
.L_x_19:
[----:B------:R-:W-:Y:S05]  /*2fa0*/  BSYNC.RECONVERGENT B0 ;  /* 0x0000000000007941 */ /* 0x000fea0003800200 */
.L_x_18:
[----:B------:R-:W1:Y:S04]  /*2fb0*/  SHFL.UP PT, R15, R16, 0x1, RZ ;  /* 0x04200000100f7989 */ /* 0x000e6800000e00ff */
[----:B--2---:R-:W2:Y:S01]  /*2fc0*/  SHFL.UP PT, R20, R17, 0x1, RZ ;  /* 0x0420000011147989 */ /* 0x004ea200000e00ff */
[----:B-1----:R-:W-:Y:S02]  /*2fd0*/  SEL R15, R15, RZ, P6 ;  /* 0x000000ff0f0f7207 */ /* 0x002fe40003000000 */
[----:B--2---:R-:W-:Y:S02]  /*2fe0*/  SEL R20, R20, RZ, P6 ;  /* 0x000000ff14147207 */ /* 0x004fe40003000000 */
[----:B------:R-:W-:-:S05]  /*2ff0*/  IADD3 R18, P0, PT, R15, R16, RZ ;  /* 0x000000100f127210 */ /* 0x000fca0007f1e0ff */
[----:B------:R-:W-:Y:S01]  /*3000*/  IMAD.X R15, R20, 0x1, R17, P0 ;  /* 0x00000001140f7824 */ /* 0x000fe200000e0611 */
[----:B------:R-:W1:Y:S04]  /*3010*/  SHFL.UP PT, R19, R18, 0x2, RZ ;  /* 0x0440000012137989 */ /* 0x000e6800000e00ff */
[----:B------:R-:W2:Y:S01]  /*3020*/  SHFL.UP PT, R20, R15, 0x2, RZ ;  /* 0x044000000f147989 */ /* 0x000ea200000e00ff */
        /* <DEDUP_REMOVED lines=14> */
[----:B------:R-:W-:Y:S01]  /*3110*/  IADD3 R23, P0, PT, R15, R22, RZ ;  /* 0x000000160f177210 */ /* 0x000fe20007f1e0ff */
[----:B------:R-:W-:-:S04]  /*3120*/  IMAD.U32 R22, RZ, RZ, UR25 ;  /* 0x00000019ff167e24 */ /* 0x000fc8000f8e00ff */
[----:B------:R-:W-:Y:S02]  /*3130*/  IMAD.X R24, R18, 0x1, R21, P0 ;  /* 0x0000000112187824 */ /* 0x000fe400000e0615 */
[----:B------:R-:W1:Y:S04]  /*3140*/  SHFL.UP PT, R18, R23, 0x10, RZ ;  /* 0x0600000017127989 */ /* 0x000e6800000e00ff */
[----:B------:R-:W2:Y:S01]  /*3150*/  SHFL.UP PT, R15, R24, 0x10, RZ ;  /* 0x06000000180f7989 */ /* 0x000ea200000e00ff */
[----:B-1----:R-:W-:Y:S02]  /*3160*/  SEL R18, R18, RZ, P5 ;  /* 0x000000ff12127207 */ /* 0x002fe40002800000 */
[----:B--2---:R-:W-:Y:S02]  /*3170*/  SEL R15, R15, RZ, P5 ;  /* 0x000000ff0f0f7207 */ /* 0x004fe40002800000 */
[----:B------:R-:W-:-:S05]  /*3180*/  IADD3 R18, P0, PT, R18, R23, RZ ;  /* 0x0000001712127210 */ /* 0x000fca0007f1e0ff */
[----:B------:R-:W-:Y:S01]  /*3190*/  IMAD.X R15, R15, 0x1, R24, P0 ;  /* 0x000000010f0f7824 */ /* 0x000fe200000e0618 */
[----:B------:R-:W-:-:S05]  /*31a0*/  IADD3 R20, P0, PT, R18, R3, RZ ;  /* 0x0000000312147210 */ /* 0x000fca0007f1e0ff */
[----:B------:R-:W-:Y:S01]  /*31b0*/  IMAD.X R19, R15, 0x1, R2, P0 ;  /* 0x000000010f137824 */ /* 0x000fe200000e0602 */
[----:B------:R-:W-:-:S04]  /*31c0*/  ISETP.LE.U32.AND P0, PT, R20, UR30, PT ;  /* 0x0000001e14007c0c */ /* 0x000fc8000bf03070 */
[----:B------:R-:W-:-:S13]  /*31d0*/  ISETP.GE.U32.AND.EX P0, PT, R22, R19, PT, P0 ;  /* 0x000000131600720c */ /* 0x000fda0003f06100 */
[----:B------:R-:W-:-:S04]  /*31e0*/  VOTE.ANY R21, PT, !P0 ;  /* 0x0000000000157806 */ /* 0x000fc800040e0100 */
[----:B------:R-:W-:-:S13]  /*31f0*/  ISETP.NE.AND P0, PT, R21, RZ, PT ;  /* 0x000000ff1500720c */ /* 0x000fda0003f05270 */
[----:B------:R-:W-:Y:S05]  /*3200*/  @!P0 BRA `(.L_x_20) ;  /* 0xfffffff400d08947 */ /* 0x000fea000383ffff */
.L_x_17:
[----:B------:R-:W1:Y:S08]  /*3210*/  BREV R11, R21 ;  /* 0x00000015000b7301 */ /* 0x000e700000000000 */
[----:B-1----:R-:W1:Y:S02]  /*3220*/  FLO.U32.SH R11, R11 ;  /* 0x0000000b000b7300 */ /* 0x002e6400000e0400 */
[----:B-1----:R-:W1:Y:S02]  /*3230*/  SHFL.IDX PT, R14, R14, R11, 0x1f ;  /* 0x00001f0b0e0e7589 */ /* 0x002e6400000e0000 */
[----:B-1----:R-:W-:-:S05]  /*3240*/  IMAD.IADD R19, R7, 0x1, R14 ;  /* 0x0000000107137824 */ /* 0x002fca00078e020e */
[----:B------:R-:W-:-:S13]  /*3250*/  ISETP.GE.AND P0, PT, R19, UR45, PT ;  /* 0x0000002d13007c0c */ /* 0x000fda000bf06270 */
[----:B------:R-:W1:Y:S02]  /*3260*/  @!P0 LDC.64 R22, c[0x0][0xbf0] ;  /* 0x0002fc00ff168b82 */ /* 0x000e640000000a00 */
[----:B-1----:R-:W-:-:S05]  /*3270*/  @!P0 IMAD.WIDE R22, R19, 0xc, R22 ;  /* 0x0000000c13168825 */ /* 0x002fca00078e0216 */
[----:B-----5:R1:W5:Y:S04]  /*3280*/  @!P0 LDG.E R5, desc[UR50][R22.64] ;  /* 0x0000003216058981 */ /* 0x020368000c1e1900 */
[----:B------:R1:W5:Y:S01]  /*3290*/  @!P0 LDG.E R6, desc[UR50][R22.64+0x4] ;  /* 0x0000043216068981 */ /* 0x000362000c1e1900 */
[----:B------:R-:W-:-:S03]  /*32a0*/  IADD3 R18, P1, P0, R3, R18, -R16 ;  /* 0x0000001203127210 */ /* 0x000fc6000783e810 */
[----:B------:R-:W-:Y:S01]  /*32b0*/  SHFL.IDX PT, R16, R16, R11, 0x1f ;  /* 0x00001f0b10107589 */ /* 0x000fe200000e0000 */
[----:B------:R-:W-:-:S03]  /*32c0*/  IADD3.X R2, PT, PT, R2, R15, ~R17, P1, P0 ;  /* 0x0000000f02027210 */ /* 0x000fc60000fe0c11 */
[----:B------:R-:W2:Y:S04]  /*32d0*/  SHFL.IDX PT, R18, R18, R11, 0x1f ;  /* 0x00001f0b12127589 */ /* 0x000ea800000e0000 */
[----:B------:R-:W3:Y:S04]  /*32e0*/  SHFL.IDX PT, R2, R2, R11, 0x1f ;  /* 0x00001f0b02027589 */ /* 0x000ee800000e0000 */
[----:B------:R1:W4:Y:S04]  /*32f0*/  SHFL.IDX PT, R17, R17, R11, 0x1f ;  /* 0x00001f0b11117589 */ /* 0x00032800000e0000 */
[----:B------:R1:W1:Y:S04]  /*3300*/  SHFL.IDX PT, R13, R13, R11, 0x1f ;  /* 0x00001f0b0d0d7589 */ /* 0x00026800000e0000 */
[----:B------:R1:W1:Y:S01]  /*3310*/  SHFL.IDX PT, R12, R12, R11, 0x1f ;  /* 0x00001f0b0c0c7589 */ /* 0x00026200000e0000 */
[----:B--2---:R-:W-:-:S02]  /*3320*/  R2UR UR41, R18 ;  /* 0x00000000122972ca */ /* 0x004fc400000e0000 */
[----:B---3--:R-:W-:-:S15]  /*3330*/  R2UR UR40, R2 ;  /* 0x00000000022872ca */ /* 0x008fde00000e0000 */
.L_x_14:
[----:B------:R-:W-:Y:S01]  /*3340*/  ISETP.GE.AND P0, PT, R14, UR45, PT ;  /* 0x0000002d0e007c0c */ /* 0x000fe2000bf06270 */
[----:B------:R-:W-:Y:S01]  /*3350*/  UMOV UR19, 0xffffffff ;  /* 0xffffffff00137882 */ /* 0x000fe20000000000 */
[----:B-1----:R-:W-:-:S11]  /*3360*/  MOV R23, 0xffffffff ;  /* 0xffffffff00177802 */ /* 0x002fd60000000f00 */
[----:B------:R-:W-:Y:S05]  /*3370*/  @P0 BRA `(.L_x_13) ;  /* 0x0000000400100947 */ /* 0x000fea0003800000 */
[----:B------:R-:W1:Y:S01]  /*3380*/  LDCU UR8, c[0x0][0xb98] ;  /* 0x00017300ff0877ac */ /* 0x000e620008000800 */
[----:B------:R-:W-:Y:S02]  /*3390*/  R2UR UR4, R12 ;  /* 0x000000000c0472ca */ /* 0x000fe400000e0000 */
[----:B------:R-:W-:Y:S01]  /*33a0*/  R2UR UR5, R13 ;  /* 0x000000000d0572ca */ /* 0x000fe200000e0000 */
[----:B------:R-:W2:Y:S01]  /*33b0*/  LDCU UR7, c[0x0][0xb88] ;  /* 0x00017100ff0777ac */ /* 0x000ea20008000800 */
[----:B------:R-:W3:Y:S01]  /*33c0*/  LDCU UR6, c[0x0][0xbdc] ;  /* 0x00017b80ff0677ac */ /* 0x000ee20008000800 */
[----:B------:R-:W-:-:S04]  /*33d0*/  UIADD3 UR10, UP0, UPT, -UR41, UR30, URZ ;  /* 0x0000001e290a7290 */ /* 0x000fc8000ff1e1ff */
[----:B------:R-:W-:-:S04]  /*33e0*/  UIADD3.X UR9, UPT, UPT, ~UR40, UR25, URZ, UP0, !UPT ;  /* 0x0000001928097290 */ /* 0x000fc800087fe5ff */
[----:B-1----:R-:W-:Y:S02]  /*33f0*/  USHF.R.U32.HI UR4, URZ, UR8, UR9 ;  /* 0x00000008ff047299 */ /* 0x002fe40008011609 */
[----:B------:R-:W-:Y:S01]  /*3400*/  USHF.R.U64 UR8, UR10, UR8, UR9 ;  /* 0x000000080a087299 */ /* 0x000fe20008001209 */
[----:B--2---:R-:W-:Y:S01]  /*3410*/  SHF.R.U64 R2, R12, UR7, R13 ;  /* 0x000000070c027c19 */ /* 0x004fe2000800120d */
[----:B------:R-:W-:Y:S02]  /*3420*/  USHF.R.U32.HI UR11, URZ, UR7, UR4 ;  /* 0x00000007ff0b7299 */ /* 0x000fe40008011604 */
[----:B------:R-:W-:Y:S02]  /*3430*/  USHF.R.U32.HI UR5, URZ, UR7, UR5 ;  /* 0x00000007ff057299 */ /* 0x000fe40008011605 */
[----:B---3--:R-:W-:Y:S02]  /*3440*/  USHF.R.U32.HI UR9, URZ, UR6, UR11 ;  /* 0x00000006ff097299 */ /* 0x008fe4000801160b */
[----:B------:R-:W-:Y:S01]  /*3450*/  USHF.R.U64 UR7, UR8, UR7, UR4 ;  /* 0x0000000708077299 */ /* 0x000fe20008001204 */
[----:B------:R-:W-:Y:S01]  /*3460*/  R2UR UR4, R2 ;  /* 0x00000000020472ca */ /* 0x000fe200000e0000 */
[----:B------:R-:W-:-:S02]  /*3470*/  ULOP3.LUT UR10, UR9, UR5, URZ, 0xfc, !UPT ;  /* 0x00000005090a7292 */ /* 0x000fc4000f8efcff */
[----:B------:R-:W-:Y:S02]  /*3480*/  USHF.R.U64 UR6, UR7, UR6, UR11 ;  /* 0x0000000607067299 */ /* 0x000fe4000800120b */
[----:B------:R-:W-:-:S09]  /*3490*/  UISETP.NE.U32.AND UP0, UPT, UR10, URZ, UPT ;  /* 0x000000ff0a00728c */ /* 0x000fd2000bf05070 */
[----:B------:R-:W-:Y:S05]  /*34a0*/  BRA.U UP0, `(.L_x_21) ;  /* 0x0000000100607547 */ /* 0x000fea000b800000 */
[----:B------:R-:W1:Y:S01]  /*34b0*/  I2F.U32.RP R3, UR4 ;  /* 0x0000000400037d06 */ /* 0x000e620008209000 */
[----:B------:R-:W-:Y:S01]  /*34c0*/  UMOV UR10, URZ ;  /* 0x000000ff000a7c82 */ /* 0x000fe20008000000 */
[----:B------:R-:W-:-:S06]  /*34d0*/  UISETP.NE.U32.AND UP0, UPT, UR4, URZ, UPT ;  /* 0x000000ff0400728c */ /* 0x000fcc000bf05070 */
[----:B-1----:R-:W1:Y:S02]  /*34e0*/  MUFU.RCP R2, R3 ;  /* 0x0000000300027308 */ /* 0x002e640000001000 */
[----:B-1----:R-:W-:-:S06]  /*34f0*/  IADD3 R2, PT, PT, R2, 0xffffffe, RZ ;  /* 0x0ffffffe02027810 */ /* 0x002fcc0007ffe0ff */
[----:B------:R-:W1:Y:S02]  /*3500*/  F2I.FTZ.U32.TRUNC.NTZ R2, R2 ;  /* 0x0000000200027305 */ /* 0x000e64000021f000 */
[----:B-1----:R-:W-:-:S13]  /*3510*/  R2UR UR11, R2 ;  /* 0x00000000020b72ca */ /* 0x002fda00000e0000 */
[----:B------:R-:W-:-:S04]  /*3520*/  UIADD3 UR5, UPT, UPT, URZ, -UR11, URZ ;  /* 0x8000000bff057290 */ /* 0x000fc8000fffe0ff */
[----:B------:R-:W-:-:S04]  /*3530*/  UIMAD UR5, UR5, UR4, URZ ;  /* 0x00000004050572a4 */ /* 0x000fc8000f8e02ff */
[----:B------:R-:W-:-:S07]  /*3540*/  UIMAD.WIDE.U32 UR10, UR11, UR5, UR10 ;  /* 0x000000050b0a72a5 */ /* 0x000fce000f8e000a */
[----:B------:R-:W-:Y:S02]  /*3550*/  UMOV UR5, UR11 ;  /* 0x0000000b00057c82 */ /* 0x000fe40008000000 */
[----:B------:R-:W-:-:S07]  /*3560*/  UIMAD.WIDE.U32 UR12, UR5, UR6, URZ ;  /* 0x00000006050c72a5 */ /* 0x000fce000f8e00ff */
[----:B------:R-:W-:Y:S02]  /*3570*/  UMOV UR12, UR13 ;  /* 0x0000000d000c7c82 */ /* 0x000fe40008000000 */
[----:B------:R-:W-:-:S04]  /*3580*/  UIADD3 UR5, UPT, UPT, -UR12, URZ, URZ ;  /* 0x000000ff0c057290 */ /* 0x000fc8000fffe1ff */
[----:B------:R-:W-:-:S04]  /*3590*/  UIMAD UR5, UR4, UR5, UR6 ;  /* 0x00000005040572a4 */ /* 0x000fc8000f8e0206 */
[----:B------:R-:W-:-:S11]  /*35a0*/  UISETP.GE.U32.AND UP2, UPT, UR5, UR4, UPT ;  /* 0x000000040500728c */ /* 0x000fd6000bf46070 */
[----:B------:R-:W-:Y:S02]  /*35b0*/  @UP2 UIADD3 UR5, UPT, UPT, UR5, -UR4, URZ ;  /* 0x8000000405052290 */ /* 0x000fe4000fffe0ff */
[----:B------:R-:W-:Y:S02]  /*35c0*/  @UP2 UIADD3 UR12, UPT, UPT, UR12, 0x1, URZ ;  /* 0x000000010c0c2890 */ /* 0x000fe4000fffe0ff */
[----:B------:R-:W-:-:S11]  /*35d0*/  UISETP.GE.U32.AND UP1, UPT, UR5, UR4, UPT ;  /* 0x000000040500728c */ /* 0x000fd6000bf26070 */
[----:B------:R-:W-:Y:S02]  /*35e0*/  @UP1 UIADD3 UR12, UPT, UPT, UR12, 0x1, URZ ;  /* 0x000000010c0c1890 */ /* 0x000fe4000fffe0ff */
[----:B------:R-:W-:-:S04]  /*35f0*/  @!UP0 ULOP3.LUT UR12, URZ, UR4, URZ, 0x33, !UPT ;  /* 0x00000004ff0c8292 */ /* 0x000fc8000f8e33ff */
[----:B------:R-:W-:-:S04]  /*3600*/  UIADD3 UR11, UPT, UPT, -UR12, URZ, URZ ;  /* 0x000000ff0c0b7290 */ /* 0x000fc8000fffe1ff */
[----:B------:R-:W-:Y:S01]  /*3610*/  UIMAD UR11, UR4, UR11, UR6 ;  /* 0x0000000b040b72a4 */ /* 0x000fe2000f8e0206 */
[----:B------:R-:W-:Y:S11]  /*3620*/  BRA `(.L_x_22) ;  /* 0x0000000000107947 */ /* 0x000ff60003800000 */
.L_x_21:
[----:B------:R-:W-:Y:S02]  /*3630*/  MOV R2, 0x3650 ;  /* 0x0000365000027802 */ /* 0x000fe40000000f00 */
[----:B----45:R-:W-:Y:S05]  /*3640*/  CALL.REL.NOINC `($__internal_3_$__cuda_sm20_div_u64) ;  /* 0x000000e000f87944 */ /* 0x030fea0003c00000 */
[----:B------:R-:W-:-:S04]  /*3650*/  UIADD3 UR11, UPT, UPT, -UR12, URZ, URZ ;  /* 0x000000ff0c0b7290 */ /* 0x000fc8000fffe1ff */
[----:B------:R-:W-:-:S12]  /*3660*/  UIMAD UR11, UR4, UR11, UR6 ;  /* 0x0000000b040b72a4 */ /* 0x000fd8000f8e0206 */
.L_x_22:
[----:B------:R-:W1:Y:S01]  /*3670*/  LDCU UR4, c[0x0][0xbdc] ;  /* 0x00017b80ff0477ac */ /* 0x000e620008000800 */
[----:B------:R-:W-:Y:S01]  /*3680*/  PLOP3.LUT P0, PT, PT, PT, PT, 0x8, 0x80 ;  /* 0x000000000080781c */ /* 0x000fe20003f0e170 */
[----:B------:R-:W-:Y:S01]  /*3690*/  IMAD.MOV.U32 R23, RZ, RZ, R14 ;  /* 0x000000ffff177224 */ /* 0x000fe200078e000e */
[----:B------:R-:W-:Y:S01]  /*36a0*/  LOP3.LUT R10, R10, 0xfffffffd, RZ, 0xc0, !PT ;  /* 0xfffffffd0a0a7812 */ /* 0x000fe200078ec0ff */
[----:B------:R-:W2:Y:S01]  /*36b0*/  LDCU UR6, c[0x0][0xb80] ;  /* 0x00017000ff0677ac */ /* 0x000ea20008000800 */
[----:B------:R-:W3:Y:S01]  /*36c0*/  LDCU UR5, c[0x0][0xbe0] ;  /* 0x00017c00ff0577ac */ /* 0x000ee20008000800 */
[----:B------:R-:W-:Y:S01]  /*36d0*/  UMOV UR10, 0xffffffff ;  /* 0xffffffff000a7882 */ /* 0x000fe20000000000 */
[----:B------:R-:W4:Y:S07]  /*36e0*/  LDCU UR9, c[0x0][0xb90] ;  /* 0x00017200ff0977ac */ /* 0x000f2e0008000800 */
[----:B------:R-:W-:Y:S01]  /*36f0*/  @P0 LOP3.LUT R10, R10, 0x2, RZ, 0xfc, !PT ;  /* 0x000000020a0a0812 */ /* 0x000fe200078efcff */
[----:B-1----:R-:W-:-:S02]  /*3700*/  USHF.L.U32 UR10, UR10, UR4, URZ ;  /* 0x000000040a0a7299 */ /* 0x002fc400080006ff */
[----:B------:R-:W-:Y:S02]  /*3710*/  USHF.L.U32 UR12, UR12, UR4, URZ ;  /* 0x000000040c0c7299 */ /* 0x000fe400080006ff */
[----:B------:R-:W-:Y:S02]  /*3720*/  ULOP3.LUT UR10, URZ, UR10, URZ, 0x33, !UPT ;  /* 0x0000000aff0a7292 */ /* 0x000fe4000f8e33ff */
[----:B--2---:R-:W-:Y:S02]  /*3730*/  UIADD3 UR4, UPT, UPT, UR6, -0x1, URZ ;  /* 0xffffffff06047890 */ /* 0x004fe4000fffe0ff */
[----:B------:R-:W-:Y:S02]  /*3740*/  ULOP3.LUT UR10, UR7, UR10, URZ, 0xc0, !UPT ;  /* 0x0000000a070a7292 */ /* 0x000fe4000f8ec0ff */
[----:B------:R-:W-:Y:S02]  /*3750*/  ULOP3.LUT UR4, UR4, UR8, URZ, 0xc0, !UPT ;  /* 0x0000000804047292 */ /* 0x000fe4000f8ec0ff */
[----:B------:R-:W-:-:S02]  /*3760*/  UIADD3 UR10, UPT, UPT, UR10, UR12, URZ ;  /* 0x0000000c0a0a7290 */ /* 0x000fc4000fffe0ff */
[----:B---3--:R-:W-:Y:S02]  /*3770*/  UISETP.NE.AND UP0, UPT, UR5, 0x1, UPT ;  /* 0x000000010500788c */ /* 0x008fe4000bf05270 */
[----:B------:R-:W-:Y:S02]  /*3780*/  UIMAD UR4, UR11, UR6, UR4 ;  /* 0x000000060b0472a4 */ /* 0x000fe4000f8e0204 */
[----:B----4-:R-:W-:-:S04]  /*3790*/  UIMAD UR9, UR10, UR9, UR38 ;  /* 0x000000090a0972a4 */ /* 0x010fc8000f8e0226 */
[----:B------:R-:W-:Y:S02]  /*37a0*/  USEL UR18, UR9, UR4, !UP0 ;  /* 0x0000000409127287 */ /* 0x000fe4000c000000 */
[----:B------:R-:W-:-:S12]  /*37b0*/  USEL UR19, UR4, UR9, !UP0 ;  /* 0x0000000904137287 */ /* 0x000fd8000c000000 */
.L_x_13:
[----:B------:R-:W1:Y:S02]  /*37c0*/  LDCU UR4, c[0x0][0x36c] ;  /* 0x00006d80ff0477ac */ /* 0x000e640008000800 */
[----:B-1----:R-:W-:-:S09]  /*37d0*/  UISETP.EQ.U32.AND UP0, UPT, UR4, 0x1, UPT ;  /* 0x000000010400788c */ /* 0x002fd2000bf02070 */
[----:B------:R-:W-:Y:S05]  /*37e0*/  BRA.U !UP0, `(.L_x_23) ;  /* 0x00000001080c7547 */ /* 0x000fea000b800000 */
[----:B------:R-:W-:Y:S01]  /*37f0*/  UCGABAR_WAIT ;  /* 0x0000000000007dc7 */ /* 0x000fe20008000000 */
[----:B------:R-:W-:Y:S01]  /*3800*/  CCTL.IVALL ;  /* 0x00000000ff00798f */ /* 0x000fe20002000000 */
[----:B------:R-:W-:Y:S05]  /*3810*/  BRA `(.L_x_24) ;  /* 0x0000000000047947 */ /* 0x000fea0003800000 */
.L_x_23:
[----:B------:R-:W-:Y:S06]  /*3820*/  BAR.SYNC.DEFER_BLOCKING 0x0 ;  /* 0x0000000000007b1d */ /* 0x000fec0000010000 */
.L_x_24:
[----:B------:R-:W-:-:S13]  /*3830*/  LOP3.LUT P0, RZ, R10, 0x2, RZ, 0xc0, !PT ;  /* 0x000000020aff7812 */ /* 0x000fda000780c0ff */
[----:B------:R-:W-:Y:S05]  /*3840*/  @P0 EXIT ;  /* 0x000000000000094d */ /* 0x000fea0003800000 */
[----:B------:R-:W1:Y:S01]  /*3850*/  S2UR UR5, SR_CgaCtaId ;  /* 0x00000000000579c3 */ /* 0x000e620000008800 */
[----:B------:R-:W-:-:S09]  /*3860*/  UISETP.NE.AND UP0, UPT, UR37, 0x2, UPT ;  /* 0x000000022500788c */ /* 0x000fd2000bf05270 */
[----:B------:R-:W-:Y:S05]  /*3870*/  BRA.U UP0, `(.L_x_25) ;  /* 0x0000001500907547 */ /* 0x000fea000b800000 */
[----:B------:R-:W-:-:S04]  /*3880*/  USHF.L.U32 UR25, UR42, 0x6, URZ ;  /* 0x000000062a197899 */ /* 0x000fc800080006ff */
[----:B------:R-:W-:-:S04]  /*3890*/  ULOP3.LUT UR25, UR25, 0x40, URZ, 0xc0, !UPT ;  /* 0x0000004019197892 */ /* 0x000fc8000f8ec0ff */
[----:B----45:R-:W2:-:S00]  /*38a0*/  USETMAXREG.DEALLOC.CTAPOOL 0x88 ;  /* 0x00000088000079c8 */ /* 0x030e8000080e0500 */
[----:B--2---:R-:W-:Y:S01]  /*38b0*/  ISETP.NE.AND P1, PT, R7, RZ, P2 ;  /* 0x000000ff0700720c */ /* 0x004fe20001725270 */
[----:B------:R-:W-:Y:S01]  /*38c0*/  IMAD.MOV.U32 R15, RZ, RZ, 0x1 ;  /* 0x00000001ff0f7424 */ /* 0x000fe200078e00ff */
[----:B------:R-:W-:Y:S01]  /*38d0*/  PLOP3.LUT P4, PT, PT, PT, PT, 0x8, 0x80 ;  /* 0x000000000080781c */ /* 0x000fe20003f8e170 */
[----:B------:R-:W-:Y:S01]  /*38e0*/  IMAD.MOV.U32 R13, RZ, RZ, RZ ;  /* 0x000000ffff0d7224 */ /* 0x000fe200078e00ff */
[----:B------:R-:W-:Y:S01]  /*38f0*/  PRMT R14, RZ, 0x7610, R14 ;  /* 0x00007610ff0e7816 */ /* 0x000fe2000000000e */
[----:B------:R-:W-:Y:S01]  /*3900*/  UMOV UR23, URZ ;  /* 0x000000ff00177c82 */ /* 0x000fe20008000000 */
[----:B------:R-:W-:-:S09]  /*3910*/  UMOV UR22, URZ ;  /* 0x000000ff00167c82 */ /* 0x000fd20008000000 */
.L_x_49:
[----:B------:R-:W2:Y:S02]  /*3920*/  LDC.64 R10, c[0x0][0x390] ;  /* 0x0000e400ff0a7b82 */ /* 0x000ea40000000a00 */
[----:B--2-4-:R-:W-:-:S05]  /*3930*/  IMAD.WIDE R10, R23, 0xc, R10 ;  /* 0x0000000c170a7825 */ /* 0x014fca00078e020a */
[----:B------:R-:W2:Y:S02]  /*3940*/  LDG.E R0, desc[UR50][R10.64+0x8] ;  /* 0x000008320a007981 */ /* 0x000ea4000c1e1900 */
[----:B--2---:R-:W-:Y:S01]  /*3950*/  R2UR UR4, R0 ;  /* 0x00000000000472ca */ /* 0x004fe200000e0000 */
[----:B------:R-:W-:-:S14]  /*3960*/  @P4 BRA `(.L_x_26) ;  /* 0x0000000400ac4947 */ /* 0x000fdc0003800000 */
[----:B------:R-:W2:Y:S01]  /*3970*/  S2R R12, SR_LANEID ;  /* 0x00000000000c7919 */ /* 0x000ea20000000000 */
[----:B------:R-:W-:Y:S02]  /*3980*/  ELECT P0, URZ, PT ;  /* 0x0000000000ff782f */ /* 0x000fe40003800000 */
[----:B------:R-:W-:Y:S01]  /*3990*/  MOV R0, 0x400 ;  /* 0x0000040000007802 */ /* 0x000fe20000000f00 */
[----:B------:R-:W-:Y:S01]  /*39a0*/  BSSY.RECONVERGENT B0, `(.L_x_27) ;  /* 0x0000054000007945 */ /* 0x000fe20003800200 */
[----:B------:R-:W3:Y:S01]  /*39b0*/  S2R R3, SR_CgaCtaId ;  /* 0x0000000000037919 */ /* 0x000ee20000008800 */
[----:B--2---:R-:W-:Y:S01]  /*39c0*/  IMAD.SHL.U32 R12, R12, 0x4, RZ ;  /* 0x000000040c0c7824 */ /* 0x004fe200078e00ff */
[----:B---3--:R-:W-:-:S04]  /*39d0*/  LEA R3, R3, R0, 0x18 ;  /* 0x0000000003037211 */ /* 0x008fc800078ec0ff */
[----:B------:R-:W-:-:S03]  /*39e0*/  IADD3 R0, PT, PT, R12, 0x480, R3 ;  /* 0x000004800c007810 */ /* 0x000fc60007ffe003 */
[----:B------:R-:W-:Y:S05]  /*39f0*/  @!P0 BRA `(.L_x_28) ;  /* 0x0000000400388947 */ /* 0x000fea0003800000 */
[----:B------:R-:W2:Y:S01]  /*3a00*/  LDC.64 R6, c[0x0][0x830] ;  /* 0x00020c00ff067b82 */ /* 0x000ea20000000a00 */
[----:B------:R-:W3:Y:S04]  /*3a10*/  LDG.E R9, desc[UR50][R10.64] ;  /* 0x000000320a097981 */ /* 0x000ee8000c1e1900 */
[----:B------:R4:W5:Y:S03]  /*3a20*/  LDG.E R17, desc[UR50][R10.64+0x4] ;  /* 0x000004320a117981 */ /* 0x000966000c1e1900 */
[----:B------:R-:W1:Y:S08]  /*3a30*/  LDC.64 R24, c[0x0][0x840] ;  /* 0x00021000ff187b82 */ /* 0x000e700000000a00 */
[----:B------:R-:W4:Y:S01]  /*3a40*/  LDC.64 R2, c[0x0][0x838] ;  /* 0x00020e00ff027b82 */ /* 0x000f220000000a00 */
[----:B--2---:R-:W-:-:S07]  /*3a50*/  IMAD.WIDE R6, R23, 0x8, R6 ;  /* 0x0000000817067825 */ /* 0x004fce00078e0206 */
[----:B------:R-:W2:Y:S01]  /*3a60*/  LDC.64 R4, c[0x0][0x828] ;  /* 0x00020a00ff047b82 */ /* 0x000ea20000000a00 */
[----:B------:R-:W3:Y:S01]  /*3a70*/  LDG.E.64 R6, desc[UR50][R6.64] ;  /* 0x0000003206067981 */ /* 0x000ee2000c1e1b00 */
[----:B-1----:R-:W-:-:S06]  /*3a80*/  IMAD.WIDE R24, R23, 0x8, R24 ;  /* 0x0000000817187825 */ /* 0x002fcc00078e0218 */
[----:B------:R-:W5:Y:S01]  /*3a90*/  LDG.E.64 R24, desc[UR50][R24.64] ;  /* 0x0000003218187981 */ /* 0x000f62000c1e1b00 */
[----:B----4-:R-:W-:-:S06]  /*3aa0*/  IMAD.WIDE R18, R23, 0x8, R2 ;  /* 0x0000000817127825 */ /* 0x010fcc00078e0202 */
[----:B------:R-:W4:Y:S01]  /*3ab0*/  LDG.E.64 R18, desc[UR50][R18.64] ;  /* 0x0000003212127981 */ /* 0x000f22000c1e1b00 */
[----:B--2---:R-:W-:-:S05]  /*3ac0*/  IMAD.WIDE R20, R23, 0x8, R4 ;  /* 0x0000000817147825 */ /* 0x004fca00078e0204 */
[----:B------:R1:W2:Y:S01]  /*3ad0*/  LDG.E.64 R22, desc[UR50][R20.64] ;  /* 0x0000003214167981 */ /* 0x0002a2000c1e1b00 */
[----:B------:R-:W1:Y:S01]  /*3ae0*/  S2UR UR5, SR_CgaCtaId ;  /* 0x00000000000579c3 */ /* 0x000e620000008800 */
[----:B------:R-:W-:Y:S02]  /*3af0*/  UMOV UR6, 0x400 ;  /* 0x0000040000067882 */ /* 0x000fe40000000000 */
[----:B-1----:R-:W-:-:S09]  /*3b00*/  ULEA UR5, UR5, UR6, 0x18 ;  /* 0x0000000605057291 */ /* 0x002fd2000f8ec0ff */
[----:B------:R-:W1:Y:S04]  /*3b10*/  LDS R5, [UR5+0x49c] ;  /* 0x00049c05ff057984 */ /* 0x000e680008000800 */
[----:B------:R-:W1:Y:S01]  /*3b20*/  LDS R4, [UR5+0x51c] ;  /* 0x00051c05ff047984 */ /* 0x000e620008000800 */
[----:B------:R-:W-:Y:S02]  /*3b30*/  UIADD3 UR7, UPT, UPT, UR5, 0x480, URZ ;  /* 0x0000048005077890 */ /* 0x000fe4000fffe0ff */
[----:B------:R-:W-:Y:S01]  /*3b40*/  UIADD3 UR6, UPT, UPT, UR5, 0x500, URZ ;  /* 0x0000050005067890 */ /* 0x000fe2000fffe0ff */
[----:B------:R-:W-:Y:S04]  /*3b50*/  STS [UR5+0x4b0], RZ ;  /* 0x0004b0ffff007988 */ /* 0x000fe80008000805 */
[----:B------:R-:W-:Y:S01]  /*3b60*/  STS [UR5+0x530], RZ ;  /* 0x000530ffff007988 */ /* 0x000fe20008000805 */
[----:B---3--:R-:W-:-:S02]  /*3b70*/  SHF.L.U64.HI R2, R6, 0x1, R7 ;  /* 0x0000000106027819 */ /* 0x008fc40000010207 */
[----:B-----5:R-:W-:Y:S02]  /*3b80*/  SHF.L.U64.HI R16, R24, 0x1, R25 ;  /* 0x0000000118107819 */ /* 0x020fe40000010219 */
[----:B------:R-:W-:Y:S02]  /*3b90*/  LOP3.LUT R25, R2, 0x1fffffff, RZ, 0xc0, !PT ;  /* 0x1fffffff02197812 */ /* 0x000fe400078ec0ff */
[----:B------:R-:W-:Y:S02]  /*3ba0*/  LOP3.LUT R16, R16, 0x1fffffff, RZ, 0xc0, !PT ;  /* 0x1fffffff10107812 */ /* 0x000fe400078ec0ff */
[----:B------:R-:W-:Y:S02]  /*3bb0*/  SHF.R.U32.HI R2, RZ, 0x4, R25 ;  /* 0x00000004ff027819 */ /* 0x000fe40000011619 */
[----:B------:R-:W-:Y:S02]  /*3bc0*/  SHF.R.U32.HI R3, RZ, 0x4, R16 ;  /* 0x00000004ff037819 */ /* 0x000fe40000011610 */
[----:B-1----:R-:W-:-:S02]  /*3bd0*/  LOP3.LUT R2, R5, 0xf, R2, 0xb8, !PT ;  /* 0x0000000f05027812 */ /* 0x002fc400078eb802 */
[----:B------:R-:W-:-:S03]  /*3be0*/  LOP3.LUT R10, R4, 0xf, R3, 0xb8, !PT ;  /* 0x0000000f040a7812 */ /* 0x000fc600078eb803 */
[----:B------:R-:W-:Y:S04]  /*3bf0*/  STS [UR5+0x49c], R2 ;  /* 0x00049c02ff007988 */ /* 0x000fe80008000805 */
[----:B------:R-:W-:Y:S04]  /*3c00*/  STS [UR5+0x51c], R10 ;  /* 0x00051c0aff007988 */ /* 0x000fe80008000805 */
[----:B------:R-:W1:Y:S04]  /*3c10*/  LDS R4, [UR5+0x49c] ;  /* 0x00049c05ff047984 */ /* 0x000e680008000800 */
[----:B------:R-:W3:Y:S01]  /*3c20*/  LDS R3, [UR5+0x51c] ;  /* 0x00051c05ff037984 */ /* 0x000ee20008000800 */
[----:B-1----:R-:W-:-:S02]  /*3c30*/  LOP3.LUT R7, R4, 0xf0, RZ, 0xb8, !PT ;  /* 0x000000f004077812 */ /* 0x002fc400078eb8ff */
[----:B---3--:R-:W-:-:S03]  /*3c40*/  LOP3.LUT R8, R3, 0xf0, RZ, 0xb8, !PT ;  /* 0x000000f003087812 */ /* 0x008fc600078eb8ff */
[----:B------:R-:W-:Y:S04]  /*3c50*/  STS [UR5+0x49c], R7 ;  /* 0x00049c07ff007988 */ /* 0x000fe80008000805 */
[----:B------:R-:W-:Y:S04]  /*3c60*/  STS [UR5+0x51c], R8 ;  /* 0x00051c08ff007988 */ /* 0x000fe80008000805 */
[----:B------:R-:W1:Y:S04]  /*3c70*/  LDS R5, [UR5+0x49c] ;  /* 0x00049c05ff057984 */ /* 0x000e680008000800 */
[----:B------:R-:W3:Y:S01]  /*3c80*/  LDS R3, [UR5+0x51c] ;  /* 0x00051c05ff037984 */ /* 0x000ee20008000800 */
[----:B------:R-:W-:-:S02]  /*3c90*/  IMAD.U32 R4, RZ, RZ, UR7 ;  /* 0x00000007ff047e24 */ /* 0x000fc4000f8e00ff */
[----:B------:R-:W-:-:S03]  /*3ca0*/  IMAD.U32 R2, RZ, RZ, UR6 ;  /* 0x00000006ff027e24 */ /* 0x000fc6000f8e00ff */
[----:B------:R-:W-:Y:S02]  /*3cb0*/  SHF.R.U64 R4, R4, 0x4, RZ ;  /* 0x0000000404047819 */ /* 0x000fe400000012ff */
[----:B------:R-:W-:Y:S02]  /*3cc0*/  SHF.R.U64 R2, R2, 0x4, RZ ;  /* 0x0000000402027819 */ /* 0x000fe400000012ff */
[----:B-1----:R-:W-:Y:S02]  /*3cd0*/  LOP3.LUT R5, R5, 0xf00, RZ, 0xb8, !PT ;  /* 0x00000f0005057812 */ /* 0x002fe400078eb8ff */
[----:B---3--:R-:W-:-:S03]  /*3ce0*/  LOP3.LUT R3, R3, 0xf00, RZ, 0xb8, !PT ;  /* 0x00000f0003037812 */ /* 0x008fc600078eb8ff */
[----:B------:R-:W-:Y:S04]  /*3cf0*/  STS.64 [UR5+0x498], R4 ;  /* 0x00049804ff007988 */ /* 0x000fe80008000a05 */
[----:B------:R1:W-:Y:S04]  /*3d00*/  STS.64 [UR5+0x518], R2 ;  /* 0x00051802ff007988 */ /* 0x0003e80008000a05 */
[----:B------:R-:W3:Y:S04]  /*3d10*/  LDS R21, [UR5+0x49c] ;  /* 0x00049c05ff157984 */ /* 0x000ee80008000800 */
[----:B------:R-:W5:Y:S01]  /*3d20*/  LDS R20, [UR5+0x51c] ;  /* 0x00051c05ff147984 */ /* 0x000f620008000800 */
[----:B------:R-:W-:Y:S01]  /*3d30*/  IMAD.SHL.U32 R6, R6, 0x2, RZ ;  /* 0x0000000206067824 */ /* 0x000fe200078e00ff */
[----:B------:R-:W-:Y:S01]  /*3d40*/  UIADD3 UR6, UPT, UPT, UR4, -0x1, URZ ;  /* 0xffffffff04067890 */ /* 0x000fe2000fffe0ff */
[----:B------:R-:W-:-:S03]  /*3d50*/  IMAD.SHL.U32 R24, R24, 0x2, RZ ;  /* 0x0000000218187824 */ /* 0x000fc600078e00ff */
[----:B------:R-:W-:Y:S02]  /*3d60*/  LOP3.LUT R6, R6, 0xfffffffe, RZ, 0xc0, !PT ;  /* 0xfffffffe06067812 */ /* 0x000fe400078ec0ff */
[----:B------:R-:W-:Y:S01]  /*3d70*/  IMAD.U32 R8, RZ, RZ, UR6 ;  /* 0x00000006ff087e24 */ /* 0x000fe2000f8e00ff */
[----:B------:R-:W-:Y:S01]  /*3d80*/  STS [UR5+0x490], R4 ;  /* 0x00049004ff007988 */ /* 0x000fe20008000805 */
[----:B------:R-:W-:Y:S02]  /*3d90*/  SHF.R.U64 R25, R6, 0x4, R25 ;  /* 0x0000000406197819 */ /* 0x000fe40000001219 */
[----:B------:R-:W-:Y:S02]  /*3da0*/  CS2R R10, SRZ ;  /* 0x00000000000a7805 */ /* 0x000fe4000001ff00 */
[----:B------:R-:W-:Y:S01]  /*3db0*/  CS2R R6, SRZ ;  /* 0x0000000000067805 */ /* 0x000fe2000001ff00 */
[----:B------:R4:W-:Y:S01]  /*3dc0*/  STS [UR5+0x494], R4 ;  /* 0x00049404ff007988 */ /* 0x0009e20008000805 */
[----:B-1----:R-:W-:Y:S01]  /*3dd0*/  LOP3.LUT R3, R24, 0xfffffffe, RZ, 0xc0, !PT ;  /* 0xfffffffe18037812 */ /* 0x002fe200078ec0ff */
[----:B------:R-:W-:-:S02]  /*3de0*/  VIADD R9, R9, 0xffffffff ;  /* 0xffffffff09097836 */ /* 0x000fc40000000000 */
[----:B------:R-:W-:Y:S01]  /*3df0*/  VIADD R5, R17, 0xffffffff ;  /* 0xffffffff11057836 */ /* 0x000fe20000000000 */
[----:B------:R-:W-:Y:S01]  /*3e00*/  SHF.R.U64 R3, R3, 0x4, R16 ;  /* 0x0000000403037819 */ /* 0x000fe20000001210 */
[----:B------:R1:W-:Y:S04]  /*3e10*/  STS [UR5+0x510], R2 ;  /* 0x00051002ff007988 */ /* 0x0003e80008000805 */
[----:B------:R1:W-:Y:S04]  /*3e20*/  STS [UR5+0x514], R2 ;  /* 0x00051402ff007988 */ /* 0x0003e80008000805 */
[----:B------:R1:W-:Y:S01]  /*3e30*/  STS.128 [UR5+0x4a0], R8 ;  /* 0x0004a008ff007988 */ /* 0x0003e20008000c05 */
[----:B----4-:R-:W-:Y:S01]  /*3e40*/  IMAD.MOV.U32 R4, RZ, RZ, R8 ;  /* 0x000000ffff047224 */ /* 0x010fe200078e0008 */
[----:B---3--:R-:W-:-:S02]  /*3e50*/  LOP3.LUT R21, R21, 0xf000, RZ, 0xb8, !PT ;  /* 0x0000f00015157812 */ /* 0x008fc400078eb8ff */
[----:B-----5:R-:W-:Y:S02]  /*3e60*/  LOP3.LUT R20, R20, 0xf000, RZ, 0xb8, !PT ;  /* 0x0000f00014147812 */ /* 0x020fe400078eb8ff */
[----:B------:R1:W-:Y:S04]  /*3e70*/  STS.128 [UR5+0x520], R4 ;  /* 0x00052004ff007988 */ /* 0x0003e80008000c05 */
[----:B------:R1:W-:Y:S04]  /*3e80*/  STS [UR5+0x48c], R25 ;  /* 0x00048c19ff007988 */ /* 0x0003e80008000805 */
[----:B--2---:R1:W-:Y:S04]  /*3e90*/  STS.64 [UR5+0x480], R22 ;  /* 0x00048016ff007988 */ /* 0x0043e80008000a05 */
[----:B------:R1:W-:Y:S04]  /*3ea0*/  STS.64 [UR5+0x500], R18 ;  /* 0x00050012ff007988 */ /* 0x0003e80008000a05 */
[----:B------:R1:W-:Y:S04]  /*3eb0*/  STS [UR5+0x50c], R3 ;  /* 0x00050c03ff007988 */ /* 0x0003e80008000805 */
[----:B------:R1:W-:Y:S04]  /*3ec0*/  STS [UR5+0x49c], R21 ;  /* 0x00049c15ff007988 */ /* 0x0003e80008000805 */
[----:B------:R1:W-:Y:S02]  /*3ed0*/  STS [UR5+0x51c], R20 ;  /* 0x00051c14ff007988 */ /* 0x0003e40008000805 */
.L_x_28:
[----:B-1----:R-:W-:Y:S05]  /*3ee0*/  BSYNC.RECONVERGENT B0 ;  /* 0x0000000000007941 */ /* 0x002fea0003800200 */
.L_x_27:
[----:B------:R-:W-:Y:S01]  /*3ef0*/  NOP ;  /* 0x0000000000007918 */ /* 0x000fe20000000000 */
[----:B------:R1:W2:Y:S01]  /*3f00*/  LDS R2, [R0] ;  /* 0x0000000000027984 */ /* 0x0002a20000000800 */
[----:B------:R-:W-:Y:S01]  /*3f10*/  IMAD.SHL.U32 R3, R14, 0x80, RZ ;  /* 0x000000800e037824 */ /* 0x000fe200078e00ff */
[----:B------:R-:W-:Y:S02]  /*3f20*/  BSSY.RECONVERGENT B0, `(.L_x_29) ;  /* 0x000000d000007945 */ /* 0x000fe40003800200 */
[----:B------:R1:W3:Y:S02]  /*3f30*/  LDS R4, [R0+0x80] ;  /* 0x0000800000047984 */ /* 0x0002e40000000800 */
[----:B------:R-:W-:-:S04]  /*3f40*/  LOP3.LUT R3, R3, 0x780, RZ, 0xc0, !PT ;  /* 0x0000078003037812 */ /* 0x000fc800078ec0ff */
[C---:B------:R-:W-:Y:S02]  /*3f50*/  IADD3 R7, P3, PT, R3.reuse, UR28, RZ ;  /* 0x0000001c03077c10 */ /* 0x040fe4000ff7e0ff */
[----:B------:R-:W-:Y:S02]  /*3f60*/  IADD3 R3, P6, PT, R3, UR26, RZ ;  /* 0x0000001a03037c10 */ /* 0x000fe4000ffde0ff */
[C---:B------:R-:W-:Y:S02]  /*3f70*/  IADD3 R6, P0, PT, R12.reuse, R7, RZ ;  /* 0x000000070c067210 */ /* 0x040fe40007f1e0ff */
[----:B------:R-:W-:Y:S02]  /*3f80*/  IADD3 R8, P5, PT, R12, R3, RZ ;  /* 0x000000030c087210 */ /* 0x000fe40007fbe0ff */
[----:B------:R-:W-:Y:S02]  /*3f90*/  IADD3.X R7, PT, PT, RZ, UR29, RZ, P0, P3 ;  /* 0x0000001dff077c10 */ /* 0x000fe400087e64ff */
[----:B------:R-:W-:-:S02]  /*3fa0*/  ELECT P0, URZ, PT ;  /* 0x0000000000ff782f */ /* 0x000fc40003800000 */
[----:B------:R-:W-:-:S11]  /*3fb0*/  IADD3.X R9, PT, PT, RZ, UR27, RZ, P5, P6 ;  /* 0x0000001bff097c10 */ /* 0x000fd6000afec4ff */
[----:B-1----:R-:W-:Y:S05]  /*3fc0*/  @!P0 BRA `(.L_x_30) ;  /* 0x0000000000088947 */ /* 0x002fea0003800000 */
[----:B------:R0:W-:Y:S01]  /*3fd0*/  UTMACMDFLUSH ;  /* 0x00000000000079b7 */ /* 0x0001e20000000000 */
[----:B------:R-:W-:-:S04]  /*3fe0*/  DEPBAR.LE SB0, 0x0 ;  /* 0x000080000000791a */ /* 0x000fc80000000000 */
.L_x_30:
[----:B------:R-:W-:Y:S05]  /*3ff0*/  BSYNC.RECONVERGENT B0 ;  /* 0x0000000000007941 */ /* 0x000fea0003800200 */
.L_x_29:
[----:B--2---:R2:W5:Y:S04]  /*4000*/  ATOMG.E.EXCH.STRONG.GPU PT, RZ, [R6], R2 ;  /* 0x0000000206ff73a8 */ /* 0x00456800041ee100 */
[----:B---3--:R2:W5:Y:S02]  /*4010*/  ATOMG.E.EXCH.STRONG.GPU PT, RZ, [R8], R4 ;  /* 0x0000000408ff73a8 */ /* 0x00856400041ee100 */
.L_x_26:
[----:B------:R-:W3:Y:S01]  /*4020*/  S2UR UR21, SR_CgaCtaId ;  /* 0x00000000001579c3 */ /* 0x000ee20000008800 */
[----:B------:R-:W-:Y:S01]  /*4030*/  IMAD.SHL.U32 R14, R14, 0x80, RZ ;  /* 0x000000800e0e7824 */ /* 0x000fe200078e00ff */
[----:B------:R-:W-:Y:S01]  /*4040*/  UMOV UR20, 0x400 ;  /* 0x0000040000147882 */ /* 0x000fe20000000000 */
[----:B------:R-:W-:Y:S01]  /*4050*/  UMOV UR6, URZ ;  /* 0x000000ff00067c82 */ /* 0x000fe20008000000 */
[----:B-1----:R-:W-:Y:S01]  /*4060*/  UMOV UR5, URZ ;  /* 0x000000ff00057c82 */ /* 0x002fe20008000000 */
[----:B------:R-:W-:Y:S02]  /*4070*/  SHF.L.U32 R0, R15, 0x1f, RZ ;  /* 0x0000001f0f007819 */ /* 0x000fe400000006ff */
[----:B------:R-:W-:-:S13]  /*4080*/  R2UR UR30, R14 ;  /* 0x000000000e1e72ca */ /* 0x000fda00000e0000 */
[----:B------:R-:W-:-:S04]  /*4090*/  ULOP3.LUT UR30, UR30, 0x780, URZ, 0xc0, !UPT ;  /* 0x000007801e1e7892 */ /* 0x000fc8000f8ec0ff */
[----:B------:R-:W-:Y:S02]  /*40a0*/  UIADD3 UR32, UP1, UPT, UR28, UR30, URZ ;  /* 0x0000001e1c207290 */ /* 0x000fe4000ff3e0ff */
[----:B---3--:R-:W-:Y:S02]  /*40b0*/  ULEA UR20, UR21, UR20, 0x18 ;  /* 0x0000001415147291 */ /* 0x008fe4000f8ec0ff */
[----:B------:R-:W-:Y:S02]  /*40c0*/  UIADD3 UR30, UP0, UPT, UR26, UR30, URZ ;  /* 0x0000001e1a1e7290 */ /* 0x000fe4000ff1e0ff */
[----:B------:R-:W-:Y:S02]  /*40d0*/  ULEA UR7, UR22, UR20, 0x3 ;  /* 0x0000001416077291 */ /* 0x000fe4000f8e18ff */
[----:B------:R-:W-:Y:S02]  /*40e0*/  UIADD3.X UR33, UPT, UPT, UR29, UR6, URZ, UP1, !UPT ;  /* 0x000000061d217290 */ /* 0x000fe40008ffe4ff */
[----:B------:R-:W-:Y:S01]  /*40f0*/  UIADD3.X UR31, UPT, UPT, UR27, UR5, URZ, UP0, !UPT ;  /* 0x000000051b1f7290 */ /* 0x000fe200087fe4ff */
[----:B------:R-:W-:Y:S11]  /*4100*/  @P4 BRA `(.L_x_31) ;  /* 0x00000000001c4947 */ /* 0x000ff60003800000 */
[----:B------:R-:W-:-:S04]  /*4110*/  DEPBAR {5,4,3,2,1,0} ;  /* 0x0000003f0000791a */ /* 0x000fc80000000000 */
[----:B------:R-:W1:Y:S02]  /*4120*/  CCTL.E.C.LDCU.IV.DEEP [UR32] ;  /* 0x0000000020007540 */ /* 0x000e640009c08000 */
[----:B-1----:R1:W-:Y:S01]  /*4130*/  UTMACCTL.IV [UR32] ;  /* 0x00000000200079b9 */ /* 0x0023e20008000000 */
[----:B------:R-:W-:-:S04]  /*4140*/  DEPBAR {5,4,3,2,1,0} ;  /* 0x0000003f0000791a */ /* 0x000fc80000000000 */
[----:B------:R-:W3:Y:S02]  /*4150*/  CCTL.E.C.LDCU.IV.DEEP [UR30] ;  /* 0x000000001e007540 */ /* 0x000ee40009c08000 */
[----:B---3--:R1:W-:Y:S01]  /*4160*/  UTMACCTL.IV [UR30] ;  /* 0x000000001e0079b9 */ /* 0x0083e20008000000 */
[----:B------:R-:W-:Y:S01]  /*4170*/  NOP ;  /* 0x0000000000007918 */ /* 0x000fe20000000000 */
.L_x_31:
[----:B------:R-:W-:Y:S01]  /*4180*/  UIADD3 UR5, UPT, UPT, UR4, 0x7f, URZ ;  /* 0x0000007f04057890 */ /* 0x000fe2000fffe0ff */
[----:B-----5:R3:W4:Y:S01]  /*4190*/  SYNCS.PHASECHK.TRANS64.TRYWAIT P0, [UR7+0x30], R0 ;  /* 0x00003000ff0075a7 */ /* 0x0207220008001107 */
[----:B------:R-:W-:Y:S02]  /*41a0*/  UIADD3 UR4, UPT, UPT, UR4, 0xfe, URZ ;  /* 0x000000fe04047890 */ /* 0x000fe4000fffe0ff */
[----:B------:R-:W-:Y:S02]  /*41b0*/  USHF.R.S32.HI UR35, URZ, 0x1f, UR5 ;  /* 0x0000001fff237899 */ /* 0x000fe40008011405 */
[----:B------:R-:W-:Y:S02]  /*41c0*/  ULEA UR7, UR19, UR25, 0x7 ;  /* 0x0000001913077291 */ /* 0x000fe4000f8e38ff */
[----:B------:R-:W-:Y:S02]  /*41d0*/  ULEA.HI UR35, UR35, UR5, URZ, 0x7 ;  /* 0x0000000523237291 */ /* 0x000fe4000f8f38ff */
[----:B------:R-:W-:-:S02]  /*41e0*/  ULEA.HI UR5, UR18, UR18, URZ, 0x1 ;  /* 0x0000001212057291 */ /* 0x000fc4000f8f08ff */
[----:B------:R-:W-:Y:S02]  /*41f0*/  USHF.R.S32.HI UR35, URZ, 0x7, UR35 ;  /* 0x00000007ff237899 */ /* 0x000fe40008011423 */
[----:B------:R-:W-:Y:S02]  /*4200*/  USHF.L.U32 UR5, UR5, 0x6, URZ ;  /* 0x0000000605057899 */ /* 0x000fe400080006ff */
[----:B------:R-:W-:Y:S02]  /*4210*/  UISETP.LT.U32.AND UP0, UPT, UR35, 0x6, UPT ;  /* 0x000000062300788c */ /* 0x000fe4000bf01070 */
[----:B------:R-:W-:Y:S02]  /*4220*/  ULOP3.LUT UR19, UR25, 0xffffff80, UR5, 0xf8, !UPT ;  /* 0xffffff8019137892 */ /* 0x000fe4000f8ef805 */
[----:B------:R-:W-:Y:S02]  /*4230*/  USEL UR38, UR35, 0x6, UP0 ;  /* 0x0000000623267887 */ /* 0x000fe40008000000 */
[----:B------:R-:W-:Y:S01]  /*4240*/  UISETP.GE.U32.AND UP0, UPT, UR4, 0xff, UPT ;  /* 0x000000ff0400788c */ /* 0x000fe2000bf06070 */
[----:B------:R-:W-:-:S08]  /*4250*/  UMOV UR34, URZ ;  /* 0x000000ff00227c82 */ /* 0x000fd00008000000 */
[----:B---3--:R-:W-:Y:S05]  /*4260*/  BRA.U !UP0, `(.L_x_32) ;  /* 0x0000000108d07547 */ /* 0x008fea000b800000 */
[----:B------:R-:W-:Y:S01]  /*4270*/  UIADD3 UR39, UPT, UPT, -UR38, URZ, URZ ;  /* 0x000000ff26277290 */ /* 0x000fe2000fffe1ff */
[----:B------:R-:W-:Y:S01]  /*4280*/  UMOV UR42, UR22 ;  /* 0x00000016002a7c82 */ /* 0x000fe20008000000 */
[----:B------:R-:W-:-:S10]  /*4290*/  UMOV UR10, 0x40 ;  /* 0x00000040000a7882 */ /* 0x000fd40000000000 */
.L_x_38:
[----:B------:R-:W-:Y:S01]  /*42a0*/  UIADD3 UR39, UPT, UPT, UR39, 0x1, URZ ;  /* 0x0000000127277890 */ /* 0x000fe2000fffe0ff */
[----:B--23--:R-:W-:Y:S01]  /*42b0*/  @P2 MOV R2, 0x10000 ;  /* 0x0001000000022802 */ /* 0x00cfe20000000f00 */
[----:B------:R-:W-:Y:S02]  /*42c0*/  ULEA UR17, UR42, UR20, 0x3 ;  /* 0x000000142a117291 */ /* 0x000fe4000f8e18ff */
[----:B------:R-:W-:Y:S01]  /*42d0*/  UISETP.NE.AND UP0, UPT, UR39, URZ, UPT ;  /* 0x000000ff2700728c */ /* 0x000fe2000bf05270 */
[----:B-1--4-:R-:W-:Y:S10]  /*42e0*/  @P0 BRA `(.L_x_33) ;  /* 0x00000000000c0947 */ /* 0x012ff40003800000 */
[----:B------:R-:W-:-:S04]  /*42f0*/  SHF.L.U32 R3, R15, 0x1f, RZ ;  /* 0x0000001f0f037819 */ /* 0x000fc800000006ff */
[----:B------:R-:W2:Y:S02]  /*4300*/  SYNCS.PHASECHK.TRANS64.TRYWAIT P0, [UR17+0x30], R3 ;  /* 0x00003003ff0075a7 */ /* 0x000ea40008001111 */
[----:B--2---:R-:W-:Y:S05]  /*4310*/  @!P0 BRA `(.L_x_34) ;  /* 0x000000c800108947 */ /* 0x004fea0003800000 */
.L_x_33:
[----:B------:R3:W-:Y:S01]  /*4320*/  @P2 SYNCS.ARRIVE.TRANS64 RZ, [UR17], R2 ;  /* 0x00000002ffff29a7 */ /* 0x0007e20008000011 */
[----:B------:R-:W-:-:S04]  /*4330*/  ULOP3.LUT UR4, UR24, 0x2, URZ, 0xfc, !UPT ;  /* 0x0000000218047892 */ /* 0x000fc8000f8efcff */
[----:B------:R-:W-:-:S09]  /*4340*/  UISETP.NE.AND UP1, UPT, UR4, 0x2, UPT ;  /* 0x000000020400788c */ /* 0x000fd2000bf25270 */
[----:B------:R-:W-:Y:S05]  /*4350*/  BRA.U UP1, `(.L_x_35) ;  /* 0x0000000101047547 */ /* 0x000fea000b800000 */
[----:B-1----:R-:W-:Y:S05]  /*4360*/  BPT.TRAP 0x1 ;  /* 0x000000040000795c */ /* 0x002fea0000300000 */
.L_x_35:
[----:B------:R-:W-:Y:S04]  /*4370*/  BSSY.RECONVERGENT B0, `(.L_x_36) ;  /* 0x0000003000007945 */ /* 0x000fe80003800200 */
[----:B------:R-:W-:Y:S05]  /*4380*/  @!P1 BRA `(.L_x_37) ;  /* 0x0000000000049947 */ /* 0x000fea0003800000 */
[----:B-1----:R-:W-:Y:S05]  /*4390*/  BPT.TRAP 0x1 ;  /* 0x000000040000795c */ /* 0x002fea0000300000 */
.L_x_37:
[----:B-1----:R-:W-:Y:S05]  /*43a0*/  BSYNC.RECONVERGENT B0 ;  /* 0x0000000000007941 */ /* 0x002fea0003800200 */
.L_x_36:
[----:B------:R-:W-:Y:S02]  /*43b0*/  UIADD3 UR22, UPT, UPT, UR42, 0x1, URZ ;  /* 0x000000012a167890 */ /* 0x000fe4000fffe0ff */
[----:B------:R-:W-:Y:S02]  /*43c0*/  ULEA UR12, UR42, UR20, 0xe ;  /* 0x000000142a0c7291 */ /* 0x000fe4000f8e70ff */
[----:B------:R-:W-:Y:S02]  /*43d0*/  UISETP.NE.AND UP1, UPT, UR22, 0x6, UPT ;  /* 0x000000061600788c */ /* 0x000fe4000bf25270 */
[----:B------:R-:W-:Y:S02]  /*43e0*/  UIADD3 UR18, UPT, UPT, UR10, -0x40, URZ ;  /* 0xffffffc00a127890 */ /* 0x000fe4000fffe0ff */
[----:B------:R-:W-:Y:S02]  /*43f0*/  USEL UR5, URZ, 0x1, UP1 ;  /* 0x00000001ff057887 */ /* 0x000fe40008800000 */
[----:B------:R-:W-:-:S02]  /*4400*/  USEL UR22, UR22, URZ, UP1 ;  /* 0x000000ff16167287 */ /* 0x000fc40008800000 */
[----:B------:R-:W-:Y:S02]  /*4410*/  ULOP3.LUT UR17, UR17, 0xfefffff8, URZ, 0xc0, !UPT ;  /* 0xfefffff811117892 */ /* 0x000fe4000f8ec0ff */
[----:B------:R-:W-:Y:S01]  /*4420*/  ULEA UR4, UR22, UR20, 0x3 ;  /* 0x0000001416047291 */ /* 0x000fe2000f8e18ff */
[----:B------:R-:W-:Y:S01]  /*4430*/  LOP3.LUT R15, R15, UR5, RZ, 0x3c, !PT ;  /* 0x000000050f0f7c12 */ /* 0x000fe2000f8e3cff */
[----:B------:R-:W-:Y:S02]  /*4440*/  UIADD3 UR16, UPT, UPT, UR12, 0x5400, URZ ;  /* 0x000054000c107890 */ /* 0x000fe4000fffe0ff */
[----:B------:R-:W-:Y:S01]  /*4450*/  UIADD3 UR8, UPT, UPT, UR12, 0x7400, URZ ;  /* 0x000074000c087890 */ /* 0x000fe2000fffe0ff */
[----:B--2---:R-:W-:Y:S01]  /*4460*/  SHF.L.U32 R0, R15, 0x1f, RZ ;  /* 0x0000001f0f007819 */ /* 0x004fe200000006ff */
[----:B------:R-:W-:Y:S01]  /*4470*/  UMOV UR40, 0x0 ;  /* 0x0000000000287882 */ /* 0x000fe20000000000 */
[----:B------:R-:W-:Y:S01]  /*4480*/  UMOV UR41, 0x10000000 ;  /* 0x1000000000297882 */ /* 0x000fe20000000000 */
[----:B------:R-:W-:Y:S01]  /*4490*/  UMOV UR11, UR19 ;  /* 0x00000013000b7c82 */ /* 0x000fe20008000000 */
[----:B------:R1:W2:Y:S01]  /*44a0*/  SYNCS.PHASECHK.TRANS64.TRYWAIT P0, [UR4+0x30], R0 ;  /* 0x00003000ff0075a7 */ /* 0x0002a20008001104 */
[----:B------:R-:W-:Y:S01]  /*44b0*/  UIADD3 UR4, UPT, UPT, UR12, 0x1d400, URZ ;  /* 0x0001d4000c047890 */ /* 0x000fe2000fffe0ff */
[----:B------:R-:W-:Y:S01]  /*44c0*/  UTMALDG.2D.2CTA [UR16], [UR32], desc[UR40] ;  /* 0x00002810200075b4 */ /* 0x000fe20008209000 */
[----:B------:R-:W-:Y:S01]  /*44d0*/  UIADD3 UR12, UPT, UPT, UR12, 0x1f400, URZ ;  /* 0x0001f4000c0c7890 */ /* 0x000fe2000fffe0ff */
[----:B------:R-:W-:Y:S01]  /*44e0*/  UMOV UR9, UR17 ;  /* 0x0000001100097c82 */ /* 0x000fe20008000000 */
[----:B------:R-:W-:Y:S01]  /*44f0*/  UMOV UR5, UR17 ;  /* 0x0000001100057c82 */ /* 0x000fe20008000000 */
[----:B------:R-:W-:Y:S01]  /*4500*/  UMOV UR6, UR18 ;  /* 0x0000001200067c82 */ /* 0x000fe20008000000 */
[----:B------:R-:W-:Y:S01]  /*4510*/  UMOV UR14, UR10 ;  /* 0x0000000a000e7c82 */ /* 0x000fe20008000000 */
[----:B------:R-:W-:Y:S01]  /*4520*/  UMOV UR15, UR7 ;  /* 0x00000007000f7c82 */ /* 0x000fe20008000000 */
[----:B------:R-:W-:Y:S01]  /*4530*/  UMOV UR13, UR17 ;  /* 0x00000011000d7c82 */ /* 0x000fe20008000000 */
[----:B------:R4:W-:Y:S01]  /*4540*/  UTMALDG.2D.2CTA [UR8], [UR32], desc[UR40] ;  /* 0x00002808200075b4 */ /* 0x0009e20008209000 */
[----:B------:R-:W-:Y:S01]  /*4550*/  UMOV UR34, UR38 ;  /* 0x0000002600227c82 */ /* 0x000fe20008000000 */
[----:B------:R-:W-:Y:S01]  /*4560*/  UMOV UR42, UR22 ;  /* 0x00000016002a7c82 */ /* 0x000fe20008000000 */
[----:B------:R1:W-:Y:S01]  /*4570*/  UTMALDG.2D.2CTA [UR4], [UR30], desc[UR40] ;  /* 0x000028041e0075b4 */ /* 0x0003e20008209000 */
[----:B------:R1:W-:Y:S01]  /*4580*/  UTMALDG.2D.2CTA [UR12], [UR30], desc[UR40] ;  /* 0x0000280c1e0075b4 */ /* 0x0003e20008209000 */
[----:B----4-:R-:W-:Y:S01]  /*4590*/  UIADD3 UR10, UPT, UPT, UR10, 0x80, URZ ;  /* 0x000000800a0a7890 */ /* 0x010fe2000fffe0ff */
[----:B------:R-:W-:Y:S11]  /*45a0*/  BRA.U UP0, `(.L_x_38) ;  /* 0xfffffffd003c7547 */ /* 0x000ff6000b83ffff */
.L_x_32:
[----:B-1----:R-:W-:Y:S01]  /*45b0*/  ULEA UR4, UR22, UR20, 0x3 ;  /* 0x0000001416047291 */ /* 0x002fe2000f8e18ff */
[----:B------:R-:W-:Y:S01]  /*45c0*/  SHF.L.U32 R0, R15, 0x1f, RZ ;  /* 0x0000001f0f007819 */ /* 0x000fe200000006ff */
[----:B------:R-:W-:Y:S01]  /*45d0*/  @!P4 SYNCS.ARRIVE.TRANS64.A1T0 RZ, [UR20+0xa8], RZ ;  /* 0x0000a8ffffffc9a7 */ /* 0x000fe20008100014 */
[----:B------:R-:W-:-:S06]  /*45e0*/  UISETP.GT.AND UP0, UPT, UR35, UR38, UPT ;  /* 0x000000262300728c */ /* 0x000fcc000bf04270 */
[----:B--2-4-:R1:W2:Y:S03]  /*45f0*/  SYNCS.PHASECHK.TRANS64.TRYWAIT P0, [UR4+0x30], R0 ;  /* 0x00003000ff0075a7 */ /* 0x0142a60008001104 */
[----:B------:R-:W-:Y:S05]  /*4600*/  BRA.U !UP0, `(.L_x_39) ;  /* 0x0000000108c87547 */ /* 0x000fea000b800000 */
[----:B------:R-:W-:Y:S01]  /*4610*/  UIADD3 UR35, UPT, UPT, -UR38, UR34, UR35 ;  /* 0x0000002226237290 */ /* 0x000fe2000fffe123 */
[----:B------:R-:W-:-:S11]  /*4620*/  UMOV UR40, UR22 ;  /* 0x0000001600287c82 */ /* 0x000fd60008000000 */
.L_x_45:
[----:B------:R-:W-:Y:S01]  /*4630*/  ULEA UR9, UR40, UR20, 0x3 ;  /* 0x0000001428097291 */ /* 0x000fe2000f8e18ff */
[----:B--23--:R-:W-:Y:S01]  /*4640*/  @P2 MOV R2, 0x10000 ;  /* 0x0001000000022802 */ /* 0x00cfe20000000f00 */
[----:B-12---:R-:W-:Y:S10]  /*4650*/  @P0 BRA `(.L_x_40) ;  /* 0x00000000000c0947 */ /* 0x006ff40003800000 */
[----:B------:R-:W-:-:S04]  /*4660*/  SHF.L.U32 R3, R15, 0x1f, RZ ;  /* 0x0000001f0f037819 */ /* 0x000fc800000006ff */
[----:B------:R-:W2:Y:S02]  /*4670*/  SYNCS.PHASECHK.TRANS64.TRYWAIT P0, [UR9+0x30], R3 ;  /* 0x00003003ff0075a7 */ /* 0x000ea40008001109 */
[----:B--2---:R-:W-:Y:S05]  /*4680*/  @!P0 BRA `(.L_x_41) ;  /* 0x000000c4004c8947 */ /* 0x004fea0003800000 */
.L_x_40:
[----:B------:R2:W-:Y:S01]  /*4690*/  @P2 SYNCS.ARRIVE.TRANS64 RZ, [UR9], R2 ;  /* 0x00000002ffff29a7 */ /* 0x0005e20008000009 */
[----:B------:R-:W-:-:S04]  /*46a0*/  ULOP3.LUT UR4, UR24, 0x2, URZ, 0xfc, !UPT ;  /* 0x0000000218047892 */ /* 0x000fc8000f8efcff */
[----:B------:R-:W-:-:S09]  /*46b0*/  UISETP.NE.AND UP0, UPT, UR4, 0x2, UPT ;  /* 0x000000020400788c */ /* 0x000fd2000bf05270 */
[----:B------:R-:W-:Y:S05]  /*46c0*/  BRA.U UP0, `(.L_x_42) ;  /* 0x0000000100047547 */ /* 0x000fea000b800000 */
[----:B------:R-:W-:Y:S05]  /*46d0*/  BPT.TRAP 0x1 ;  /* 0x000000040000795c */ /* 0x000fea0000300000 */
.L_x_42:
[----:B------:R-:W-:Y:S04]  /*46e0*/  BSSY.RECONVERGENT B0, `(.L_x_43) ;  /* 0x0000003000007945 */ /* 0x000fe80003800200 */
[----:B------:R-:W-:Y:S05]  /*46f0*/  @!P1 BRA `(.L_x_44) ;  /* 0x0000000000049947 */ /* 0x000fea0003800000 */
[----:B------:R-:W-:Y:S05]  /*4700*/  BPT.TRAP 0x1 ;  /* 0x000000040000795c */ /* 0x000fea0000300000 */
.L_x_44:
[----:B------:R-:W-:Y:S05]  /*4710*/  BSYNC.RECONVERGENT B0 ;  /* 0x0000000000007941 */ /* 0x000fea0003800200 */
.L_x_43:
[----:B------:R-:W-:Y:S02]  /*4720*/  UIADD3 UR22, UPT, UPT, UR40, 0x1, URZ ;  /* 0x0000000128167890 */ /* 0x000fe4000fffe0ff */
[----:B------:R-:W-:Y:S02]  /*4730*/  ULEA UR12, UR40, UR20, 0xe ;  /* 0x00000014280c7291 */ /* 0x000fe4000f8e70ff */
[----:B------:R-:W-:Y:S02]  /*4740*/  UISETP.NE.AND UP0, UPT, UR22, 0x6, UPT ;  /* 0x000000061600788c */ /* 0x000fe4000bf05270 */
[----:B------:R-:W-:Y:S02]  /*4750*/  USHF.L.U32 UR10, UR34, 0x7, URZ ;  /* 0x00000007220a7899 */ /* 0x000fe400080006ff */
[----:B------:R-:W-:Y:S02]  /*4760*/  USEL UR5, URZ, 0x1, UP0 ;  /* 0x00000001ff057887 */ /* 0x000fe40008000000 */
[----:B------:R-:W-:-:S02]  /*4770*/  USEL UR22, UR22, URZ, UP0 ;  /* 0x000000ff16167287 */ /* 0x000fc40008000000 */
[----:B------:R-:W-:Y:S02]  /*4780*/  ULOP3.LUT UR9, UR9, 0xfefffff8, URZ, 0xc0, !UPT ;  /* 0xfefffff809097892 */ /* 0x000fe4000f8ec0ff */
[----:B------:R-:W-:Y:S01]  /*4790*/  ULEA UR4, UR22, UR20, 0x3 ;  /* 0x0000001416047291 */ /* 0x000fe2000f8e18ff */
[----:B------:R-:W-:Y:S01]  /*47a0*/  LOP3.LUT R15, R15, UR5, RZ, 0x3c, !PT ;  /* 0x000000050f0f7c12 */ /* 0x000fe2000f8e3cff */
[----:B------:R-:W-:Y:S02]  /*47b0*/  UIADD3 UR8, UPT, UPT, UR12, 0x5400, URZ ;  /* 0x000054000c087890 */ /* 0x000fe4000fffe0ff */
[----:B------:R-:W-:Y:S01]  /*47c0*/  UIADD3 UR18, UPT, UPT, UR10, 0x40, URZ ;  /* 0x000000400a127890 */ /* 0x000fe2000fffe0ff */
[----:B-1----:R-:W-:Y:S01]  /*47d0*/  SHF.L.U32 R0, R15, 0x1f, RZ ;  /* 0x0000001f0f007819 */ /* 0x002fe200000006ff */
[----:B------:R-:W-:Y:S01]  /*47e0*/  UIADD3 UR16, UPT, UPT, UR12, 0x7400, URZ ;  /* 0x000074000c107890 */ /* 0x000fe2000fffe0ff */
[----:B------:R-:W-:Y:S02]  /*47f0*/  UMOV UR38, 0x0 ;  /* 0x0000000000267882 */ /* 0x000fe40000000000 */
[----:B------:R4:W1:Y:S01]  /*4800*/  SYNCS.PHASECHK.TRANS64.TRYWAIT P0, [UR4+0x30], R0 ;  /* 0x00003000ff0075a7 */ /* 0x0008620008001104 */
[----:B------:R-:W-:-:S02]  /*4810*/  UIADD3 UR4, UPT, UPT, UR12, 0x1d400, URZ ;  /* 0x0001d4000c047890 */ /* 0x000fc4000fffe0ff */
[----:B------:R-:W-:Y:S01]  /*4820*/  UIADD3 UR12, UPT, UPT, UR12, 0x1f400, URZ ;  /* 0x0001f4000c0c7890 */ /* 0x000fe2000fffe0ff */
[----:B------:R-:W-:Y:S01]  /*4830*/  UMOV UR39, 0x10000000 ;  /* 0x1000000000277882 */ /* 0x000fe20000000000 */
[----:B------:R-:W-:Y:S01]  /*4840*/  UMOV UR11, UR19 ;  /* 0x00000013000b7c82 */ /* 0x000fe20008000000 */
[----:B------:R-:W-:Y:S01]  /*4850*/  UMOV UR17, UR9 ;  /* 0x0000000900117c82 */ /* 0x000fe20008000000 */
[----:B------:R-:W-:Y:S01]  /*4860*/  UMOV UR5, UR9 ;  /* 0x0000000900057c82 */ /* 0x000fe20008000000 */
[----:B------:R-:W-:Y:S01]  /*4870*/  UMOV UR6, UR10 ;  /* 0x0000000a00067c82 */ /* 0x000fe20008000000 */
[----:B------:R4:W-:Y:S01]  /*4880*/  UTMALDG.2D.2CTA [UR8], [UR32], desc[UR38] ;  /* 0x00002608200075b4 */ /* 0x0009e20008209000 */
[----:B------:R-:W-:Y:S01]  /*4890*/  UMOV UR15, UR7 ;  /* 0x00000007000f7c82 */ /* 0x000fe20008000000 */
[----:B------:R-:W-:Y:S01]  /*48a0*/  UMOV UR13, UR9 ;  /* 0x00000009000d7c82 */ /* 0x000fe20008000000 */
[----:B------:R-:W-:Y:S01]  /*48b0*/  UMOV UR14, UR18 ;  /* 0x00000012000e7c82 */ /* 0x000fe20008000000 */
[----:B------:R-:W-:Y:S01]  /*48c0*/  UIADD3 UR34, UPT, UPT, UR34, 0x1, URZ ;  /* 0x0000000122227890 */ /* 0x000fe2000fffe0ff */
[----:B------:R-:W-:Y:S01]  /*48d0*/  UMOV UR40, UR22 ;  /* 0x0000001600287c82 */ /* 0x000fe20008000000 */
[----:B------:R4:W-:Y:S02]  /*48e0*/  UTMALDG.2D.2CTA [UR16], [UR32], desc[UR38] ;  /* 0x00002610200075b4 */ /* 0x0009e40008209000 */
[----:B------:R-:W-:Y:S01]  /*48f0*/  UISETP.NE.AND UP0, UPT, UR34, UR35, UPT ;  /* 0x000000232200728c */ /* 0x000fe2000bf05270 */
[----:B------:R4:W-:Y:S01]  /*4900*/  UTMALDG.2D.2CTA [UR4], [UR30], desc[UR38] ;  /* 0x000026041e0075b4 */ /* 0x0009e20008209000 */
[----:B------:R4:W-:Y:S07]  /*4910*/  UTMALDG.2D.2CTA [UR12], [UR30], desc[UR38] ;  /* 0x0000260c1e0075b4 */ /* 0x0009ee0008209000 */
[----:B----4-:R-:W-:Y:S05]  /*4920*/  BRA.U UP0, `(.L_x_45) ;  /* 0xfffffffd00407547 */ /* 0x010fea000b83ffff */
.L_x_39:
[----:B------:R-:W-:Y:S01]  /*4930*/  UISETP.NE.AND UP0, UPT, UR37, 0x8, UPT ;  /* 0x000000082500788c */ /* 0x000fe2000bf05270 */
[----:B------:R-:W-:-:S08]  /*4940*/  NOP ;  /* 0x0000000000007918 */ /* 0x000fd00000000000 */
[----:B------:R-:W-:Y:S05]  /*4950*/  BRA.U UP0, `(.L_x_46) ;  /* 0x0000000100047547 */ /* 0x000fea000b800000 */
[----:B------:R-:W-:Y:S05]  /*4960*/  BPT.TRAP 0x1 ;  /* 0x000000040000795c */ /* 0x000fea0000300000 */
.L_x_46:
[----:B------:R-:W-:Y:S01]  /*4970*/  ULEA UR4, UR23, UR20, 0x3 ;  /* 0x0000001417047291 */ /* 0x000fe2000f8e18ff */
[----:B------:R-:W-:-:S08]  /*4980*/  SHF.L.U32 R3, R13, 0x1f, RZ ;  /* 0x0000001f0d037819 */ /* 0x000fd000000006ff */
[----:B-12---:R-:W1:Y:S02]  /*4990*/  SYNCS.PHASECHK.TRANS64.TRYWAIT P0, [UR4+0x190], R3 ;  /* 0x00019003ff0075a7 */ /* 0x006e640008001104 */
[----:B-1----:R-:W-:Y:S05]  /*49a0*/  @!P0 BRA `(.L_x_47) ;  /* 0x000000c0009c8947 */ /* 0x002fea0003800000 */
.L_x_244:
[----:B------:R-:W-:-:S09]  /*49b0*/  UIMAD UR5, UR23, 0x14, UR36 ;  /* 0x00000014170578a4 */ /* 0x000fd2000f8e0224 */
[----:B-1----:R-:W1:Y:S04]  /*49c0*/  LDS R3, [UR5] ;  /* 0x00000005ff037984 */ /* 0x002e680008000800 */
[----:B---3--:R-:W2:Y:S04]  /*49d0*/  LDS R2, [UR5+0x4] ;  /* 0x00000405ff027984 */ /* 0x008ea80008000800 */
[----:B------:R-:W3:Y:S04]  /*49e0*/  LDS.U16 R14, [UR5+0x12] ;  /* 0x00001205ff0e7984 */ /* 0x000ee80008000400 */
[----:B------:R-:W4:Y:S04]  /*49f0*/  LDS R23, [UR5+0x8] ;  /* 0x00000805ff177984 */ /* 0x000f280008000800 */
[----:B------:R-:W3:Y:S01]  /*4a00*/  LDS R0, [UR5+0xc] ;  /* 0x00000c05ff007984 */ /* 0x000ee20008000800 */
[----:B------:R-:W-:Y:S01]  /*4a10*/  @!PT LDS RZ, [RZ] ;  /* 0x00000000fffff984 */ /* 0x000fe20000000800 */
[----:B------:R-:W-:Y:S01]  /*4a20*/  @!PT LDS RZ, [RZ] ;  /* 0x00000000fffff984 */ /* 0x000fe20000000800 */
[----:B------:R-:W-:Y:S01]  /*4a30*/  @!PT LDS RZ, [RZ] ;  /* 0x00000000fffff984 */ /* 0x000fe20000000800 */
[----:B------:R-:W-:Y:S01]  /*4a40*/  @!PT LDS RZ, [RZ] ;  /* 0x00000000fffff984 */ /* 0x000fe20000000800 */
[----:B------:R5:W-:Y:S06]  /*4a50*/  MEMBAR.ALL.CTA ;  /* 0x0000000000007992 */ /* 0x000bec0000008000 */
[----:B-----5:R-:W3:Y:S01]  /*4a60*/  FENCE.VIEW.ASYNC.S ;  /* 0x00000000000073c6 */ /* 0x020ee20000000000 */
[----:B-1----:R-:W-:-:S02]  /*4a70*/  R2UR UR18, R3 ;  /* 0x00000000031272ca */ /* 0x002fc400000e0000 */
[----:B--2---:R-:W-:Y:S01]  /*4a80*/  R2UR UR19, R2 ;  /* 0x00000000021372ca */ /* 0x004fe200000e0000 */
[----:B------:R-:W-:-:S14]  /*4a90*/  BRA.U UP0, `(.L_x_48) ;  /* 0x0000000100047547 */ /* 0x000fdc000b800000 */
[----:B------:R-:W-:Y:S05]  /*4aa0*/  BPT.TRAP 0x1 ;  /* 0x000000040000795c */ /* 0x000fea0000300000 */
.L_x_48:
[----:B------:R-:W-:Y:S01]  /*4ab0*/  UIADD3 UR4, UPT, UPT, UR4, 0x1d0, URZ ;  /* 0x000001d004047890 */ /* 0x000fe2000fffe0ff */
[----:B---3--:R-:W-:Y:S01]  /*4ac0*/  ISETP.NE.AND P0, PT, R0, RZ, PT ;  /* 0x000000ff0000720c */ /* 0x008fe20003f05270 */
[----:B------:R-:W-:Y:S01]  /*4ad0*/  UIADD3 UR23, UPT, UPT, UR23, 0x1, URZ ;  /* 0x0000000117177890 */ /* 0x000fe2000fffe0ff */
[----:B------:R-:W-:Y:S01]  /*4ae0*/  PLOP3.LUT P4, PT, PT, PT, PT, 0x80, 0x8 ;  /* 0x000000000008781c */ /* 0x000fe20003f8f070 */
[----:B------:R-:W-:Y:S02]  /*4af0*/  UPRMT UR4, UR21, 0x654, UR4 ;  /* 0x0000065415047896 */ /* 0x000fe40008000004 */
[----:B------:R-:W-:-:S04]  /*4b00*/  UISETP.NE.AND UP0, UPT, UR23, 0x8, UPT ;  /* 0x000000081700788c */ /* 0x000fc8000bf05270 */
[----:B------:R-:W-:-:S03]  /*4b10*/  USEL UR23, UR23, URZ, UP0 ;  /* 0x000000ff17177287 */ /* 0x000fc60008000000 */
[----:B------:R-:W-:Y:S01]  /*4b20*/  SYNCS.ARRIVE.TRANS64.RED.A1T0 RZ, [UR4], RZ ;  /* 0x000000ffffff79a7 */ /* 0x000fe20008100404 */
[----:B------:R-:W-:-:S06]  /*4b30*/  USEL UR4, URZ, 0x1, UP0 ;  /* 0x00000001ff047887 */ /* 0x000fcc0008000000 */
[----:B------:R-:W-:Y:S01]  /*4b40*/  LOP3.LUT R13, R13, UR4, RZ, 0x3c, !PT ;  /* 0x000000040d0d7c12 */ /* 0x000fe2000f8e3cff */
[----:B------:R-:W-:Y:S06]  /*4b50*/  @P0 BRA `(.L_x_49) ;  /* 0xffffffec00700947 */ /* 0x000fec000383ffff */
[----:B------:R-:W-:Y:S01]  /*4b60*/  UIADD3 UR20, UPT, UPT, UR20, 0x30, URZ ;  /* 0x0000003014147890 */ /* 0x000fe2000fffe0ff */
[----:B------:R-:W-:-:S03]  /*4b70*/  SHF.L.U32 R3, R15, 0x1f, RZ ;  /* 0x0000001f0f037819 */ /* 0x000fc600000006ff */
[----:B------:R-:W-:-:S09]  /*4b80*/  ULEA UR4, UR22, UR20, 0x3 ;  /* 0x0000001416047291 */ /* 0x000fd2000f8e18ff */
[----:B------:R-:W1:Y:S02]  /*4b90*/  SYNCS.PHASECHK.TRANS64.TRYWAIT P0, [UR4], R3 ;  /* 0x00000003ff0075a7 */ /* 0x000e640008001104 */
[----:B-1----:R-:W-:Y:S05]  /*4ba0*/  @!P0 BRA `(.L_x_50) ;  /* 0x000000c000348947 */ /* 0x002fea0003800000 */
.L_x_246:
[----:B------:R-:W-:-:S04]  /*4bb0*/  UIADD3 UR5, UPT, UPT, UR22, 0x1, URZ ;  /* 0x0000000116057890 */ /* 0x000fc8000fffe0ff */
[----:B------:R-:W-:-:S04]  /*4bc0*/  UISETP.NE.AND UP0, UPT, UR5, 0x6, UPT ;  /* 0x000000060500788c */ /* 0x000fc8000bf05270 */
[----:B------:R-:W-:Y:S02]  /*4bd0*/  USEL UR6, URZ, 0x1, UP0 ;  /* 0x00000001ff067887 */ /* 0x000fe40008000000 */
[----:B------:R-:W-:-:S04]  /*4be0*/  USEL UR5, UR5, URZ, UP0 ;  /* 0x000000ff05057287 */ /* 0x000fc80008000000 */
[----:B------:R-:W-:Y:S01]  /*4bf0*/  ULEA UR4, UR5, UR20, 0x3 ;  /* 0x0000001405047291 */ /* 0x000fe2000f8e18ff */
[----:B------:R-:W-:-:S04]  /*4c00*/  LOP3.LUT R2, R15, UR6, RZ, 0x3c, !PT ;  /* 0x000000060f027c12 */ /* 0x000fc8000f8e3cff */
[----:B-1----:R-:W-:-:S04]  /*4c10*/  SHF.L.U32 R3, R2, 0x1f, RZ ;  /* 0x0000001f02037819 */ /* 0x002fc800000006ff */
[----:B------:R-:W1:Y:S02]  /*4c20*/  SYNCS.PHASECHK.TRANS64.TRYWAIT P0, [UR4], R3 ;  /* 0x00000003ff0075a7 */ /* 0x000e640008001104 */
[----:B-1----:R-:W-:Y:S05]  /*4c30*/  @!P0 BRA `(.L_x_51) ;  /* 0x000000c000288947 */ /* 0x002fea0003800000 */
.L_x_248:
        /* <DEDUP_REMOVED lines=9> */
.L_x_250:
        /* <DEDUP_REMOVED lines=9> */
.L_x_252:
        /* <DEDUP_REMOVED lines=9> */
.L_x_254:
[----:B------:R-:W-:-:S04]  /*4df0*/  UIADD3 UR5, UPT, UPT, UR5, 0x1, URZ ;  /* 0x0000000105057890 */ /* 0x000fc8000fffe0ff */
[----:B------:R-:W-:-:S04]  /*4e00*/  UISETP.NE.AND UP0, UPT, UR5, 0x6, UPT ;  /* 0x000000060500788c */ /* 0x000fc8000bf05270 */
[----:B------:R-:W-:Y:S02]  /*4e10*/  USEL UR4, URZ, 0x1, UP0 ;  /* 0x00000001ff047887 */ /* 0x000fe40008000000 */
[----:B------:R-:W-:-:S04]  /*4e20*/  USEL UR5, UR5, URZ, UP0 ;  /* 0x000000ff05057287 */ /* 0x000fc80008000000 */
[----:B------:R-:W-:Y:S01]  /*4e30*/  LOP3.LUT R2, R2, UR4, RZ, 0x3c, !PT ;  /* 0x0000000402027c12 */ /* 0x000fe2000f8e3cff */
[----:B------:R-:W-:-:S12]  /*4e40*/  ULEA UR5, UR5, UR20, 0x3 ;  /* 0x0000001405057291 */ /* 0x000fd8000f8e18ff */
.L_x_55:
[----:B-1----:R-:W-:Y:S02]  /*4e50*/  SHF.L.U32 R3, R2, 0x1f, RZ ;  /* 0x0000001f02037819 */ /* 0x002fe400000006ff */
[----:B------:R-:W-:-:S04]  /*4e60*/  MOV R0, UR5 ;  /* 0x0000000500007c02 */ /* 0x000fc80008000f00 */
[----:B------:R1:W2:Y:S03]  /*4e70*/  SYNCS.PHASECHK.TRANS64.TRYWAIT P0, [R0+URZ], R3 ;  /* 0x00000003000075a7 */ /* 0x0002a600080011ff */
[----:B--2---:R-:W-:Y:S05]  /*4e80*/  @!P0 NANOSLEEP.SYNCS 0x989680 ;  /* 0x009896800000895d */ /* 0x004fea0003900000 */
[----:B------:R-:W2:Y:S02]  /*4e90*/  @!P0 SYNCS.PHASECHK.TRANS64 P0, [R0+URZ], R3 ;  /* 0x00000003000085a7 */ /* 0x000ea400080010ff */
[----:B--2---:R-:W-:Y:S05]  /*4ea0*/  @P0 EXIT ;  /* 0x000000000000094d */ /* 0x004fea0003800000 */
[----:B------:R-:W-:Y:S05]  /*4eb0*/  BRA `(.L_x_55) ;  /* 0xfffffffc00e47947 */ /* 0x000fea000383ffff */
.L_x_25:
[----:B------:R-:W-:-:S04]  /*4ec0*/  UISETP.LT.U32.AND UP0, UPT, UR37, 0x9, UPT ;  /* 0x000000092500788c */ /* 0x000fc8000bf01070 */
[----:B------:R-:W-:-:S04]  /*4ed0*/  USEL UR4, UR37, 0x9, UP0 ;  /* 0x0000000925047887 */ /* 0x000fc80008000000 */
[----:B------:R-:W-:-:S12]  /*4ee0*/  USHF.L.U32 UR4, UR4, 0x2, URZ ;  /* 0x0000000204047899 */ /* 0x000fd800080006ff */
[----:B------:R-:W2:Y:S02]  /*4ef0*/  LDCU UR6, c[0x2][UR4] ;  /* 0x00800000040677ac */ /* 0x000ea40008000800 */
[----:B--2---:R-:W-:-:S10]  /*4f00*/  USHF.R.S32.HI UR7, URZ, 0x1f, UR6 ;  /* 0x0000001fff077899 */ /* 0x004fd40008011406 */
.L_x_300:
[----:B-1----:R-:W-:Y:S05]  /*4f10*/  BRXU UR6 -0x4f20                                                                                                                                                                                                                                                                                                                                                                                                                                                                                                                                                                                                                                                                                                                                                                                                                                                                                                                                                                                                                                                                                                                                                                                                                                                                                                                                                                             (*"BRANCH_TARGETS .L_x_301,.L_x_302,.L_x_309"*) ;  /* 0xffffffb006387958 */ /* 0x002fea000b83ffff */
.L_x_302:
[----:B------:R-:W-:-:S09]  /*4f20*/  UISETP.NE.AND UP0, UPT, UR37, 0x1, UPT ;  /* 0x000000012500788c */ /* 0x000fd2000bf05270 */
[----:B------:R-:W-:Y:S05]  /*4f30*/  BRA.U UP0, `(.L_x_56) ;  /* 0x0000003900487547 */ /* 0x000fea000b800000 */
[----:B------:R-:W-:-:S08]  /*4f40*/  NOP ;  /* 0x0000000000007918 */ /* 0x000fd00000000000 */
[----:B----45:R-:W1:-:S00]  /*4f50*/  USETMAXREG.DEALLOC.CTAPOOL 0x88 ;  /* 0x00000088000079c8 */ /* 0x030e4000080e0500 */
[----:B------:R-:W2:Y:S01]  /*4f60*/  LDCU.64 UR14, c[0x0][0xba0] ;  /* 0x00017400ff0e77ac */ /* 0x000ea20008000a00 */
[----:B-1----:R-:W-:Y:S01]  /*4f70*/  HFMA2 R8, -RZ, RZ, 0, 5.9604644775390625e-08 ;  /* 0x00000001ff087431 */ /* 0x002fe200000001ff */
[----:B------:R-:W-:Y:S01]  /*4f80*/  PRMT R9, RZ, 0x7610, R9 ;  /* 0x00007610ff097816 */ /* 0x000fe20000000009 */
[----:B------:R-:W1:Y:S01]  /*4f90*/  LDCU.64 UR12, c[0x0][0xbb8] ;  /* 0x00017700ff0c77ac */ /* 0x000e620008000a00 */
[----:B------:R-:W3:Y:S01]  /*4fa0*/  LDCU UR4, c[0x0][0xbdc] ;  /* 0x00017b80ff0477ac */ /* 0x000ee20008000800 */
[----:B------:R-:W4:Y:S01]  /*4fb0*/  LDCU UR18, c[0x0][0xb80] ;  /* 0x00017000ff1277ac */ /* 0x000f220008000800 */
[----:B------:R-:W-:Y:S01]  /*4fc0*/  UMOV UR5, 0xffffffff ;  /* 0xffffffff00057882 */ /* 0x000fe20000000000 */
[----:B------:R-:W-:Y:S01]  /*4fd0*/  UMOV UR19, URZ ;  /* 0x000000ff00137c82 */ /* 0x000fe20008000000 */
[----:B--2---:R-:W-:-:S04]  /*4fe0*/  UIADD3 UR16, UP0, UPT, UR14, -0x1, URZ ;  /* 0xffffffff0e107890 */ /* 0x004fc8000ff1e0ff */
[----:B------:R-:W-:Y:S02]  /*4ff0*/  UIADD3.X UR15, UPT, UPT, UR15, -0x1, URZ, UP0, !UPT ;  /* 0xffffffff0f0f7890 */ /* 0x000fe400087fe4ff */
[----:B-1----:R-:W-:Y:S02]  /*5000*/  UIADD3 UR14, UP0, UPT, UR12, -0x1, URZ ;  /* 0xffffffff0c0e7890 */ /* 0x002fe4000ff1e0ff */
[----:B---3--:R-:W-:Y:S02]  /*5010*/  USHF.L.U32 UR4, UR5, UR4, URZ ;  /* 0x0000000405047299 */ /* 0x008fe400080006ff */
[----:B------:R-:W-:Y:S02]  /*5020*/  UIADD3.X UR13, UPT, UPT, UR13, -0x1, URZ, UP0, !UPT ;  /* 0xffffffff0d0d7890 */ /* 0x000fe400087fe4ff */
[----:B----4-:R-:W-:Y:S02]  /*5030*/  UIADD3 UR18, UPT, UPT, UR18, -0x1, URZ ;  /* 0xffffffff12127890 */ /* 0x010fe4000fffe0ff */
[----:B------:R-:W-:-:S12]  /*5040*/  ULOP3.LUT UR12, URZ, UR4, URZ, 0x33, !UPT ;  /* 0x00000004ff0c7292 */ /* 0x000fd8000f8e33ff */
.L_x_73:
[----:B-1----:R-:W1:Y:S01]  /*5050*/  LDC.64 R2, c[0x0][0xbd0] ;  /* 0x0002f400ff027b82 */ /* 0x002e620000000a00 */
[----:B------:R-:W-:Y:S01]  /*5060*/  UIADD3 UR30, UP0, UPT, UR30, UR34, URZ ;  /* 0x000000221e1e7290 */ /* 0x000fe2000ff1e0ff */
[----:B------:R-:W-:Y:S01]  /*5070*/  ISETP.NE.AND P1, PT, RZ, UR17, PT ;  /* 0x00000011ff007c0c */ /* 0x000fe2000bf25270 */
[----:B------:R-:W-:Y:S01]  /*5080*/  IMAD.MOV.U32 R18, RZ, RZ, -0x1 ;  /* 0xffffffffff127424 */ /* 0x000fe200078e00ff */
[----:B------:R-:W-:Y:S01]  /*5090*/  PLOP3.LUT P2, PT, PT, PT, PT, 0x80, 0x8 ;  /* 0x000000000008781c */ /* 0x000fe20003f4f070 */
[----:B------:R-:W-:Y:S01]  /*50a0*/  UIADD3.X UR25, UPT, UPT, UR25, UR31, URZ, UP0, !UPT ;  /* 0x0000001f19197290 */ /* 0x000fe200087fe4ff */
[----:B------:R-:W-:Y:S02]  /*50b0*/  IMAD.MOV.U32 R10, RZ, RZ, -0x1 ;  /* 0xffffffffff0a7424 */ /* 0x000fe400078e00ff */
[----:B------:R-:W-:Y:S02]  /*50c0*/  P2R R11, PR, RZ, 0x4 ;  /* 0x00000004ff0b7803 */ /* 0x000fe40000000000 */
[----:B-1----:R-:W-:Y:S01]  /*50d0*/  ISETP.LE.U32.AND P0, PT, R2, UR30, PT ;  /* 0x0000001e02007c0c */ /* 0x002fe2000bf03070 */
[----:B------:R-:W-:-:S05]  /*50e0*/  IMAD.U32 R2, RZ, RZ, UR25 ;  /* 0x00000019ff027e24 */ /* 0x000fca000f8e00ff */
[----:B------:R-:W-:Y:S01]  /*50f0*/  ISETP.GE.U32.AND.EX P0, PT, R2, R3, PT, P0 ;  /* 0x000000030200720c */ /* 0x000fe20003f06100 */
[----:B------:R-:W-:Y:S02]  /*5100*/  IMAD.MOV.U32 R3, RZ, RZ, RZ ;  /* 0x000000ffff037224 */ /* 0x000fe400078e00ff */
[----:B------:R-:W-:-:S10]  /*5110*/  IMAD.MOV.U32 R2, RZ, RZ, -0x1 ;  /* 0xffffffffff027424 */ /* 0x000fd400078e00ff */
[----:B-----5:R-:W-:Y:S05]  /*5120*/  @P0 BRA P1, `(.L_x_57) ;  /* 0x00000018000c0947 */ /* 0x020fea0000800000 */
[----:B------:R-:W-:Y:S01]  /*5130*/  IADD3 R15, P1, PT, R16, UR41, RZ ;  /* 0x00000029100f7c10 */ /* 0x000fe2000ff3e0ff */
[----:B------:R-:W-:-:S03]  /*5140*/  IMAD.U32 R10, RZ, RZ, UR25 ;  /* 0x00000019ff0a7e24 */ /* 0x000fc6000f8e00ff */
[----:B------:R-:W-:Y:S02]  /*5150*/  ISETP.LE.U32.AND P0, PT, R15, UR30, PT ;  /* 0x0000001e0f007c0c */ /* 0x000fe4000bf03070 */
[----:B------:R-:W-:-:S04]  /*5160*/  IADD3.X R15, PT, PT, R17, UR40, RZ, P1, !PT ;  /* 0x00000028110f7c10 */ /* 0x000fc80008ffe4ff */
[----:B------:R-:W-:-:S13]  /*5170*/  ISETP.GE.U32.AND.EX P0, PT, R10, R15, PT, P0 ;  /* 0x0000000f0a00720c */ /* 0x000fda0003f06100 */
[----:B------:R-:W-:Y:S05]  /*5180*/  @!P0 BRA `(.L_x_58) ;  /* 0x0000001000f08947 */ /* 0x000fea0003800000 */
[----:B------:R-:W1:Y:S01]  /*5190*/  LDCU UR20, c[0x0][0xbe8] ;  /* 0x00017d00ff1477ac */ /* 0x000e620008000800 */
[----:B------:R-:W-:Y:S01]  /*51a0*/  IMAD.IADD R22, R7, 0x1, R14 ;  /* 0x0000000107167824 */ /* 0x000fe200078e020e */
[----:B------:R-:W-:Y:S01]  /*51b0*/  MOV R14, R5 ;  /* 0x00000005000e7202 */ /* 0x000fe20000000f00 */
[----:B------:R-:W-:Y:S02]  /*51c0*/  IMAD.MOV.U32 R16, RZ, RZ, R6 ;  /* 0x000000ffff107224 */ /* 0x000fe400078e0006 */
[----:B------:R-:W-:-:S05]  /*51d0*/  VIADD R10, R22, 0x20 ;  /* 0x00000020160a7836 */ /* 0x000fca0000000000 */
[----:B-1----:R-:W-:-:S13]  /*51e0*/  ISETP.GE.AND P0, PT, R10, UR20, PT ;  /* 0x000000140a007c0c */ /* 0x002fda000bf06270 */
[----:B------:R-:W1:Y:S01]  /*51f0*/  @!P0 LDC.64 R18, c[0x0][0xbf0] ;  /* 0x0002fc00ff128b82 */ /* 0x000e620000000a00 */
[----:B------:R-:W-:Y:S01]  /*5200*/  BSSY.RECONVERGENT B0, `(.L_x_59) ;  /* 0x0000062000007945 */ /* 0x000fe20003800200 */
[----:B------:R-:W-:Y:S01]  /*5210*/  HFMA2 R15, -RZ, RZ, 0, 0 ;  /* 0x00000000ff0f7431 */ /* 0x000fe200000001ff */
[----:B------:R-:W-:Y:S01]  /*5220*/  MOV R17, 0x7fffffff ;  /* 0x7fffffff00117802 */ /* 0x000fe20000000f00 */
[----:B-1----:R-:W-:-:S05]  /*5230*/  @!P0 IMAD.WIDE R18, R22, 0xc, R18 ;  /* 0x0000000c16128825 */ /* 0x002fca00078e0212 */
[----:B------:R1:W5:Y:S04]  /*5240*/  @!P0 LDG.E R5, desc[UR50][R18.64+0x180] ;  /* 0x0001803212058981 */ /* 0x000368000c1e1900 */
[----:B------:R1:W5:Y:S01]  /*5250*/  @!P0 LDG.E R6, desc[UR50][R18.64+0x184] ;  /* 0x0001843212068981 */ /* 0x000362000c1e1900 */
[----:B------:R-:W-:-:S13]  /*5260*/  ISETP.GE.AND P0, PT, R22, UR20, PT ;  /* 0x0000001416007c0c */ /* 0x000fda000bf06270 */
[----:B------:R-:W-:Y:S05]  /*5270*/  @P0 BRA `(.L_x_60) ;  /* 0x0000000400680947 */ /* 0x000fea0003800000 */
[----:B------:R-:W-:Y:S01]  /*5280*/  IABS R13, R4 ;  /* 0x00000004000d7213 */ /* 0x000fe20000000000 */
[----:B------:R-:W2:Y:S01]  /*5290*/  LDCU.64 UR8, c[0x0][0xbb0] ;  /* 0x00017600ff0877ac */ /* 0x000ea20008000a00 */
[----:B------:R-:W-:Y:S02]  /*52a0*/  IABS R12, R0 ;  /* 0x00000000000c7213 */ /* 0x000fe40000000000 */
[----:B------:R-:W3:Y:S01]  /*52b0*/  I2F.RP R24, R13 ;  /* 0x0000000d00187306 */ /* 0x000ee20000209400 */
[----:B------:R-:W4:Y:S01]  /*52c0*/  LDCU.128 UR4, c[0x0][0xbc0] ;  /* 0x00017800ff0477ac */ /* 0x000f220008000c00 */
[----:B------:R-:W-:Y:S02]  /*52d0*/  IADD3 R15, P0, PT, R14, UR16, RZ ;  /* 0x000000100e0f7c10 */ /* 0x000fe4000ff1e0ff */
[----:B-1----:R-:W-:Y:S01]  /*52e0*/  IADD3 R19, P2, PT, R16, UR14, RZ ;  /* 0x0000000e10137c10 */ /* 0x002fe2000ff5e0ff */
[----:B------:R-:W1:Y:S01]  /*52f0*/  LDCU.64 UR10, c[0x0][0xba8] ;  /* 0x00017500ff0a77ac */ /* 0x000e620008000a00 */
[----:B------:R-:W-:-:S02]  /*5300*/  LEA.HI.X.SX32 R14, R14, UR15, 0x1, P0 ;  /* 0x0000000f0e0e7c11 */ /* 0x000fc400080f0eff */
[----:B------:R-:W1:Y:S01]  /*5310*/  I2F.RP R10, R12 ;  /* 0x0000000c000a7306 */ /* 0x000e620000209400 */
[----:B------:R-:W-:Y:S02]  /*5320*/  LEA.HI.X.SX32 R18, R16, UR13, 0x1, P2 ;  /* 0x0000000d10127c11 */ /* 0x000fe400090f0eff */
[----:B--2---:R-:W-:-:S05]  /*5330*/  IADD3 R17, P0, PT, R15, UR9, RZ ;  /* 0x000000090f117c10 */ /* 0x004fca000ff1e0ff */
[----:B---3--:R-:W2:Y:S01]  /*5340*/  MUFU.RCP R24, R24 ;  /* 0x0000001800187308 */ /* 0x008ea20000001000 */
[----:B----4-:R-:W-:Y:S01]  /*5350*/  IADD3 R21, P1, PT, R19, UR7, RZ ;  /* 0x0000000713157c10 */ /* 0x010fe2000ff3e0ff */
[----:B------:R-:W-:Y:S02]  /*5360*/  IMAD.X R16, RZ, RZ, R14, P0 ;  /* 0x000000ffff107224 */ /* 0x000fe400000e060e */
[----:B-1----:R-:W-:-:S04]  /*5370*/  IMAD.WIDE.U32 R34, R17, UR10, RZ ;  /* 0x0000000a11227c25 */ /* 0x002fc8000f8e00ff */
[----:B------:R-:W1:Y:S01]  /*5380*/  MUFU.RCP R10, R10 ;  /* 0x0000000a000a7308 */ /* 0x000e620000001000 */
[----:B------:R-:W-:Y:S02]  /*5390*/  IMAD.X R20, RZ, RZ, R18, P1 ;  /* 0x000000ffff147224 */ /* 0x000fe400008e0612 */
[----:B------:R-:W-:-:S04]  /*53a0*/  IMAD.WIDE.U32 R28, R16, UR10, RZ ;  /* 0x0000000a101c7c25 */ /* 0x000fc8000f8e00ff */
[----:B--2---:R-:W-:Y:S02]  /*53b0*/  VIADD R24, R24, 0xffffffe ;  /* 0x0ffffffe18187836 */ /* 0x004fe40000000000 */
[----:B------:R-:W-:Y:S02]  /*53c0*/  IMAD.WIDE.U32 R26, R20, UR4, RZ ;  /* 0x00000004141a7c25 */ /* 0x000fe4000f8e00ff */
[----:B------:R-:W2:Y:S02]  /*53d0*/  F2I.FTZ.U32.TRUNC.NTZ R25, R24 ;  /* 0x0000001800197305 */ /* 0x000ea4000021f000 */
[----:B------:R-:W-:-:S04]  /*53e0*/  IMAD.WIDE.U32 R28, P1, R17, UR11, R28 ;  /* 0x0000000b111c7c25 */ /* 0x000fc8000f82001c */
[----:B-1----:R-:W-:Y:S02]  /*53f0*/  VIADD R10, R10, 0xffffffe ;  /* 0x0ffffffe0a0a7836 */ /* 0x002fe40000000000 */
[----:B------:R-:W-:-:S04]  /*5400*/  IMAD.WIDE.U32 R26, P0, R21, UR5, R26 ;  /* 0x00000005151a7c25 */ /* 0x000fc8000f80001a */
[----:B------:R-:W-:Y:S02]  /*5410*/  IMAD.WIDE.U32 R36, R21, UR4, RZ ;  /* 0x0000000415247c25 */ /* 0x000fe4000f8e00ff */
[----:B------:R-:W1:Y:S02]  /*5420*/  F2I.FTZ.U32.TRUNC.NTZ R21, R10 ;  /* 0x0000000a00157305 */ /* 0x000e64000021f000 */
[----:B------:R-:W-:Y:S01]  /*5430*/  IMAD.X R33, RZ, RZ, RZ, P1 ;  /* 0x000000ffff217224 */ /* 0x000fe200008e06ff */
[----:B------:R-:W-:Y:S01]  /*5440*/  IADD3 RZ, P1, PT, R35, R28, RZ ;  /* 0x0000001c23ff7210 */ /* 0x000fe20007f3e0ff */
[----:B------:R-:W-:Y:S01]  /*5450*/  IMAD.MOV.U32 R32, RZ, RZ, R29 ;  /* 0x000000ffff207224 */ /* 0x000fe200078e001d */
[----:B------:R-:W-:Y:S01]  /*5460*/  IADD3 RZ, P2, PT, R37, R26, RZ ;  /* 0x0000001a25ff7210 */ /* 0x000fe20007f5e0ff */
[----:B------:R-:W-:Y:S01]  /*5470*/  IMAD.X R31, RZ, RZ, RZ, P0 ;  /* 0x000000ffff1f7224 */ /* 0x000fe200000e06ff */
[----:B------:R-:W-:Y:S01]  /*5480*/  ISETP.NE.U32.AND P0, PT, RZ, UR10, PT ;  /* 0x0000000aff007c0c */ /* 0x000fe2000bf05070 */
[----:B------:R-:W-:-:S02]  /*5490*/  IMAD.MOV.U32 R30, RZ, RZ, R27 ;  /* 0x000000ffff1e7224 */ /* 0x000fc400078e001b */
[----:B------:R-:W-:Y:S01]  /*54a0*/  IMAD.WIDE.U32.X R32, R16, UR11, R32, P1 ;  /* 0x0000000b10207c25 */ /* 0x000fe200088e0420 */
[----:B------:R-:W-:Y:S02]  /*54b0*/  ISETP.NE.U32.AND P1, PT, RZ, UR4, PT ;  /* 0x00000004ff007c0c */ /* 0x000fe4000bf25070 */
[----:B------:R-:W-:Y:S01]  /*54c0*/  ISETP.NE.AND.EX P0, PT, RZ, UR11, PT, P0 ;  /* 0x0000000bff007c0c */ /* 0x000fe2000bf05300 */
[----:B--2---:R-:W-:Y:S01]  /*54d0*/  IMAD.MOV R17, RZ, RZ, -R25 ;  /* 0x000000ffff117224 */ /* 0x004fe200078e0a19 */
[----:B------:R-:W-:Y:S01]  /*54e0*/  ISETP.NE.AND.EX P1, PT, RZ, UR5, PT, P1 ;  /* 0x00000005ff007c0c */ /* 0x000fe2000bf25310 */
[----:B------:R-:W-:Y:S01]  /*54f0*/  IMAD.WIDE.U32.X R30, R20, UR5, R30, P2 ;  /* 0x00000005141e7c25 */ /* 0x000fe200090e041e */
[----:B------:R-:W-:Y:S02]  /*5500*/  SEL R15, R15, R32, !P0 ;  /* 0x000000200f0f7207 */ /* 0x000fe40004000000 */
[----:B------:R-:W-:Y:S01]  /*5510*/  SEL R14, R14, R33, !P0 ;  /* 0x000000210e0e7207 */ /* 0x000fe20004000000 */
[----:B------:R-:W-:Y:S01]  /*5520*/  IMAD R17, R17, R13, RZ ;  /* 0x0000000d11117224 */ /* 0x000fe200078e02ff */
[----:B------:R-:W-:Y:S01]  /*5530*/  SEL R19, R19, R30, !P1 ;  /* 0x0000001e13137207 */ /* 0x000fe20004800000 */
[----:B------:R-:W-:Y:S01]  /*5540*/  IMAD.MOV.U32 R24, RZ, RZ, RZ ;  /* 0x000000ffff187224 */ /* 0x000fe200078e00ff */
[----:B------:R-:W-:Y:S01]  /*5550*/  SEL R18, R18, R31, !P1 ;  /* 0x0000001f12127207 */ /* 0x000fe20004800000 */
[----:B-1----:R-:W-:Y:S01]  /*5560*/  IMAD.MOV R10, RZ, RZ, -R21 ;  /* 0x000000ffff0a7224 */ /* 0x002fe200078e0a15 */
[----:B------:R-:W-:Y:S01]  /*5570*/  SHF.R.U64 R27, R15, UR8, R14 ;  /* 0x000000080f1b7c19 */ /* 0x000fe2000800120e */
[----:B------:R-:W-:Y:S01]  /*5580*/  IMAD.HI.U32 R17, R25, R17, R24 ;  /* 0x0000001119117227 */ /* 0x000fe200078e0018 */
[----:B------:R-:W-:-:S02]  /*5590*/  SHF.R.U64 R25, R19, UR6, R18 ;  /* 0x0000000613197c19 */ /* 0x000fc40008001212 */
[----:B------:R-:W-:Y:S01]  /*55a0*/  IADD3 R24, PT, PT, R4, -0x1, R27 ;  /* 0xffffffff04187810 */ /* 0x000fe20007ffe01b */
[----:B------:R-:W-:Y:S01]  /*55b0*/  IMAD.MOV.U32 R19, RZ, RZ, R10 ;  /* 0x000000ffff137224 */ /* 0x000fe200078e000a */
[----:B------:R-:W-:Y:S01]  /*55c0*/  IABS R15, R4 ;  /* 0x00000004000f7213 */ /* 0x000fe20000000000 */
[----:B------:R-:W-:Y:S01]  /*55d0*/  IMAD.MOV.U32 R20, RZ, RZ, RZ ;  /* 0x000000ffff147224 */ /* 0x000fe200078e00ff */
[----:B------:R-:W-:Y:S01]  /*55e0*/  IADD3 R18, PT, PT, R0, -0x1, R25 ;  /* 0xffffffff00127810 */ /* 0x000fe20007ffe019 */
[----:B------:R-:W-:Y:S01]  /*55f0*/  IMAD R19, R19, R12, RZ ;  /* 0x0000000c13137224 */ /* 0x000fe200078e02ff */
[----:B------:R-:W-:Y:S01]  /*5600*/  IABS R16, R24 ;  /* 0x0000001800107213 */ /* 0x000fe20000000000 */
[----:B------:R-:W-:Y:S01]  /*5610*/  IMAD.MOV R15, RZ, RZ, -R15 ;  /* 0x000000ffff0f7224 */ /* 0x000fe200078e0a0f */
[----:B------:R-:W-:Y:S01]  /*5620*/  IABS R10, R0 ;  /* 0x00000000000a7213 */ /* 0x000fe20000000000 */
[----:B------:R-:W-:Y:S01]  /*5630*/  IMAD.HI.U32 R19, R21, R19, R20 ;  /* 0x0000001315137227 */ /* 0x000fe200078e0014 */
[----:B------:R-:W-:-:S02]  /*5640*/  IABS R14, R18 ;  /* 0x00000012000e7213 */ /* 0x000fc40000000000 */
[----:B------:R-:W-:Y:S01]  /*5650*/  ISETP.GE.AND P4, PT, R24, RZ, PT ;  /* 0x000000ff1800720c */ /* 0x000fe20003f86270 */
[----:B------:R-:W-:Y:S01]  /*5660*/  IMAD.HI.U32 R17, R17, R16, RZ ;  /* 0x0000001011117227 */ /* 0x000fe200078e00ff */
[----:B------:R-:W-:-:S03]  /*5670*/  ISETP.GE.AND P2, PT, R18, RZ, PT ;  /* 0x000000ff1200720c */ /* 0x000fc60003f46270 */
[----:B------:R-:W-:Y:S02]  /*5680*/  IMAD.MOV R10, RZ, RZ, -R10 ;  /* 0x000000ffff0a7224 */ /* 0x000fe400078e0a0a */
[----:B------:R-:W-:-:S04]  /*5690*/  IMAD.HI.U32 R19, R19, R14, RZ ;  /* 0x0000000e13137227 */ /* 0x000fc800078e00ff */
[----:B------:R-:W-:Y:S02]  /*56a0*/  IMAD R16, R17, R15, R16 ;  /* 0x0000000f11107224 */ /* 0x000fe400078e0210 */
[----:B------:R-:W-:Y:S02]  /*56b0*/  IMAD R19, R19, R10, R14 ;  /* 0x0000000a13137224 */ /* 0x000fe400078e020e */
[----:B------:R-:W1:Y:S01]  /*56c0*/  LDC R10, c[0x0][0xbe0] ;  /* 0x0002f800ff0a7b82 */ /* 0x000e620000000800 */
[----:B------:R-:W-:Y:S02]  /*56d0*/  ISETP.GT.U32.AND P1, PT, R13, R16, PT ;  /* 0x000000100d00720c */ /* 0x000fe40003f24070 */
[----:B------:R-:W-:-:S11]  /*56e0*/  ISETP.GT.U32.AND P0, PT, R12, R19, PT ;  /* 0x000000130c00720c */ /* 0x000fd60003f04070 */
[----:B------:R-:W-:Y:S01]  /*56f0*/  @!P1 IMAD.IADD R16, R16, 0x1, -R13 ;  /* 0x0000000110109824 */ /* 0x000fe200078e0a0d */
[----:B------:R-:W-:Y:S01]  /*5700*/  ISETP.NE.AND P1, PT, RZ, UR33, PT ;  /* 0x00000021ff007c0c */ /* 0x000fe2000bf25270 */
[----:B------:R-:W-:-:S03]  /*5710*/  @!P0 IMAD.IADD R19, R19, 0x1, -R12 ;  /* 0x0000000113138824 */ /* 0x000fc600078e0a0c */
[----:B------:R-:W-:Y:S02]  /*5720*/  ISETP.GT.U32.AND P0, PT, R13, R16, PT ;  /* 0x000000100d00720c */ /* 0x000fe40003f04070 */
[----:B------:R-:W-:-:S11]  /*5730*/  ISETP.GT.U32.AND P3, PT, R12, R19, PT ;  /* 0x000000130c00720c */ /* 0x000fd60003f64070 */
[----:B------:R-:W-:Y:S01]  /*5740*/  @!P0 IMAD.IADD R16, R16, 0x1, -R13 ;  /* 0x0000000110108824 */ /* 0x000fe200078e0a0d */
[----:B------:R-:W-:Y:S01]  /*5750*/  ISETP.NE.AND P0, PT, RZ, UR32, PT ;  /* 0x00000020ff007c0c */ /* 0x000fe2000bf05270 */
[----:B------:R-:W-:Y:S02]  /*5760*/  @!P3 IMAD.IADD R19, R19, 0x1, -R12 ;  /* 0x000000011313b824 */ /* 0x000fe400078e0a0c */
[----:B------:R-:W-:Y:S01]  /*5770*/  @!P4 IMAD.MOV R16, RZ, RZ, -R16 ;  /* 0x000000ffff10c224 */ /* 0x000fe200078e0a10 */
[----:B------:R-:W-:Y:S01]  /*5780*/  @!P1 LOP3.LUT R16, RZ, UR33, RZ, 0x33, !PT ;  /* 0x00000021ff109c12 */ /* 0x000fe2000f8e33ff */
[----:B------:R-:W-:-:S04]  /*5790*/  @!P2 IMAD.MOV R19, RZ, RZ, -R19 ;  /* 0x000000ffff13a224 */ /* 0x000fc800078e0a13 */
[----:B------:R-:W-:-:S04]  /*57a0*/  IMAD.IADD R16, R24, 0x1, -R16 ;  /* 0x0000000118107824 */ /* 0x000fc800078e0a10 */
[----:B------:R-:W-:Y:S02]  /*57b0*/  @!P0 LOP3.LUT R19, RZ, UR32, RZ, 0x33, !PT ;  /* 0x00000020ff138c12 */ /* 0x000fe4000f8e33ff */
[----:B-1----:R-:W-:-:S03]  /*57c0*/  ISETP.NE.AND P0, PT, R10, 0x1, PT ;  /* 0x000000010a00780c */ /* 0x002fc60003f05270 */
[----:B------:R-:W-:-:S04]  /*57d0*/  IMAD.IADD R19, R18, 0x1, -R19 ;  /* 0x0000000112137824 */ /* 0x000fc800078e0a13 */
[----:B------:R-:W-:Y:S01]  /*57e0*/  IMAD R17, R16, R19, RZ ;  /* 0x0000001310117224 */ /* 0x000fe200078e02ff */
[----:B------:R-:W-:-:S04]  /*57f0*/  SEL R12, R19, R16, !P0 ;  /* 0x00000010130c7207 */ /* 0x000fc80004000000 */
[----:B------:R-:W-:Y:S02]  /*5800*/  SHF.R.S32.HI R15, RZ, 0x1f, R17 ;  /* 0x0000001fff0f7819 */ /* 0x000fe40000011411 */
[----:B------:R-:W-:Y:S02]  /*5810*/  SHF.R.S32.HI R13, RZ, 0x1f, R12 ;  /* 0x0000001fff0d7819 */ /* 0x000fe4000001140c */
.L_x_60:
[----:B------:R-:W-:Y:S05]  /*5820*/  BSYNC.RECONVERGENT B0 ;  /* 0x0000000000007941 */ /* 0x000fea0003800200 */
.L_x_59:
        /* <DEDUP_REMOVED lines=23> */
[----:B------:R-:W1:Y:S04]  /*59a0*/  SHFL.UP PT, R21, R18, 0x8, RZ ;  /* 0x0500000012157989 */ /* 0x000e6800000e00ff */
        /* <DEDUP_REMOVED lines=10> */
[----:B------:R-:W-:Y:S01]  /*5a50*/  IMAD.X R16, R19, 0x1, R20, P0 ;  /* 0x0000000113107824 */ /* 0x000fe200000e0614 */
[----:B------:R-:W-:Y:S01]  /*5a60*/  IADD3 R10, P0, PT, R18, UR41, RZ ;  /* 0x00000029120a7c10 */ /* 0x000fe2000ff1e0ff */
[----:B------:R-:W-:-:S03]  /*5a70*/  IMAD.U32 R19, RZ, RZ, UR25 ;  /* 0x00000019ff137e24 */ /* 0x000fc6000f8e00ff */
[----:B------:R-:W-:Y:S02]  /*5a80*/  IADD3.X R14, PT, PT, R16, UR40, RZ, P0, !PT ;  /* 0x00000028100e7c10 */ /* 0x000fe400087fe4ff */
[----:B------:R-:W-:-:S04]  /*5a90*/  ISETP.LE.U32.AND P0, PT, R10, UR30, PT ;  /* 0x0000001e0a007c0c */ /* 0x000fc8000bf03070 */
[----:B------:R-:W-:-:S13]  /*5aa0*/  ISETP.GE.U32.AND.EX P0, PT, R19, R14, PT, P0 ;  /* 0x0000000e1300720c */ /* 0x000fda0003f06100 */
[----:B------:R-:W-:-:S04]  /*5ab0*/  VOTE.ANY R19, PT, !P0 ;  /* 0x0000000000137806 */ /* 0x000fc800040e0100 */
[----:B------:R-:W-:-:S13]  /*5ac0*/  ISETP.NE.AND P0, PT, R19, RZ, PT ;  /* 0x000000ff1300720c */ /* 0x000fda0003f05270 */
[----:B------:R-:W-:Y:S05]  /*5ad0*/  @P0 BRA `(.L_x_61) ;  /* 0x00000008004c0947 */ /* 0x000fea0003800000 */
[----:B------:R-:W1:Y:S01]  /*5ae0*/  LDC R15, c[0x0][0xbe0] ;  /* 0x0002f800ff0f7b82 */ /* 0x000e620000000800 */
[----:B------:R-:W2:Y:S01]  /*5af0*/  LDCU UR20, c[0x0][0xbe8] ;  /* 0x00017d00ff1477ac */ /* 0x000ea20008000800 */
[----:B------:R-:W3:Y:S01]  /*5b00*/  LDCU.64 UR10, c[0x0][0xba8] ;  /* 0x00017500ff0a77ac */ /* 0x000ee20008000a00 */
[----:B------:R-:W4:Y:S01]  /*5b10*/  LDCU.64 UR8, c[0x0][0xbb0] ;  /* 0x00017600ff0877ac */ /* 0x000f220008000a00 */
[----:B------:R-:W1:Y:S02]  /*5b20*/  LDCU.128 UR4, c[0x0][0xbc0] ;  /* 0x00017800ff0477ac */ /* 0x000e640008000c00 */
[----:B-1234-:R-:W-:-:S13]  /*5b30*/  ISETP.NE.AND P6, PT, R15, 0x1, PT ;  /* 0x000000010f00780c */ /* 0x01efda0003fc5270 */
.L_x_64:
[C---:B------:R-:W-:Y:S01]  /*5b40*/  VIADD R15, R22.reuse, 0x40 ;  /* 0x00000040160f7836 */ /* 0x040fe20000000000 */
[----:B-----5:R-:W-:Y:S01]  /*5b50*/  MOV R18, R5 ;  /* 0x0000000500127202 */ /* 0x020fe20000000f00 */
[----:B------:R-:W-:Y:S02]  /*5b60*/  VIADD R22, R22, 0x20 ;  /* 0x0000002016167836 */ /* 0x000fe40000000000 */
[----:B------:R-:W-:Y:S01]  /*5b70*/  IMAD.MOV.U32 R16, RZ, RZ, R6 ;  /* 0x000000ffff107224 */ /* 0x000fe200078e0006 */
[----:B------:R-:W-:-:S13]  /*5b80*/  ISETP.GE.AND P0, PT, R15, UR20, PT ;  /* 0x000000140f007c0c */ /* 0x000fda000bf06270 */
[----:B------:R-:W1:Y:S01]  /*5b90*/  @!P0 LDC.64 R20, c[0x0][0xbf0] ;  /* 0x0002fc00ff148b82 */ /* 0x000e620000000a00 */
[----:B------:R-:W2:Y:S01]  /*5ba0*/  SHFL.IDX PT, R14, R14, 0x1f, 0x1f ;  /* 0x03e01f000e0e7f89 */ /* 0x000ea200000e0000 */
[----:B------:R-:W-:Y:S01]  /*5bb0*/  BSSY.RECONVERGENT B0, `(.L_x_62) ;  /* 0x000005d000007945 */ /* 0x000fe20003800200 */
[----:B------:R-:W-:Y:S02]  /*5bc0*/  HFMA2 R15, -RZ, RZ, 0, 0 ;  /* 0x00000000ff0f7431 */ /* 0x000fe400000001ff */
[----:B------:R-:W3:Y:S01]  /*5bd0*/  SHFL.IDX PT, R10, R10, 0x1f, 0x1f ;  /* 0x03e01f000a0a7f89 */ /* 0x000ee200000e0000 */
[----:B-1----:R-:W-:-:S05]  /*5be0*/  @!P0 IMAD.WIDE R20, R22, 0xc, R20 ;  /* 0x0000000c16148825 */ /* 0x002fca00078e0214 */
[----:B------:R1:W5:Y:S04]  /*5bf0*/  @!P0 LDG.E R5, desc[UR50][R20.64+0x180] ;  /* 0x0001803214058981 */ /* 0x000368000c1e1900 */
[----:B------:R1:W5:Y:S01]  /*5c00*/  @!P0 LDG.E R6, desc[UR50][R20.64+0x184] ;  /* 0x0001843214068981 */ /* 0x000362000c1e1900 */
[----:B------:R-:W-:Y:S02]  /*5c10*/  ISETP.GE.AND P0, PT, R22, UR20, PT ;  /* 0x0000001416007c0c */ /* 0x000fe4000bf06270 */
[----:B------:R-:W-:-:S11]  /*5c20*/  MOV R17, 0x7fffffff ;  /* 0x7fffffff00117802 */ /* 0x000fd60000000f00 */
[----:B--23--:R-:W-:Y:S05]  /*5c30*/  @P0 BRA `(.L_x_63) ;  /* 0x0000000400500947 */ /* 0x00cfea0003800000 */
[----:B------:R-:W-:-:S04]  /*5c40*/  IADD3 R13, P0, PT, R18, UR16, RZ ;  /* 0x00000010120d7c10 */ /* 0x000fc8000ff1e0ff */
[----:B------:R-:W-:Y:S02]  /*5c50*/  LEA.HI.X.SX32 R12, R18, UR15, 0x1, P0 ;  /* 0x0000000f120c7c11 */ /* 0x000fe400080f0eff */
[----:B------:R-:W-:-:S04]  /*5c60*/  IADD3 R18, P0, PT, R16, UR14, RZ ;  /* 0x0000000e10127c10 */ /* 0x000fc8000ff1e0ff */
[----:B------:R-:W-:Y:S02]  /*5c70*/  LEA.HI.X.SX32 R17, R16, UR13, 0x1, P0 ;  /* 0x0000000d10117c11 */ /* 0x000fe400080f0eff */
[----:B------:R-:W-:-:S05]  /*5c80*/  IADD3 R16, P0, PT, R13, UR9, RZ ;  /* 0x000000090d107c10 */ /* 0x000fca000ff1e0ff */
[----:B------:R-:W-:Y:S01]  /*5c90*/  IMAD.X R15, RZ, RZ, R12, P0 ;  /* 0x000000ffff0f7224 */ /* 0x000fe200000e060c */
[----:B-1----:R-:W-:Y:S01]  /*5ca0*/  IADD3 R20, P0, PT, R18, UR7, RZ ;  /* 0x0000000712147c10 */ /* 0x002fe2000ff1e0ff */
        /* <DEDUP_REMOVED lines=71> */
[----:B------:R-:W-:-:S05]  /*6120*/  @!P0 LOP3.LUT R13, RZ, UR32, RZ, 0x33, !PT ;  /* 0x00000020ff0d8c12 */ /* 0x000fca000f8e33ff */
[----:B------:R-:W-:-:S05]  /*6130*/  IMAD.IADD R18, R18, 0x1, -R13 ;  /* 0x0000000112127824 */ /* 0x000fca00078e0a0d */
[CC--:B------:R-:W-:Y:S01]  /*6140*/  SEL R12, R18.reuse, R17.reuse, !P6 ;  /* 0x00000011120c7207 */ /* 0x0c0fe20007000000 */
[----:B------:R-:W-:-:S03]  /*6150*/  IMAD R17, R18, R17, RZ ;  /* 0x0000001112117224 */ /* 0x000fc600078e02ff */
[----:B------:R-:W-:Y:S02]  /*6160*/  SHF.R.S32.HI R13, RZ, 0x1f, R12 ;  /* 0x0000001fff0d7819 */ /* 0x000fe4000001140c */
[----:B------:R-:W-:Y:S02]  /*6170*/  SHF.R.S32.HI R15, RZ, 0x1f, R17 ;  /* 0x0000001fff0f7819 */ /* 0x000fe40000011411 */
.L_x_63:
[----:B------:R-:W-:Y:S05]  /*6180*/  BSYNC.RECONVERGENT B0 ;  /* 0x0000000000007941 */ /* 0x000fea0003800200 */
.L_x_62:
[----:B------:R-:W2:Y:S01]  /*6190*/  SHFL.UP PT, R18, R17, 0x1, RZ ;  /* 0x0420000011127989 */ /* 0x000ea200000e00ff */
[----:B------:R-:W-:Y:S02]  /*61a0*/  R2UR UR41, R10 ;  /* 0x000000000a2972ca */ /* 0x000fe400000e0000 */
[----:B------:R-:W-:Y:S01]  /*61b0*/  R2UR UR40, R14 ;  /* 0x000000000e2872ca */ /* 0x000fe200000e0000 */
[----:B------:R-:W3:Y:S01]  /*61c0*/  SHFL.UP PT, R16, R15, 0x1, RZ ;  /* 0x042000000f107989 */ /* 0x000ee200000e00ff */
[----:B--2---:R-:W-:Y:S02]  /*61d0*/  SEL R18, R18, RZ, P5 ;  /* 0x000000ff12127207 */ /* 0x004fe40002800000 */
[----:B---3--:R-:W-:Y:S02]  /*61e0*/  SEL R16, R16, RZ, P5 ;  /* 0x000000ff10107207 */ /* 0x008fe40002800000 */
[----:B------:R-:W-:-:S05]  /*61f0*/  IADD3 R18, P0, PT, R18, R17, RZ ;  /* 0x0000001112127210 */ /* 0x000fca0007f1e0ff */
[----:B------:R-:W-:Y:S01]  /*6200*/  IMAD.X R16, R16, 0x1, R15, P0 ;  /* 0x0000000110107824 */ /* 0x000fe200000e060f */
[----:B-1----:R-:W1:Y:S04]  /*6210*/  SHFL.UP PT, R21, R18, 0x2, RZ ;  /* 0x0440000012157989 */ /* 0x002e6800000e00ff */
        /* <DEDUP_REMOVED lines=11> */
[----:B------:R-:W1:Y:S01]  /*62d0*/  SHFL.UP PT, R27, R24, 0x8, RZ ;  /* 0x05000000181b7989 */ /* 0x000e6200000e00ff */
[----:B------:R-:W-:-:S03]  /*62e0*/  IMAD.U32 R19, RZ, RZ, UR25 ;  /* 0x00000019ff137e24 */ /* 0x000fc6000f8e00ff */
        /* <DEDUP_REMOVED lines=11> */
[----:B------:R-:W-:-:S04]  /*63a0*/  IADD3 R10, P0, PT, R18, UR41, RZ ;  /* 0x00000029120a7c10 */ /* 0x000fc8000ff1e0ff */
[----:B------:R-:W-:Y:S02]  /*63b0*/  IADD3.X R14, PT, PT, R16, UR40, RZ, P0, !PT ;  /* 0x00000028100e7c10 */ /* 0x000fe400087fe4ff */
[----:B------:R-:W-:-:S04]  /*63c0*/  ISETP.LE.U32.AND P0, PT, R10, UR30, PT ;  /* 0x0000001e0a007c0c */ /* 0x000fc8000bf03070 */
[----:B------:R-:W-:-:S13]  /*63d0*/  ISETP.GE.U32.AND.EX P0, PT, R19, R14, PT, P0 ;  /* 0x0000000e1300720c */ /* 0x000fda0003f06100 */
[----:B------:R-:W-:-:S04]  /*63e0*/  VOTE.ANY R19, PT, !P0 ;  /* 0x0000000000137806 */ /* 0x000fc800040e0100 */
[----:B------:R-:W-:-:S13]  /*63f0*/  ISETP.NE.AND P0, PT, R19, RZ, PT ;  /* 0x000000ff1300720c */ /* 0x000fda0003f05270 */
[----:B------:R-:W-:Y:S05]  /*6400*/  @!P0 BRA `(.L_x_64) ;  /* 0xfffffff400cc8947 */ /* 0x000fea000383ffff */
.L_x_61:
        /* <DEDUP_REMOVED lines=9> */
[----:B------:R-:W-:-:S03]  /*64a0*/  IADD3 R18, P1, P0, R18, UR41, -R17 ;  /* 0x0000002912127c10 */ /* 0x000fc6000f83e811 */
[----:B------:R-:W-:Y:S01]  /*64b0*/  SHFL.IDX PT, R13, R13, R21, 0x1f ;  /* 0x00001f150d0d7589 */ /* 0x000fe200000e0000 */
[----:B------:R-:W-:-:S03]  /*64c0*/  IADD3.X R10, PT, PT, R16, UR40, ~R15, P1, P0 ;  /* 0x00000028100a7c10 */ /* 0x000fc60008fe0c0f */
[----:B------:R-:W2:Y:S04]  /*64d0*/  SHFL.IDX PT, R18, R18, R21, 0x1f ;  /* 0x00001f1512127589 */ /* 0x000ea800000e0000 */
[----:B------:R-:W3:Y:S04]  /*64e0*/  SHFL.IDX PT, R10, R10, R21, 0x1f ;  /* 0x00001f150a0a7589 */ /* 0x000ee800000e0000 */
[----:B------:R-:W4:Y:S04]  /*64f0*/  SHFL.IDX PT, R15, R15, R21, 0x1f ;  /* 0x00001f150f0f7589 */ /* 0x000f2800000e0000 */
[----:B------:R-:W1:Y:S04]  /*6500*/  SHFL.IDX PT, R12, R12, R21, 0x1f ;  /* 0x00001f150c0c7589 */ /* 0x000e6800000e0000 */
[----:B------:R4:W1:Y:S01]  /*6510*/  SHFL.IDX PT, R16, R17, R21, 0x1f ;  /* 0x00001f1511107589 */ /* 0x00086200000e0000 */
[----:B--2---:R-:W-:-:S02]  /*6520*/  R2UR UR41, R18 ;  /* 0x00000000122972ca */ /* 0x004fc400000e0000 */
[----:B---3--:R-:W-:Y:S01]  /*6530*/  R2UR UR40, R10 ;  /* 0x000000000a2872ca */ /* 0x008fe200000e0000 */
[----:B-1--4-:R-:W-:-:S14]  /*6540*/  IMAD.MOV.U32 R17, RZ, RZ, R15 ;  /* 0x000000ffff117224 */ /* 0x012fdc00078e000f */
.L_x_58:
[----:B------:R-:W1:Y:S01]  /*6550*/  LDCU UR4, c[0x0][0xbe8] ;  /* 0x00017d00ff0477ac */ /* 0x000e620008000800 */
[----:B------:R-:W-:Y:S01]  /*6560*/  IMAD.MOV.U32 R18, RZ, RZ, -0x1 ;  /* 0xffffffffff127424 */ /* 0x000fe200078e00ff */
[----:B------:R-:W-:Y:S02]  /*6570*/  MOV R10, 0xffffffff ;  /* 0xffffffff000a7802 */ /* 0x000fe40000000f00 */
[----:B-1----:R-:W-:-:S13]  /*6580*/  ISETP.GE.AND P0, PT, R14, UR4, PT ;  /* 0x000000040e007c0c */ /* 0x002fda000bf06270 */
[----:B------:R-:W-:Y:S05]  /*6590*/  @P0 BRA `(.L_x_57) ;  /* 0x0000000000f00947 */ /* 0x000fea0003800000 */
[----:B------:R-:W1:Y:S01]  /*65a0*/  LDCU UR9, c[0x0][0xb98] ;  /* 0x00017300ff0977ac */ /* 0x000e620008000800 */
[----:B------:R-:W2:Y:S01]  /*65b0*/  LDCU UR7, c[0x0][0xb88] ;  /* 0x00017100ff0777ac */ /* 0x000ea20008000800 */
[----:B------:R-:W3:Y:S01]  /*65c0*/  LDCU UR5, c[0x0][0xbdc] ;  /* 0x00017b80ff0577ac */ /* 0x000ee20008000800 */
[----:B------:R-:W-:-:S04]  /*65d0*/  UIADD3 UR11, UP0, UPT, -UR41, UR30, URZ ;  /* 0x0000001e290b7290 */ /* 0x000fc8000ff1e1ff */
[----:B------:R-:W-:-:S04]  /*65e0*/  UIADD3.X UR10, UPT, UPT, ~UR40, UR25, URZ, UP0, !UPT ;  /* 0x00000019280a7290 */ /* 0x000fc800087fe5ff */
[----:B-1----:R-:W-:Y:S01]  /*65f0*/  USHF.R.U32.HI UR8, URZ, UR9, UR10 ;  /* 0x00000009ff087299 */ /* 0x002fe2000801160a */
[--C-:B--2---:R-:W-:Y:S01]  /*6600*/  SHF.R.U32.HI R3, RZ, UR7, R13.reuse ;  /* 0x00000007ff037c19 */ /* 0x104fe2000801160d */
[----:B------:R-:W-:Y:S01]  /*6610*/  USHF.R.U64 UR11, UR11, UR9, UR10 ;  /* 0x000000090b0b7299 */ /* 0x000fe2000800120a */
[----:B------:R-:W-:Y:S01]  /*6620*/  SHF.R.U64 R18, R12, UR7, R13 ;  /* 0x000000070c127c19 */ /* 0x000fe2000800120d */
[----:B------:R-:W-:Y:S02]  /*6630*/  USHF.R.U32.HI UR6, URZ, UR7, UR8 ;  /* 0x00000007ff067299 */ /* 0x000fe40008011608 */
[----:B------:R-:W-:Y:S02]  /*6640*/  USHF.R.U64 UR8, UR11, UR7, UR8 ;  /* 0x000000070b087299 */ /* 0x000fe40008001208 */
[----:B---3--:R-:W-:Y:S02]  /*6650*/  USHF.R.U32.HI UR4, URZ, UR5, UR6 ;  /* 0x00000005ff047299 */ /* 0x008fe40008011606 */
[----:B------:R-:W-:-:S04]  /*6660*/  USHF.R.U64 UR5, UR8, UR5, UR6 ;  /* 0x0000000508057299 */ /* 0x000fc80008001206 */
[----:B------:R-:W-:-:S04]  /*6670*/  LOP3.LUT R2, R3, UR4, RZ, 0xfc, !PT ;  /* 0x0000000403027c12 */ /* 0x000fc8000f8efcff */
[----:B------:R-:W-:-:S13]  /*6680*/  ISETP.NE.U32.AND P0, PT, R2, RZ, PT ;  /* 0x000000ff0200720c */ /* 0x000fda0003f05070 */
[----:B------:R-:W-:Y:S05]  /*6690*/  @P0 BRA `(.L_x_65) ;  /* 0x0000000000540947 */ /* 0x000fea0003800000 */
[----:B------:R-:W1:Y:S01]  /*66a0*/  I2F.U32.RP R15, R18 ;  /* 0x00000012000f7306 */ /* 0x000e620000209000 */
[----:B------:R-:W-:-:S07]  /*66b0*/  ISETP.NE.U32.AND P1, PT, R18, RZ, PT ;  /* 0x000000ff1200720c */ /* 0x000fce0003f25070 */
[----:B-1----:R-:W1:Y:S02]  /*66c0*/  MUFU.RCP R10, R15 ;  /* 0x0000000f000a7308 */ /* 0x002e640000001000 */
[----:B-1----:R-:W-:-:S06]  /*66d0*/  IADD3 R10, PT, PT, R10, 0xffffffe, RZ ;  /* 0x0ffffffe0a0a7810 */ /* 0x002fcc0007ffe0ff */
[----:B------:R1:W2:Y:S02]  /*66e0*/  F2I.FTZ.U32.TRUNC.NTZ R11, R10 ;  /* 0x0000000a000b7305 */ /* 0x0002a4000021f000 */
[----:B-1----:R-:W-:Y:S02]  /*66f0*/  HFMA2 R10, -RZ, RZ, 0, 0 ;  /* 0x00000000ff0a7431 */ /* 0x002fe400000001ff */
[----:B--2---:R-:W-:-:S04]  /*6700*/  IMAD.MOV R2, RZ, RZ, -R11 ;  /* 0x000000ffff027224 */ /* 0x004fc800078e0a0b */
[----:B------:R-:W-:-:S04]  /*6710*/  IMAD R2, R2, R18, RZ ;  /* 0x0000001202027224 */ /* 0x000fc800078e02ff */
[----:B------:R-:W-:-:S06]  /*6720*/  IMAD.HI.U32 R2, R11, R2, R10 ;  /* 0x000000020b027227 */ /* 0x000fcc00078e000a */
[----:B------:R-:W-:-:S04]  /*6730*/  IMAD.HI.U32 R20, R2, UR5, RZ ;  /* 0x0000000502147c27 */ /* 0x000fc8000f8e00ff */
[----:B------:R-:W-:-:S04]  /*6740*/  IMAD.MOV R3, RZ, RZ, -R20 ;  /* 0x000000ffff037224 */ /* 0x000fc800078e0a14 */
[----:B------:R-:W-:-:S05]  /*6750*/  IMAD R3, R18, R3, UR5 ;  /* 0x0000000512037e24 */ /* 0x000fca000f8e0203 */
[----:B------:R-:W-:-:S13]  /*6760*/  ISETP.GE.U32.AND P0, PT, R3, R18, PT ;  /* 0x000000120300720c */ /* 0x000fda0003f06070 */
[----:B------:R-:W-:Y:S01]  /*6770*/  @P0 IADD3 R3, PT, PT, R3, -R18, RZ ;  /* 0x8000001203030210 */ /* 0x000fe20007ffe0ff */
[----:B------:R-:W-:-:S03]  /*6780*/  @P0 VIADD R20, R20, 0x1 ;  /* 0x0000000114140836 */ /* 0x000fc60000000000 */
[----:B------:R-:W-:-:S13]  /*6790*/  ISETP.GE.U32.AND P2, PT, R3, R18, PT ;  /* 0x000000120300720c */ /* 0x000fda0003f46070 */
[----:B------:R-:W-:Y:S02]  /*67a0*/  @P2 IADD3 R20, PT, PT, R20, 0x1, RZ ;  /* 0x0000000114142810 */ /* 0x000fe40007ffe0ff */
[----:B------:R-:W-:-:S04]  /*67b0*/  @!P1 LOP3.LUT R20, RZ, R18, RZ, 0x33, !PT ;  /* 0x00000012ff149212 */ /* 0x000fc800078e33ff */
[----:B------:R-:W-:-:S05]  /*67c0*/  IADD3 R15, PT, PT, -R20, RZ, RZ ;  /* 0x000000ff140f7210 */ /* 0x000fca0007ffe1ff */
[----:B------:R-:W-:Y:S01]  /*67d0*/  IMAD R15, R18, R15, UR5 ;  /* 0x00000005120f7e24 */ /* 0x000fe2000f8e020f */
[----:B------:R-:W-:Y:S06]  /*67e0*/  BRA `(.L_x_66) ;  /* 0x0000000000187947 */ /* 0x000fec0003800000 */
.L_x_65:
[----:B------:R-:W-:Y:S01]  /*67f0*/  IMAD.U32 R19, RZ, RZ, UR5 ;  /* 0x00000005ff137e24 */ /* 0x000fe2000f8e00ff */
[----:B------:R-:W-:Y:S02]  /*6800*/  MOV R15, UR4 ;  /* 0x00000004000f7c02 */ /* 0x000fe40008000f00 */
[----:B------:R-:W-:Y:S02]  /*6810*/  MOV R2, 0x6830 ;  /* 0x0000683000027802 */ /* 0x000fe40000000f00 */
[----:B-----5:R-:W-:Y:S05]  /*6820*/  CALL.REL.NOINC `(.L_x_67) ;  /* 0x000000b4009c7944 */ /* 0x020fea0003c00000 */
[----:B------:R-:W-:-:S05]  /*6830*/  IADD3 R15, PT, PT, -R20, RZ, RZ ;  /* 0x000000ff140f7210 */ /* 0x000fca0007ffe1ff */
[----:B------:R-:W-:-:S07]  /*6840*/  IMAD R15, R18, R15, UR5 ;  /* 0x00000005120f7e24 */ /* 0x000fce000f8e020f */
.L_x_66:
[----:B------:R-:W1:Y:S01]  /*6850*/  LDC R11, c[0x0][0xbdc] ;  /* 0x0002f700ff0b7b82 */ /* 0x000e620000000800 */
[----:B------:R-:W-:Y:S01]  /*6860*/  ULOP3.LUT UR8, UR8, UR12, URZ, 0xc0, !UPT ;  /* 0x0000000c08087292 */ /* 0x000fe2000f8ec0ff */
[----:B------:R-:W-:Y:S01]  /*6870*/  PLOP3.LUT P1, PT, PT, PT, PT, 0x8, 0x80 ;  /* 0x000000000080781c */ /* 0x000fe20003f2e170 */
[----:B------:R-:W-:-:S05]  /*6880*/  ULOP3.LUT UR11, UR18, UR11, URZ, 0xc0, !UPT ;  /* 0x0000000b120b7292 */ /* 0x000fca000f8ec0ff */
[----:B------:R-:W2:Y:S08]  /*6890*/  LDC R2, c[0x0][0xb80] ;  /* 0x0002e000ff027b82 */ /* 0x000eb00000000800 */
[----:B------:R-:W3:Y:S08]  /*68a0*/  LDC R3, c[0x0][0xb90] ;  /* 0x0002e400ff037b82 */ /* 0x000ef00000000800 */
[----:B------:R-:W4:Y:S01]  /*68b0*/  LDC R10, c[0x0][0xbe0] ;  /* 0x0002f800ff0a7b82 */ /* 0x000f220000000800 */
[----:B-1----:R-:W-:-:S05]  /*68c0*/  SHF.L.U32 R11, R20, R11, RZ ;  /* 0x0000000b140b7219 */ /* 0x002fca00000006ff */
[----:B------:R-:W-:Y:S01]  /*68d0*/  VIADD R18, R11, UR8 ;  /* 0x000000080b127c36 */ /* 0x000fe20008000000 */
[----:B------:R-:W-:Y:S01]  /*68e0*/  P2R R11, PR, RZ, 0x2 ;  /* 0x00000002ff0b7803 */ /* 0x000fe20000000000 */
[----:B--2---:R-:W-:Y:S02]  /*68f0*/  IMAD R15, R15, R2, UR11 ;  /* 0x0000000b0f0f7e24 */ /* 0x004fe4000f8e0202 */
[----:B---3--:R-:W-:Y:S02]  /*6900*/  IMAD R18, R18, R3, UR38 ;  /* 0x0000002612127e24 */ /* 0x008fe4000f8e0203 */
[----:B------:R-:W-:Y:S01]  /*6910*/  IMAD.MOV.U32 R3, RZ, RZ, 0x1 ;  /* 0x00000001ff037424 */ /* 0x000fe200078e00ff */
[----:B----4-:R-:W-:Y:S01]  /*6920*/  ISETP.NE.AND P0, PT, R10, 0x1, PT ;  /* 0x000000010a00780c */ /* 0x010fe20003f05270 */
[----:B------:R-:W-:-:S03]  /*6930*/  IMAD.MOV.U32 R10, RZ, RZ, R14 ;  /* 0x000000ffff0a7224 */ /* 0x000fc600078e000e */
[----:B------:R-:W-:Y:S02]  /*6940*/  SEL R2, R18, R15, !P0 ;  /* 0x0000000f12027207 */ /* 0x000fe40004000000 */
[----:B------:R-:W-:Y:S02]  /*6950*/  SEL R18, R15, R18, !P0 ;  /* 0x000000120f127207 */ /* 0x000fe40004000000 */
.L_x_57:
[----:B------:R-:W-:-:S09]  /*6960*/  UISETP.NE.AND UP0, UPT, UR37, 0x1, UPT ;  /* 0x000000012500788c */ /* 0x000fd2000bf05270 */
[----:B------:R-:W-:Y:S05]  /*6970*/  BRA.U !UP0, `(.L_x_68) ;  /* 0x0000000108047547 */ /* 0x000fea000b800000 */
[----:B------:R-:W-:Y:S05]  /*6980*/  BPT.TRAP 0x1 ;  /* 0x000000040000795c */ /* 0x000fea0000300000 */
.L_x_68:
[----:B------:R-:W1:Y:S01]  /*6990*/  S2UR UR4, SR_CgaCtaId ;  /* 0x00000000000479c3 */ /* 0x000e620000008800 */
[----:B------:R-:W-:Y:S01]  /*69a0*/  UMOV UR5, 0x400 ;  /* 0x0000040000057882 */ /* 0x000fe20000000000 */
[----:B------:R-:W-:Y:S01]  /*69b0*/  SHF.L.U32 R15, R8, 0x1f, RZ ;  /* 0x0000001f080f7819 */ /* 0x000fe200000006ff */
[----:B------:R-:W-:Y:S01]  /*69c0*/  VIADD R19, R9, 0x1 ;  /* 0x0000000109137836 */ /* 0x000fe20000000000 */
[----:B------:R-:W-:Y:S01]  /*69d0*/  ISETP.NE.AND P1, PT, R23, R10, PT ;  /* 0x0000000a1700720c */ /* 0x000fe20003f25270 */
[----:B-1----:R-:W-:-:S04]  /*69e0*/  ULEA UR4, UR4, UR5, 0x18 ;  /* 0x0000000504047291 */ /* 0x002fc8000f8ec0ff */
[----:B------:R-:W-:-:S09]  /*69f0*/  ULEA UR4, UR19, UR4, 0x3 ;  /* 0x0000000413047291 */ /* 0x000fd2000f8e18ff */
[----:B------:R-:W1:Y:S02]  /*6a00*/  SYNCS.PHASECHK.TRANS64.TRYWAIT P0, [UR4+0xf0], R15 ;  /* 0x0000f00fff0075a7 */ /* 0x000e640008001104 */
[----:B-1----:R-:W-:Y:S05]  /*6a10*/  @!P0 BRA `(.L_x_69) ;  /* 0x000000a400108947 */ /* 0x002fea0003800000 */
.L_x_256:
[----:B------:R-:W-:Y:S01]  /*6a20*/  ELECT P0, URZ, PT ;  /* 0x0000000000ff782f */ /* 0x000fe20003800000 */
[----:B------:R-:W-:Y:S01]  /*6a30*/  @!P1 IMAD.MOV R19, RZ, RZ, R9 ;  /* 0x000000ffff139224 */ /* 0x000fe200078e0209 */
[----:B------:R-:W-:Y:S01]  /*6a40*/  BSSY.RECONVERGENT B0, `(.L_x_70) ;  /* 0x0000017000007945 */ /* 0x000fe20003800200 */
[----:B------:R-:W-:-:S03]  /*6a50*/  ISETP.NE.AND P2, PT, R11, RZ, PT ;  /* 0x000000ff0b00720c */ /* 0x000fc60003f45270 */
[----:B------:R-:W-:-:S07]  /*6a60*/  PRMT R9, R19, 0x7610, R9 ;  /* 0x0000761013097816 */ /* 0x000fce0000000009 */
[----:B------:R-:W-:Y:S05]  /*6a70*/  @!P0 BRA `(.L_x_71) ;  /* 0x00000000004c8947 */ /* 0x000fea0003800000 */
[----:B------:R-:W-:Y:S01]  /*6a80*/  PLOP3.LUT P0, PT, P1, P2, PT, 0x20, 0x2 ;  /* 0x000000000002781c */ /* 0x000fe20000f04470 */
[----:B------:R-:W-:Y:S01]  /*6a90*/  UIMAD UR5, UR19, 0x14, UR36 ;  /* 0x00000014130578a4 */ /* 0x000fe2000f8e0224 */
[----:B------:R-:W-:Y:S02]  /*6aa0*/  SEL R11, R9, RZ, !P2 ;  /* 0x000000ff090b7207 */ /* 0x000fe40005000000 */
[----:B-1----:R-:W-:-:S04]  /*6ab0*/  SEL R20, RZ, 0x1, !P0 ;  /* 0x00000001ff147807 */ /* 0x002fc80004000000 */
[----:B------:R-:W-:Y:S02]  /*6ac0*/  PRMT R11, R20, 0x5410, R11 ;  /* 0x00005410140b7816 */ /* 0x000fe4000000000b */
[----:B------:R1:W-:Y:S04]  /*6ad0*/  STS [UR5], R2 ;  /* 0x00000002ff007988 */ /* 0x0003e80008000805 */
[----:B------:R1:W-:Y:S04]  /*6ae0*/  STS [UR5+0x4], R18 ;  /* 0x00000412ff007988 */ /* 0x0003e80008000805 */
[----:B------:R1:W-:Y:S04]  /*6af0*/  STS [UR5+0xc], R3 ;  /* 0x00000c03ff007988 */ /* 0x0003e80008000805 */
[----:B------:R1:W-:Y:S04]  /*6b00*/  STS [UR5+0x10], R11 ;  /* 0x0000100bff007988 */ /* 0x0003e80008000805 */
[----:B------:R1:W-:Y:S01]  /*6b10*/  STS [UR5+0x8], R10 ;  /* 0x0000080aff007988 */ /* 0x0003e20008000805 */
[----:B------:R-:W-:Y:S01]  /*6b20*/  @!PT LDS RZ, [RZ] ;  /* 0x00000000fffff984 */ /* 0x000fe20000000800 */
[----:B------:R-:W-:Y:S01]  /*6b30*/  @!PT LDS RZ, [RZ] ;  /* 0x00000000fffff984 */ /* 0x000fe20000000800 */
[----:B------:R-:W-:Y:S01]  /*6b40*/  @!PT LDS RZ, [RZ] ;  /* 0x00000000fffff984 */ /* 0x000fe20000000800 */
[----:B------:R-:W-:Y:S01]  /*6b50*/  @!PT LDS RZ, [RZ] ;  /* 0x00000000fffff984 */ /* 0x000fe20000000800 */
[----:B------:R2:W-:Y:S06]  /*6b60*/  MEMBAR.ALL.CTA ;  /* 0x0000000000007992 */ /* 0x0005ec0000008000 */
[----:B--2---:R-:W2:Y:S01]  /*6b70*/  FENCE.VIEW.ASYNC.S ;  /* 0x00000000000073c6 */ /* 0x004ea20000000000 */
[----:B------:R-:W-:Y:S05]  /*6b80*/  BRA.U !UP0, `(.L_x_72) ;  /* 0x0000000108047547 */ /* 0x000fea000b800000 */
[----:B------:R-:W-:Y:S05]  /*6b90*/  BPT.TRAP 0x1 ;  /* 0x000000040000795c */ /* 0x000fea0000300000 */
.L_x_72:
[----:B--2---:R-:W-:Y:S01]  /*6ba0*/  SYNCS.ARRIVE.TRANS64.A1T0 RZ, [UR4+0xb0], RZ ;  /* 0x0000b0ffffff79a7 */ /* 0x004fe20008100004 */
.L_x_71:
[----:B------:R-:W-:Y:S05]  /*6bb0*/  BSYNC.RECONVERGENT B0 ;  /* 0x0000000000007941 */ /* 0x000fea0003800200 */
.L_x_70:
[----:B------:R-:W-:Y:S01]  /*6bc0*/  UIADD3 UR19, UPT, UPT, UR19, 0x1, URZ ;  /* 0x0000000113137890 */ /* 0x000fe2000fffe0ff */
[----:B------:R-:W-:-:S03]  /*6bd0*/  MOV R23, R10 ;  /* 0x0000000a00177202 */ /* 0x000fc60000000f00 */
[----:B------:R-:W-:-:S04]  /*6be0*/  UISETP.NE.AND UP0, UPT, UR19, 0x8, UPT ;  /* 0x000000081300788c */ /* 0x000fc8000bf05270 */
[----:B------:R-:W-:Y:S02]  /*6bf0*/  USEL UR4, URZ, 0x1, UP0 ;  /* 0x00000001ff047887 */ /* 0x000fe40008000000 */
[----:B------:R-:W-:-:S04]  /*6c00*/  USEL UR19, UR19, URZ, UP0 ;  /* 0x000000ff13137287 */ /* 0x000fc80008000000 */
[----:B------:R-:W-:Y:S01]  /*6c10*/  LOP3.LUT R8, R8, UR4, RZ, 0x3c, !PT ;  /* 0x0000000408087c12 */ /* 0x000fe2000f8e3cff */
[----:B------:R-:W-:Y:S07]  /*6c20*/  @!P2 BRA `(.L_x_73) ;  /* 0xffffffe40008a947 */ /* 0x000fee000383ffff */
[----:B------:R-:W-:Y:S01]  /*6c30*/  HFMA2 R9, -RZ, RZ, 0, 0 ;  /* 0x00000000ff097431 */ /* 0x000fe200000001ff */
[----:B-1----:R-:W-:Y:S02]  /*6c40*/  PRMT R11, RZ, 0x7610, R11 ;  /* 0x00007610ff0b7816 */ /* 0x002fe4000000000b */
.L_x_89:
[----:B-1----:R-:W1:Y:S01]  /*6c50*/  LDC.64 R2, c[0x0][0xbd0] ;  /* 0x0002f400ff027b82 */ /* 0x002e620000000a00 */
[----:B------:R-:W-:Y:S01]  /*6c60*/  UIADD3 UR30, UP0, UPT, UR30, UR34, URZ ;  /* 0x000000221e1e7290 */ /* 0x000fe2000ff1e0ff */
[----:B------:R-:W-:Y:S01]  /*6c70*/  ISETP.NE.AND P1, PT, RZ, UR17, PT ;  /* 0x00000011ff007c0c */ /* 0x000fe2000bf25270 */
[----:B------:R-:W-:Y:S01]  /*6c80*/  IMAD.MOV.U32 R23, RZ, RZ, RZ ;  /* 0x000000ffff177224 */ /* 0x000fe200078e00ff */
[----:B------:R-:W-:Y:S01]  /*6c90*/  PLOP3.LUT P2, PT, PT, PT, PT, 0x80, 0x8 ;  /* 0x000000000008781c */ /* 0x000fe20003f4f070 */
[----:B------:R-:W-:Y:S01]  /*6ca0*/  UIADD3.X UR25, UPT, UPT, UR25, UR31, URZ, UP0, !UPT ;  /* 0x0000001f19197290 */ /* 0x000fe200087fe4ff */
[----:B------:R-:W-:Y:S02]  /*6cb0*/  IMAD.MOV.U32 R22, RZ, RZ, -0x1 ;  /* 0xffffffffff167424 */ /* 0x000fe400078e00ff */
[----:B------:R-:W-:Y:S01]  /*6cc0*/  P2R R24, PR, RZ, 0x4 ;  /* 0x00000004ff187803 */ /* 0x000fe20000000000 */
[----:B------:R-:W-:Y:S01]  /*6cd0*/  IMAD.MOV.U32 R15, RZ, RZ, -0x1 ;  /* 0xffffffffff0f7424 */ /* 0x000fe200078e00ff */
[----:B-1----:R-:W-:Y:S01]  /*6ce0*/  ISETP.LE.U32.AND P0, PT, R2, UR30, PT ;  /* 0x0000001e02007c0c */ /* 0x002fe2000bf03070 */
[----:B------:R-:W-:-:S05]  /*6cf0*/  IMAD.U32 R2, RZ, RZ, UR25 ;  /* 0x00000019ff027e24 */ /* 0x000fca000f8e00ff */
[----:B------:R-:W-:Y:S01]  /*6d00*/  ISETP.GE.U32.AND.EX P0, PT, R2, R3, PT, P0 ;  /* 0x000000030200720c */ /* 0x000fe20003f06100 */
[----:B------:R-:W-:-:S12]  /*6d10*/  IMAD.MOV.U32 R3, RZ, RZ, -0x1 ;  /* 0xffffffffff037424 */ /* 0x000fd800078e00ff */
[----:B----4-:R-:W-:Y:S05]  /*6d20*/  @P0 BRA P1, `(.L_x_74) ;  /* 0x0000001800080947 */ /* 0x010fea0000800000 */
        /* <DEDUP_REMOVED lines=8> */
[----:B-----5:R-:W-:Y:S01]  /*6db0*/  MOV R16, R5 ;  /* 0x0000000500107202 */ /* 0x020fe20000000f00 */
        /* <DEDUP_REMOVED lines=14> */
[----:B-1----:R-:W-:Y:S02]  /*6ea0*/  IABS R3, R0 ;  /* 0x0000000000037213 */ /* 0x002fe40000000000 */
[----:B------:R-:W1:Y:S01]  /*6eb0*/  I2F.RP R26, R12 ;  /* 0x0000000c001a7306 */ /* 0x000e620000209400 */
[----:B------:R-:W3:Y:S01]  /*6ec0*/  LDCU.128 UR4, c[0x0][0xbc0] ;  /* 0x00017800ff0477ac */ /* 0x000ee20008000c00 */
[C---:B------:R-:W-:Y:S02]  /*6ed0*/  IADD3 R14, P0, PT, R16.reuse, UR16, RZ ;  /* 0x00000010100e7c10 */ /* 0x040fe4000ff1e0ff */
[----:B------:R-:W-:Y:S01]  /*6ee0*/  IADD3 R18, P2, PT, R15, UR14, RZ ;  /* 0x0000000e0f127c10 */ /* 0x000fe2000ff5e0ff */
[----:B------:R-:W4:Y:S01]  /*6ef0*/  LDCU.64 UR10, c[0x0][0xba8] ;  /* 0x00017500ff0a77ac */ /* 0x000f220008000a00 */
[----:B------:R-:W-:-:S02]  /*6f00*/  LEA.HI.X.SX32 R13, R16, UR15, 0x1, P0 ;  /* 0x0000000f100d7c11 */ /* 0x000fc400080f0eff */
[----:B------:R-:W4:Y:S01]  /*6f10*/  I2F.RP R2, R3 ;  /* 0x0000000300027306 */ /* 0x000f220000209400 */
[----:B------:R-:W-:Y:S02]  /*6f20*/  LEA.HI.X.SX32 R17, R15, UR13, 0x1, P2 ;  /* 0x0000000d0f117c11 */ /* 0x000fe400090f0eff */
[----:B--2---:R-:W-:-:S05]  /*6f30*/  IADD3 R16, P0, PT, R14, UR9, RZ ;  /* 0x000000090e107c10 */ /* 0x004fca000ff1e0ff */
[----:B-1----:R-:W1:Y:S01]  /*6f40*/  MUFU.RCP R26, R26 ;  /* 0x0000001a001a7308 */ /* 0x002e620000001000 */
[----:B---3--:R-:W-:Y:S01]  /*6f50*/  IADD3 R20, P1, PT, R18, UR7, RZ ;  /* 0x0000000712147c10 */ /* 0x008fe2000ff3e0ff */
[----:B------:R-:W-:Y:S02]  /*6f60*/  IMAD.X R15, RZ, RZ, R13, P0 ;  /* 0x000000ffff0f7224 */ /* 0x000fe400000e060d */
[----:B----4-:R-:W-:-:S04]  /*6f70*/  IMAD.WIDE.U32 R36, R16, UR10, RZ ;  /* 0x0000000a10247c25 */ /* 0x010fc8000f8e00ff */
[----:B------:R-:W2:Y:S01]  /*6f80*/  MUFU.RCP R2, R2 ;  /* 0x0000000200027308 */ /* 0x000ea20000001000 */
[----:B------:R-:W-:Y:S02]  /*6f90*/  IMAD.X R19, RZ, RZ, R17, P1 ;  /* 0x000000ffff137224 */ /* 0x000fe400008e0611 */
[----:B------:R-:W-:-:S04]  /*6fa0*/  IMAD.WIDE.U32 R30, R15, UR10, RZ ;  /* 0x0000000a0f1e7c25 */ /* 0x000fc8000f8e00ff */
[----:B------:R-:W-:-:S04]  /*6fb0*/  IMAD.WIDE.U32 R28, R19, UR4, RZ ;  /* 0x00000004131c7c25 */ /* 0x000fc8000f8e00ff */
[----:B------:R-:W-:-:S04]  /*6fc0*/  IMAD.WIDE.U32 R30, P1, R16, UR11, R30 ;  /* 0x0000000b101e7c25 */ /* 0x000fc8000f82001e */
[----:B-1----:R-:W-:Y:S02]  /*6fd0*/  VIADD R26, R26, 0xffffffe ;  /* 0x0ffffffe1a1a7836 */ /* 0x002fe40000000000 */
[C---:B------:R-:W-:Y:S02]  /*6fe0*/  IMAD.WIDE.U32 R28, P0, R20.reuse, UR5, R28 ;  /* 0x00000005141c7c25 */ /* 0x040fe4000f80001c */
[----:B------:R-:W1:Y:S02]  /*6ff0*/  F2I.FTZ.U32.TRUNC.NTZ R27, R26 ;  /* 0x0000001a001b7305 */ /* 0x000e64000021f000 */
[----:B------:R-:W-:-:S04]  /*7000*/  IMAD.WIDE.U32 R38, R20, UR4, RZ ;  /* 0x0000000414267c25 */ /* 0x000fc8000f8e00ff */
[----:B------:R-:W-:Y:S01]  /*7010*/  IMAD.X R35, RZ, RZ, RZ, P1 ;  /* 0x000000ffff237224 */ /* 0x000fe200008e06ff */
[----:B------:R-:W-:Y:S01]  /*7020*/  IADD3 RZ, P1, PT, R37, R30, RZ ;  /* 0x0000001e25ff7210 */ /* 0x000fe20007f3e0ff */
[----:B--2---:R-:W-:Y:S01]  /*7030*/  VIADD R2, R2, 0xffffffe ;  /* 0x0ffffffe02027836 */ /* 0x004fe20000000000 */
[----:B------:R-:W-:Y:S01]  /*7040*/  IADD3 RZ, P2, PT, R39, R28, RZ ;  /* 0x0000001c27ff7210 */ /* 0x000fe20007f5e0ff */
[----:B------:R-:W-:Y:S02]  /*7050*/  IMAD.MOV.U32 R34, RZ, RZ, R31 ;  /* 0x000000ffff227224 */ /* 0x000fe400078e001f */
[----:B------:R-:W-:Y:S01]  /*7060*/  IMAD.X R33, RZ, RZ, RZ, P0 ;  /* 0x000000ffff217224 */ /* 0x000fe200000e06ff */
[----:B------:R-:W-:Y:S01]  /*7070*/  ISETP.NE.U32.AND P0, PT, RZ, UR10, PT ;  /* 0x0000000aff007c0c */ /* 0x000fe2000bf05070 */
[----:B------:R-:W-:Y:S02]  /*7080*/  IMAD.MOV.U32 R32, RZ, RZ, R29 ;  /* 0x000000ffff207224 */ /* 0x000fe400078e001d */
[----:B------:R-:W2:Y:S01]  /*7090*/  F2I.FTZ.U32.TRUNC.NTZ R29, R2 ;  /* 0x00000002001d7305 */ /* 0x000ea2000021f000 */
[----:B------:R-:W-:Y:S01]  /*70a0*/  IMAD.WIDE.U32.X R34, R15, UR11, R34, P1 ;  /* 0x0000000b0f227c25 */ /* 0x000fe200088e0422 */
[----:B------:R-:W-:-:S02]  /*70b0*/  ISETP.NE.U32.AND P1, PT, RZ, UR4, PT ;  /* 0x00000004ff007c0c */ /* 0x000fc4000bf25070 */
[----:B------:R-:W-:Y:S01]  /*70c0*/  ISETP.NE.AND.EX P0, PT, RZ, UR11, PT, P0 ;  /* 0x0000000bff007c0c */ /* 0x000fe2000bf05300 */
[----:B------:R-:W-:Y:S01]  /*70d0*/  IMAD.WIDE.U32.X R32, R19, UR5, R32, P2 ;  /* 0x0000000513207c25 */ /* 0x000fe200090e0420 */
[----:B------:R-:W-:Y:S02]  /*70e0*/  ISETP.NE.AND.EX P1, PT, RZ, UR5, PT, P1 ;  /* 0x00000005ff007c0c */ /* 0x000fe4000bf25310 */
[----:B------:R-:W-:Y:S01]  /*70f0*/  SEL R14, R14, R34, !P0 ;  /* 0x000000220e0e7207 */ /* 0x000fe20004000000 */
[----:B-1----:R-:W-:Y:S01]  /*7100*/  IMAD.MOV R16, RZ, RZ, -R27 ;  /* 0x000000ffff107224 */ /* 0x002fe200078e0a1b */
[----:B------:R-:W-:Y:S01]  /*7110*/  SEL R13, R13, R35, !P0 ;  /* 0x000000230d0d7207 */ /* 0x000fe20004000000 */
[----:B------:R-:W-:Y:S01]  /*7120*/  IMAD.MOV.U32 R26, RZ, RZ, RZ ;  /* 0x000000ffff1a7224 */ /* 0x000fe200078e00ff */
[----:B------:R-:W-:Y:S01]  /*7130*/  SEL R18, R18, R32, !P1 ;  /* 0x0000002012127207 */ /* 0x000fe20004800000 */
[----:B------:R-:W-:Y:S01]  /*7140*/  IMAD R15, R16, R12, RZ ;  /* 0x0000000c100f7224 */ /* 0x000fe200078e02ff */
[----:B------:R-:W-:Y:S01]  /*7150*/  SEL R17, R17, R33, !P1 ;  /* 0x0000002111117207 */ /* 0x000fe20004800000 */
[----:B--2---:R-:W-:Y:S01]  /*7160*/  IMAD.MOV R20, RZ, RZ, -R29 ;  /* 0x000000ffff147224 */ /* 0x004fe200078e0a1d */
[----:B------:R-:W-:Y:S01]  /*7170*/  SHF.R.U64 R13, R14, UR8, R13 ;  /* 0x000000080e0d7c19 */ /* 0x000fe2000800120d */
[----:B------:R-:W-:Y:S01]  /*7180*/  IMAD.HI.U32 R15, R27, R15, R26 ;  /* 0x0000000f1b0f7227 */ /* 0x000fe200078e001a */
[----:B------:R-:W-:-:S02]  /*7190*/  SHF.R.U64 R17, R18, UR6, R17 ;  /* 0x0000000612117c19 */ /* 0x000fc40008001211 */
[----:B------:R-:W-:Y:S01]  /*71a0*/  IADD3 R19, PT, PT, R4, -0x1, R13 ;  /* 0xffffffff04137810 */ /* 0x000fe20007ffe00d */
[----:B------:R-:W-:Y:S01]  /*71b0*/  IMAD.MOV.U32 R28, RZ, RZ, RZ ;  /* 0x000000ffff1c7224 */ /* 0x000fe200078e00ff */
[----:B------:R-:W-:Y:S01]  /*71c0*/  IADD3 R18, PT, PT, R0, -0x1, R17 ;  /* 0xffffffff00127810 */ /* 0x000fe20007ffe011 */
[----:B------:R-:W-:Y:S01]  /*71d0*/  IMAD R17, R20, R3, RZ ;  /* 0x0000000314117224 */ /* 0x000fe200078e02ff */
[----:B------:R-:W-:Y:S02]  /*71e0*/  IABS R14, R4 ;  /* 0x00000004000e7213 */ /* 0x000fe40000000000 */
[----:B------:R-:W-:Y:S01]  /*71f0*/  IABS R16, R19 ;  /* 0x0000001300107213 */ /* 0x000fe20000000000 */
[----:B------:R-:W-:Y:S01]  /*7200*/  IMAD.HI.U32 R17, R29, R17, R28 ;  /* 0x000000111d117227 */ /* 0x000fe200078e001c */
[----:B------:R-:W-:Y:S02]  /*7210*/  IABS R2, R0 ;  /* 0x0000000000027213 */ /* 0x000fe40000000000 */
[----:B------:R-:W-:Y:S01]  /*7220*/  IABS R13, R18 ;  /* 0x00000012000d7213 */ /* 0x000fe20000000000 */
[----:B------:R-:W-:Y:S01]  /*7230*/  IMAD.MOV R14, RZ, RZ, -R14 ;  /* 0x000000ffff0e7224 */ /* 0x000fe200078e0a0e */
        /* <DEDUP_REMOVED lines=29> */
.L_x_77:
[----:B------:R-:W-:Y:S05]  /*7410*/  BSYNC.RECONVERGENT B0 ;  /* 0x0000000000007941 */ /* 0x000fea0003800200 */
.L_x_76:
[----:B-1----:R-:W1:Y:S01]  /*7420*/  SHFL.UP PT, R3, R18, 0x1, RZ ;  /* 0x0420000012037989 */ /* 0x002e6200000e00ff */
[C---:B------:R-:W-:Y:S02]  /*7430*/  ISETP.NE.AND P5, PT, R7.reuse, RZ, PT ;  /* 0x000000ff0700720c */ /* 0x040fe40003fa5270 */
[C---:B------:R-:W-:Y:S01]  /*7440*/  ISETP.GE.U32.AND P4, PT, R7.reuse, 0x2, PT ;  /* 0x000000020700780c */ /* 0x040fe20003f86070 */
[----:B------:R-:W2:Y:S01]  /*7450*/  SHFL.UP PT, R2, R17, 0x1, RZ ;  /* 0x0420000011027989 */ /* 0x000ea200000e00ff */
[C---:B------:R-:W-:Y:S02]  /*7460*/  ISETP.GE.U32.AND P1, PT, R7.reuse, 0x4, PT ;  /* 0x000000040700780c */ /* 0x040fe40003f26070 */
[C---:B------:R-:W-:Y:S02]  /*7470*/  ISETP.GE.U32.AND P2, PT, R7.reuse, 0x8, PT ;  /* 0x000000080700780c */ /* 0x040fe40003f46070 */
[----:B------:R-:W-:Y:S02]  /*7480*/  ISETP.GE.U32.AND P3, PT, R7, 0x10, PT ;  /* 0x000000100700780c */ /* 0x000fe40003f66070 */
[----:B-1----:R-:W-:-:S02]  /*7490*/  SEL R3, R3, RZ, P5 ;  /* 0x000000ff03037207 */ /* 0x002fc40002800000 */
[----:B--2---:R-:W-:Y:S02]  /*74a0*/  SEL R2, R2, RZ, P5 ;  /* 0x000000ff02027207 */ /* 0x004fe40002800000 */
[----:B------:R-:W-:-:S05]  /*74b0*/  IADD3 R3, P0, PT, R3, R18, RZ ;  /* 0x0000001203037210 */ /* 0x000fca0007f1e0ff */
[----:B------:R-:W-:Y:S01]  /*74c0*/  IMAD.X R2, R2, 0x1, R17, P0 ;  /* 0x0000000102027824 */ /* 0x000fe200000e0611 */
        /* <DEDUP_REMOVED lines=9> */
[----:B------:R-:W-:Y:S01]  /*7560*/  IADD3 R19, P0, PT, R19, R14, RZ ;  /* 0x0000000e13137210 */ /* 0x000fe20007f1e0ff */
[----:B------:R-:W-:Y:S01]  /*7570*/  IMAD.U32 R14, RZ, RZ, UR25 ;  /* 0x00000019ff0e7e24 */ /* 0x000fe2000f8e00ff */
        /* <DEDUP_REMOVED lines=14> */
[----:B------:R-:W-:-:S04]  /*7660*/  IADD3 R2, P0, PT, R15, UR41, RZ ;  /* 0x000000290f027c10 */ /* 0x000fc8000ff1e0ff */
        /* <DEDUP_REMOVED lines=12> */
.L_x_81:
[C---:B------:R-:W-:Y:S01]  /*7730*/  VIADD R14, R21.reuse, 0x40 ;  /* 0x00000040150e7836 */ /* 0x040fe20000000000 */
[----:B-----5:R-:W-:Y:S01]  /*7740*/  MOV R15, R5 ;  /* 0x00000005000f7202 */ /* 0x020fe20000000f00 */
[----:B------:R-:W-:-:S03]  /*7750*/  VIADD R21, R21, 0x20 ;  /* 0x0000002015157836 */ /* 0x000fc60000000000 */
[----:B------:R-:W-:Y:S01]  /*7760*/  ISETP.GE.AND P0, PT, R14, UR20, PT ;  /* 0x000000140e007c0c */ /* 0x000fe2000bf06270 */
[----:B------:R-:W-:-:S12]  /*7770*/  IMAD.MOV.U32 R14, RZ, RZ, R6 ;  /* 0x000000ffff0e7224 */ /* 0x000fd800078e0006 */
        /* <DEDUP_REMOVED lines=17> */
[----:B------:R-:W-:Y:S01]  /*7890*/  IADD3 R19, P0, PT, R17, UR7, RZ ;  /* 0x0000000711137c10 */ /* 0x000fe2000ff1e0ff */
[----:B------:R-:W-:-:S04]  /*78a0*/  IMAD.WIDE.U32 R34, R15, UR10, RZ ;  /* 0x0000000a0f227c25 */ /* 0x000fc8000f8e00ff */
[----:B------:R-:W-:-:S04]  /*78b0*/  IMAD.WIDE.U32 R32, R14, UR10, RZ ;  /* 0x0000000a0e207c25 */ /* 0x000fc8000f8e00ff */
[----:B------:R-:W-:Y:S02]  /*78c0*/  IMAD.X R18, RZ, RZ, R16, P0 ;  /* 0x000000ffff127224 */ /* 0x000fe400000e0610 */
[----:B------:R-:W-:-:S04]  /*78d0*/  IMAD.WIDE.U32 R32, P0, R15, UR11, R32 ;  /* 0x0000000b0f207c25 */ /* 0x000fc8000f800020 */
[----:B------:R-:W-:-:S04]  /*78e0*/  IMAD.WIDE.U32 R28, R18, UR4, RZ ;  /* 0x00000004121c7c25 */ /* 0x000fc8000f8e00ff */
[----:B------:R-:W-:Y:S02]  /*78f0*/  IMAD.X R31, RZ, RZ, RZ, P0 ;  /* 0x000000ffff1f7224 */ /* 0x000fe400000e06ff */
[----:B------:R-:W-:-:S04]  /*7900*/  IMAD.WIDE.U32 R28, P0, R19, UR5, R28 ;  /* 0x00000005131c7c25 */ /* 0x000fc8000f80001c */
[----:B-1----:R-:W-:Y:S01]  /*7910*/  IMAD.X R27, RZ, RZ, RZ, P0 ;  /* 0x000000ffff1b7224 */ /* 0x002fe200000e06ff */
[----:B------:R-:W-:Y:S01]  /*7920*/  IADD3 RZ, P0, PT, R35, R32, RZ ;  /* 0x0000002023ff7210 */ /* 0x000fe20007f1e0ff */
[----:B------:R-:W-:Y:S02]  /*7930*/  IMAD.MOV.U32 R30, RZ, RZ, R33 ;  /* 0x000000ffff1e7224 */ /* 0x000fe400078e0021 */
[----:B------:R-:W-:Y:S02]  /*7940*/  IMAD.MOV.U32 R26, RZ, RZ, R29 ;  /* 0x000000ffff1a7224 */ /* 0x000fe400078e001d */
[----:B------:R-:W-:-:S04]  /*7950*/  IMAD.WIDE.U32.X R14, R14, UR11, R30, P0 ;  /* 0x0000000b0e0e7c25 */ /* 0x000fc800080e041e */
[----:B------:R-:W-:-:S05]  /*7960*/  IMAD.WIDE.U32 R30, R19, UR4, RZ ;  /* 0x00000004131e7c25 */ /* 0x000fca000f8e00ff */
[----:B------:R-:W-:-:S05]  /*7970*/  IADD3 RZ, P0, PT, R31, R28, RZ ;  /* 0x0000001c1fff7210 */ /* 0x000fca0007f1e0ff */
        /* <DEDUP_REMOVED lines=8> */
[----:B------:R-:W-:-:S02]  /*7a00*/  IABS R12, R4 ;  /* 0x00000004000c7213 */ /* 0x000fc40000000000 */
[----:B------:R-:W-:Y:S02]  /*7a10*/  SEL R14, R16, R19, !P0 ;  /* 0x00000013100e7207 */ /* 0x000fe40004000000 */
[----:B------:R-:W-:Y:S01]  /*7a20*/  IABS R16, R4 ;  /* 0x0000000400107213 */ /* 0x000fe20000000000 */
[----:B------:R-:W-:Y:S01]  /*7a30*/  IMAD.MOV R12, RZ, RZ, -R12 ;  /* 0x000000ffff0c7224 */ /* 0x000fe200078e0a0c */
[----:B------:R-:W-:Y:S02]  /*7a40*/  SEL R17, R17, R18, !P0 ;  /* 0x0000001211117207 */ /* 0x000fe40004000000 */
[----:B------:R-:W1:Y:S01]  /*7a50*/  I2F.RP R19, R16 ;  /* 0x0000001000137306 */ /* 0x000e620000209400 */
[----:B------:R-:W-:Y:S02]  /*7a60*/  IADD3 R18, PT, PT, R4, -0x1, R13 ;  /* 0xffffffff04127810 */ /* 0x000fe40007ffe00d */
[----:B------:R-:W-:Y:S02]  /*7a70*/  SHF.R.U64 R17, R17, UR6, R14 ;  /* 0x0000000611117c19 */ /* 0x000fe4000800120e */
[----:B------:R-:W-:-:S02]  /*7a80*/  IABS R13, R18 ;  /* 0x00000012000d7213 */ /* 0x000fc40000000000 */
[----:B------:R-:W-:Y:S01]  /*7a90*/  IADD3 R17, PT, PT, R0, -0x1, R17 ;  /* 0xffffffff00117810 */ /* 0x000fe20007ffe011 */
[----:B-1----:R-:W1:Y:S02]  /*7aa0*/  MUFU.RCP R26, R19 ;  /* 0x00000013001a7308 */ /* 0x002e640000001000 */
[----:B-1----:R-:W-:-:S06]  /*7ab0*/  VIADD R26, R26, 0xffffffe ;  /* 0x0ffffffe1a1a7836 */ /* 0x002fcc0000000000 */
[----:B------:R-:W1:Y:S02]  /*7ac0*/  F2I.FTZ.U32.TRUNC.NTZ R27, R26 ;  /* 0x0000001a001b7305 */ /* 0x000e64000021f000 */
[----:B-1----:R-:W-:Y:S02]  /*7ad0*/  IMAD.MOV R15, RZ, RZ, -R27 ;  /* 0x000000ffff0f7224 */ /* 0x002fe400078e0a1b */
[----:B------:R-:W-:Y:S02]  /*7ae0*/  IMAD.MOV.U32 R26, RZ, RZ, RZ ;  /* 0x000000ffff1a7224 */ /* 0x000fe400078e00ff */
[----:B------:R-:W-:-:S04]  /*7af0*/  IMAD R15, R15, R16, RZ ;  /* 0x000000100f0f7224 */ /* 0x000fc800078e02ff */
[----:B------:R-:W-:-:S06]  /*7b00*/  IMAD.HI.U32 R15, R27, R15, R26 ;  /* 0x0000000f1b0f7227 */ /* 0x000fcc00078e001a */
[----:B------:R-:W-:-:S04]  /*7b10*/  IMAD.HI.U32 R15, R15, R13, RZ ;  /* 0x0000000d0f0f7227 */ /* 0x000fc800078e00ff */
[----:B------:R-:W-:Y:S01]  /*7b20*/  IMAD R19, R15, R12, R13 ;  /* 0x0000000c0f137224 */ /* 0x000fe200078e020d */
[----:B------:R-:W-:Y:S02]  /*7b30*/  IABS R15, R0 ;  /* 0x00000000000f7213 */ /* 0x000fe40000000000 */
[----:B------:R-:W-:Y:S02]  /*7b40*/  IABS R13, R17 ;  /* 0x00000011000d7213 */ /* 0x000fe40000000000 */
[----:B------:R-:W1:Y:S01]  /*7b50*/  I2F.RP R20, R15 ;  /* 0x0000000f00147306 */ /* 0x000e620000209400 */
[----:B------:R-:W-:-:S13]  /*7b60*/  ISETP.GT.U32.AND P0, PT, R16, R19, PT ;  /* 0x000000131000720c */ /* 0x000fda0003f04070 */
[----:B------:R-:W-:Y:S01]  /*7b70*/  @!P0 IMAD.IADD R19, R19, 0x1, -R16 ;  /* 0x0000000113138824 */ /* 0x000fe200078e0a10 */
[----:B-1----:R-:W1:Y:S02]  /*7b80*/  MUFU.RCP R26, R20 ;  /* 0x00000014001a7308 */ /* 0x002e640000001000 */
[----:B-1----:R-:W-:-:S06]  /*7b90*/  VIADD R26, R26, 0xffffffe ;  /* 0x0ffffffe1a1a7836 */ /* 0x002fcc0000000000 */
        /* <DEDUP_REMOVED lines=29> */
.L_x_80:
[----:B------:R-:W-:Y:S05]  /*7d70*/  BSYNC.RECONVERGENT B0 ;  /* 0x0000000000007941 */ /* 0x000fea0003800200 */
.L_x_79:
        /* <DEDUP_REMOVED lines=8> */
[----:B------:R-:W2:Y:S04]  /*7e00*/  SHFL.UP PT, R16, R15, 0x2, RZ ;  /* 0x044000000f107989 */ /* 0x000ea800000e00ff */
        /* <DEDUP_REMOVED lines=16> */
[----:B-1----:R-:W-:Y:S02]  /*7f10*/  IMAD.X R26, R15, 0x1, R20, P0 ;  /* 0x000000010f1a7824 */ /* 0x002fe400000e0614 */
[----:B------:R-:W1:Y:S01]  /*7f20*/  SHFL.UP PT, R15, R14, 0x10, RZ ;  /* 0x060000000e0f7989 */ /* 0x000e6200000e00ff */
[----:B------:R-:W-:-:S03]  /*7f30*/  IMAD.U32 R20, RZ, RZ, UR25 ;  /* 0x00000019ff147e24 */ /* 0x000fc6000f8e00ff */
        /* <DEDUP_REMOVED lines=12> */
.L_x_78:
        /* <DEDUP_REMOVED lines=14> */
[----:B------:R1:W4:Y:S04]  /*80e0*/  SHFL.IDX PT, R17, R17, R3, 0x1f ;  /* 0x00001f0311117589 */ /* 0x00032800000e0000 */
[----:B------:R1:W1:Y:S04]  /*80f0*/  SHFL.IDX PT, R16, R18, R3, 0x1f ;  /* 0x00001f0312107589 */ /* 0x00026800000e0000 */
[----:B------:R1:W1:Y:S01]  /*8100*/  SHFL.IDX PT, R12, R12, R3, 0x1f ;  /* 0x00001f030c0c7589 */ /* 0x00026200000e0000 */
[----:B--2---:R-:W-:-:S02]  /*8110*/  R2UR UR41, R2 ;  /* 0x00000000022972ca */ /* 0x004fc400000e0000 */
[----:B---3--:R-:W-:-:S15]  /*8120*/  R2UR UR40, R15 ;  /* 0x000000000f2872ca */ /* 0x008fde00000e0000 */
.L_x_75:
[----:B------:R-:W2:Y:S01]  /*8130*/  LDCU UR4, c[0x0][0xbe8] ;  /* 0x00017d00ff0477ac */ /* 0x000ea20008000800 */
[----:B------:R-:W-:Y:S01]  /*8140*/  IMAD.MOV.U32 R15, RZ, RZ, -0x1 ;  /* 0xffffffffff0f7424 */ /* 0x000fe200078e00ff */
[----:B-1----:R-:W-:Y:S02]  /*8150*/  MOV R3, 0xffffffff ;  /* 0xffffffff00037802 */ /* 0x002fe40000000f00 */
[----:B--2---:R-:W-:-:S13]  /*8160*/  ISETP.GE.AND P0, PT, R14, UR4, PT ;  /* 0x000000040e007c0c */ /* 0x004fda000bf06270 */
        /* <DEDUP_REMOVED lines=38> */
.L_x_82:
[----:B------:R-:W-:Y:S01]  /*83d0*/  IMAD.U32 R19, RZ, RZ, UR5 ;  /* 0x00000005ff137e24 */ /* 0x000fe2000f8e00ff */
[----:B------:R-:W-:Y:S02]  /*83e0*/  MOV R15, UR4 ;  /* 0x00000004000f7c02 */ /* 0x000fe40008000f00 */
[----:B------:R-:W-:Y:S02]  /*83f0*/  MOV R2, 0x8410 ;  /* 0x0000841000027802 */ /* 0x000fe40000000f00 */
[----:B----45:R-:W-:Y:S05]  /*8400*/  CALL.REL.NOINC `(.L_x_67) ;  /* 0x0000009800a47944 */ /* 0x030fea0003c00000 */
[----:B------:R-:W-:Y:S02]  /*8410*/  IADD3 R3, PT, PT, -R20, RZ, RZ ;  /* 0x000000ff14037210 */ /* 0x000fe40007ffe1ff */
[----:B------:R-:W-:-:S03]  /*8420*/  MOV R2, R20 ;  /* 0x0000001400027202 */ /* 0x000fc60000000f00 */
[----:B------:R-:W-:-:S07]  /*8430*/  IMAD R20, R18, R3, UR5 ;  /* 0x0000000512147e24 */ /* 0x000fce000f8e0203 */
.L_x_83:
[----:B------:R-:W1:Y:S01]  /*8440*/  LDC R19, c[0x0][0xbdc] ;  /* 0x0002f700ff137b82 */ /* 0x000e620000000800 */
[----:B------:R-:W-:Y:S01]  /*8450*/  ULOP3.LUT UR8, UR8, UR12, URZ, 0xc0, !UPT ;  /* 0x0000000c08087292 */ /* 0x000fe2000f8ec0ff */
[----:B------:R-:W-:Y:S01]  /*8460*/  PLOP3.LUT P1, PT, PT, PT, PT, 0x8, 0x80 ;  /* 0x000000000080781c */ /* 0x000fe20003f2e170 */
[----:B------:R-:W-:Y:S01]  /*8470*/  ULOP3.LUT UR11, UR18, UR11, URZ, 0xc0, !UPT ;  /* 0x0000000b120b7292 */ /* 0x000fe2000f8ec0ff */
[----:B------:R-:W-:Y:S02]  /*8480*/  IMAD.MOV.U32 R23, RZ, RZ, 0x1 ;  /* 0x00000001ff177424 */ /* 0x000fe400078e00ff */
[----:B------:R-:W-:Y:S02]  /*8490*/  P2R R24, PR, RZ, 0x2 ;  /* 0x00000002ff187803 */ /* 0x000fe40000000000 */
[----:B------:R-:W2:Y:S08]  /*84a0*/  LDC R3, c[0x0][0xb80] ;  /* 0x0002e000ff037b82 */ /* 0x000eb00000000800 */
[----:B------:R-:W3:Y:S08]  /*84b0*/  LDC R15, c[0x0][0xb90] ;  /* 0x0002e400ff0f7b82 */ /* 0x000ef00000000800 */
[----:B------:R-:W4:Y:S01]  /*84c0*/  LDC R18, c[0x0][0xbe0] ;  /* 0x0002f800ff127b82 */ /* 0x000f220000000800 */
[----:B-1----:R-:W-:-:S05]  /*84d0*/  SHF.L.U32 R2, R2, R19, RZ ;  /* 0x0000001302027219 */ /* 0x002fca00000006ff */
[----:B------:R-:W-:Y:S02]  /*84e0*/  VIADD R2, R2, UR8 ;  /* 0x0000000802027c36 */ /* 0x000fe40008000000 */
[----:B--2---:R-:W-:Y:S02]  /*84f0*/  IMAD R3, R20, R3, UR11 ;  /* 0x0000000b14037e24 */ /* 0x004fe4000f8e0203 */
[----:B---3--:R-:W-:Y:S01]  /*8500*/  IMAD R2, R2, R15, UR38 ;  /* 0x0000002602027e24 */ /* 0x008fe2000f8e020f */
[----:B----4-:R-:W-:-:S04]  /*8510*/  ISETP.NE.AND P0, PT, R18, 0x1, PT ;  /* 0x000000011200780c */ /* 0x010fc80003f05270 */
[----:B------:R-:W-:Y:S02]  /*8520*/  SEL R22, R2, R3, !P0 ;  /* 0x0000000302167207 */ /* 0x000fe40004000000 */
[----:B------:R-:W-:Y:S01]  /*8530*/  SEL R15, R3, R2, !P0 ;  /* 0x00000002030f7207 */ /* 0x000fe20004000000 */
[----:B------:R-:W-:Y:S02]  /*8540*/  IMAD.MOV.U32 R3, RZ, RZ, R14 ;  /* 0x000000ffff037224 */ /* 0x000fe400078e000e */
.L_x_74:
[----:B------:R-:W-:-:S09]  /*8550*/  UISETP.NE.AND UP0, UPT, UR37, 0x1, UPT ;  /* 0x000000012500788c */ /* 0x000fd2000bf05270 */
[----:B------:R-:W-:Y:S05]  /*8560*/  BRA.U !UP0, `(.L_x_84) ;  /* 0x0000000108047547 */ /* 0x000fea000b800000 */
[----:B------:R-:W-:Y:S05]  /*8570*/  BPT.TRAP 0x1 ;  /* 0x000000040000795c */ /* 0x000fea0000300000 */
.L_x_84:
[----:B------:R-:W1:Y:S01]  /*8580*/  S2UR UR4, SR_CgaCtaId ;  /* 0x00000000000479c3 */ /* 0x000e620000008800 */
[----:B------:R-:W-:Y:S01]  /*8590*/  UMOV UR5, 0x400 ;  /* 0x0000040000057882 */ /* 0x000fe20000000000 */
[----:B------:R-:W-:Y:S02]  /*85a0*/  SHF.L.U32 R2, R8, 0x1f, RZ ;  /* 0x0000001f08027819 */ /* 0x000fe400000006ff */
[----:B------:R-:W-:Y:S02]  /*85b0*/  ISETP.NE.AND P1, PT, R10, R3, PT ;  /* 0x000000030a00720c */ /* 0x000fe40003f25270 */
[----:B------:R-:W-:-:S04]  /*85c0*/  ISETP.NE.AND P2, PT, R24, RZ, PT ;  /* 0x000000ff1800720c */ /* 0x000fc80003f45270 */
[----:B------:R-:W-:Y:S01]  /*85d0*/  ISETP.NE.AND P2, PT, R10, R3, !P2 ;  /* 0x000000030a00720c */ /* 0x000fe20005745270 */
[----:B------:R-:W-:-:S06]  /*85e0*/  VIADD R10, R11, 0x1 ;  /* 0x000000010b0a7836 */ /* 0x000fcc0000000000 */
[----:B------:R-:W-:Y:S01]  /*85f0*/  @!P1 IMAD.MOV R10, RZ, RZ, R11 ;  /* 0x000000ffff0a9224 */ /* 0x000fe200078e020b */
[----:B-1----:R-:W-:-:S04]  /*8600*/  ULEA UR4, UR4, UR5, 0x18 ;  /* 0x0000000504047291 */ /* 0x002fc8000f8ec0ff */
[----:B------:R-:W-:-:S09]  /*8610*/  ULEA UR4, UR19, UR4, 0x3 ;  /* 0x0000000413047291 */ /* 0x000fd2000f8e18ff */
[----:B------:R-:W1:Y:S02]  /*8620*/  SYNCS.PHASECHK.TRANS64.TRYWAIT P0, [UR4+0xf0], R2 ;  /* 0x0000f002ff0075a7 */ /* 0x000e640008001104 */
[----:B-1----:R-:W-:Y:S05]  /*8630*/  @!P0 BRA `(.L_x_85) ;  /* 0x0000008800208947 */ /* 0x002fea0003800000 */
.L_x_258:
[----:B------:R-:W-:Y:S02]  /*8640*/  ELECT P0, URZ, PT ;  /* 0x0000000000ff782f */ /* 0x000fe40003800000 */
[----:B------:R-:W-:Y:S01]  /*8650*/  ISETP.NE.AND P1, PT, R24, RZ, PT ;  /* 0x000000ff1800720c */ /* 0x000fe20003f25270 */
[----:B------:R-:W-:Y:S03]  /*8660*/  BSSY.RECONVERGENT B0, `(.L_x_86) ;  /* 0x0000015000007945 */ /* 0x000fe60003800200 */
[----:B------:R-:W-:-:S04]  /*8670*/  SEL R10, R10, RZ, !P1 ;  /* 0x000000ff0a0a7207 */ /* 0x000fc80004800000 */
[----:B-1----:R-:W-:-:S03]  /*8680*/  PRMT R11, R10, 0x7610, R11 ;  /* 0x000076100a0b7816 */ /* 0x002fc6000000000b */
[----:B------:R-:W-:Y:S05]  /*8690*/  @!P0 BRA `(.L_x_87) ;  /* 0x0000000000448947 */ /* 0x000fea0003800000 */
[----:B------:R-:W-:Y:S01]  /*86a0*/  UIMAD UR5, UR19, 0x14, UR36 ;  /* 0x00000014130578a4 */ /* 0x000fe2000f8e0224 */
[----:B------:R-:W-:-:S04]  /*86b0*/  SEL R2, RZ, 0x1, !P2 ;  /* 0x00000001ff027807 */ /* 0x000fc80005000000 */
[----:B------:R-:W-:-:S04]  /*86c0*/  PRMT R2, R2, 0x5410, R11 ;  /* 0x0000541002027816 */ /* 0x000fc8000000000b */
        /* <DEDUP_REMOVED lines=13> */
.L_x_88:
[----:B--2---:R-:W-:Y:S01]  /*87a0*/  SYNCS.ARRIVE.TRANS64.A1T0 RZ, [UR4+0xb0], RZ ;  /* 0x0000b0ffffff79a7 */ /* 0x004fe20008100004 */
.L_x_87:
[----:B------:R-:W-:Y:S05]  /*87b0*/  BSYNC.RECONVERGENT B0 ;  /* 0x0000000000007941 */ /* 0x000fea0003800200 */
.L_x_86:
[----:B------:R-:W-:Y:S01]  /*87c0*/  UIADD3 UR19, UPT, UPT, UR19, 0x1, URZ ;  /* 0x0000000113137890 */ /* 0x000fe2000fffe0ff */
[----:B------:R-:W-:Y:S02]  /*87d0*/  VIADD R9, R9, 0x1 ;  /* 0x0000000109097836 */ /* 0x000fe40000000000 */
[----:B------:R-:W-:Y:S01]  /*87e0*/  IMAD.MOV.U32 R10, RZ, RZ, R3 ;  /* 0x000000ffff0a7224 */ /* 0x000fe200078e0003 */
[----:B------:R-:W-:Y:S02]  /*87f0*/  UISETP.NE.AND UP0, UPT, UR19, 0x8, UPT ;  /* 0x000000081300788c */ /* 0x000fe4000bf05270 */
[----:B------:R-:W-:Y:S02]  /*8800*/  ISETP.NE.AND P0, PT, R9, 0x4, PT ;  /* 0x000000040900780c */ /* 0x000fe40003f05270 */
[----:B------:R-:W-:Y:S02]  /*8810*/  USEL UR4, URZ, 0x1, UP0 ;  /* 0x00000001ff047887 */ /* 0x000fe40008000000 */
[----:B------:R-:W-:-:S04]  /*8820*/  USEL UR19, UR19, URZ, UP0 ;  /* 0x000000ff13137287 */ /* 0x000fc80008000000 */
[----:B------:R-:W-:-:S05]  /*8830*/  LOP3.LUT R8, R8, UR4, RZ, 0x3c, !PT ;  /* 0x0000000408087c12 */ /* 0x000fca000f8e3cff */
[----:B------:R-:W-:Y:S05]  /*8840*/  @!P0 EXIT ;  /* 0x000000000000894d */ /* 0x000fea0003800000 */
[----:B------:R-:W-:Y:S05]  /*8850*/  BRA `(.L_x_89) ;  /* 0xffffffe000fc7947 */ /* 0x000fea000383ffff */
.L_x_56:
[----:B------:R-:W-:-:S09]  /*8860*/  UISETP.NE.AND UP0, UPT, UR37, 0x3, UPT ;  /* 0x000000032500788c */ /* 0x000fd2000bf05270 */
[----:B------:R-:W-:Y:S05]  /*8870*/  BRA.U UP0, `(.L_x_90) ;  /* 0x0000001100cc7547 */ /* 0x000fea000b800000 */
[----:B------:R-:W-:-:S08]  /*8880*/  NOP ;  /* 0x0000000000007918 */ /* 0x000fd00000000000 */
[----:B----45:R-:W1:-:S00]  /*8890*/  USETMAXREG.DEALLOC.CTAPOOL 0x88 ;  /* 0x00000088000079c8 */ /* 0x030e4000080e0500 */
[----:B-1----:R-:W1:Y:S01]  /*88a0*/  LDC.64 R20, c[0x0][0x390] ;  /* 0x0000e400ff147b82 */ /* 0x002e620000000a00 */
[----:B------:R-:W-:Y:S02]  /*88b0*/  HFMA2 R17, -RZ, RZ, 0, 0 ;  /* 0x00000000ff117431 */ /* 0x000fe400000001ff */
[----:B------:R-:W-:Y:S01]  /*88c0*/  IMAD.MOV.U32 R18, RZ, RZ, 0x1 ;  /* 0x00000001ff127424 */ /* 0x000fe200078e00ff */
[----:B------:R-:W-:Y:S01]  /*88d0*/  PRMT R4, RZ, 0x7610, R4 ;  /* 0x00007610ff047816 */ /* 0x000fe20000000004 */
[----:B------:R-:W2:Y:S03]  /*88e0*/  LDCU UR26, c[0x0][0x880] ;  /* 0x00011000ff1a77ac */ /* 0x000ea60008000800 */
[----:B------:R-:W3:Y:S01]  /*88f0*/  LDC.64 R10, c[0x0][0xb08] ;  /* 0x0002c200ff0a7b82 */ /* 0x000ee20000000a00 */
[----:B------:R-:W4:Y:S01]  /*8900*/  LDCU.64 UR6, c[0x0][0x888] ;  /* 0x00011100ff0677ac */ /* 0x000f220008000a00 */
[----:B------:R-:W-:Y:S01]  /*8910*/  UPLOP3.LUT UP1, UPT, UPT, UPT, UPT, 0x40, 0x4 ;  /* 0x000000000004789c */ /* 0x000fe20003f2e870 */
[----:B------:R-:W-:-:S05]  /*8920*/  UMOV UR5, URZ ;  /* 0x000000ff00057c82 */ /* 0x000fca0008000000 */
[----:B------:R-:W1:Y:S08]  /*8930*/  LDC.64 R8, c[0x0][0xb10] ;  /* 0x0002c400ff087b82 */ /* 0x000e700000000a00 */
[----:B--2---:R-:W1:Y:S02]  /*8940*/  LDC.64 R2, c[0x0][0x890] ;  /* 0x00022400ff027b82 */ /* 0x004e640000000a00 */
.L_x_124:
[----:B------:R-:W-:Y:S04]  /*8950*/  LOP3.LUT R0, R4, 0xffff, RZ, 0xc0, !PT ;  /* 0x0000ffff04007812 */ /* 0x000fe800078ec0ff */
[----:B------:R-:W-:Y:S04]  /*8960*/  SHF.R.U32.HI R0, RZ, 0x1, R0 ;  /* 0x00000001ff007819 */ /* 0x000fe80000011600 */
[----:B------:R-:W-:Y:S05]  /*8970*/  LOP3.LUT R0, R0, 0xffff, RZ, 0xc0, !PT ;  /* 0x0000ffff00007812 */ /* 0x000fea00078ec0ff */
[----:B------:R-:W-:Y:S05]  /*8980*/  IMAD R0, R0, 0x4925, RZ ;  /* 0x0000492500007824 */ /* 0x000fea00078e02ff */
[----:B------:R-:W-:Y:S04]  /*8990*/  SHF.R.U32.HI R0, RZ, 0x11, R0 ;  /* 0x00000011ff007819 */ /* 0x000fe80000011600 */
[----:B------:R-:W-:Y:S05]  /*89a0*/  PRMT R0, R0, 0x9910, RZ ;  /* 0x0000991000007816 */ /* 0x000fea00000000ff */
[----:B------:R-:W-:Y:S04]  /*89b0*/  IMAD R0, R0, 0xe, RZ ;  /* 0x0000000e00007824 */ /* 0x000fe800078e02ff */
[----:B------:R-:W-:Y:S05]  /*89c0*/  IMAD.MOV R0, RZ, RZ, -R0 ;  /* 0x000000ffff007224 */ /* 0x000fea00078e0a00 */
[----:B------:R-:W-:Y:S05]  /*89d0*/  PRMT R5, R0, 0x7710, RZ ;  /* 0x0000771000057816 */ /* 0x000fea00000000ff */
[----:B------:R-:W-:Y:S05]  /*89e0*/  IMAD.IADD R5, R5, 0x1, R4 ;  /* 0x0000000105057824 */ /* 0x000fea00078e0204 */
[----:B------:R-:W-:Y:S11]  /*89f0*/  R2UR UR4, R5 ;  /* 0x00000000050472ca */ /* 0x000ff600000e0000 */
[----:B------:R-:W-:Y:S02]  /*8a00*/  @!UPT UIADD3 URZ, UPT, UPT, URZ, URZ, URZ ;  /* 0x000000fffffff290 */ /* 0x000fe4000fffe0ff */
[----:B------:R-:W-:Y:S06]  /*8a10*/  ULOP3.LUT UR4, UR4, 0xffff, URZ, 0xc0, !UPT ;  /* 0x0000ffff04047892 */ /* 0x000fec000f8ec0ff */
[----:B------:R-:W-:Y:S02]  /*8a20*/  IMAD.U32 R4, RZ, RZ, UR4 ;  /* 0x00000004ff047e24 */ /* 0x000fe4000f8e00ff */
[----:B------:R-:W-:Y:S03]  /*8a30*/  IMAD.U32 R0, RZ, RZ, UR4 ;  /* 0x00000004ff007e24 */ /* 0x000fe6000f8e00ff */
[----:B------:R-:W-:Y:S04]  /*8a40*/  LEA R4, P0, R4, UR22, 0x7 ;  /* 0x0000001604047c11 */ /* 0x000fe8000f8038ff */
[----:B------:R-:W-:Y:S02]  /*8a50*/  LEA.HI.X R5, R0, UR23, RZ, 0x7, P0 ;  /* 0x0000001700057c11 */ /* 0x000fe400080f3cff */
[----:B------:R-:W-:Y:S02]  /*8a60*/  R2UR UR28, R4 ;  /* 0x00000000041c72ca */ /* 0x000fe400000e0000 */
[----:B------:R-:W-:Y:S01]  /*8a70*/  R2UR UR29, R5 ;  /* 0x00000000051d72ca */ /* 0x000fe200000e0000 */
[----:B------:R-:W-:Y:S03]  /*8a80*/  @!UPT UIADD3 URZ, UPT, UPT, URZ, URZ, URZ ;  /* 0x000000fffffff290 */ /* 0x000fe6000fffe0ff */
[----:B------:R-:W-:Y:S11]  /*8a90*/  BRA.U UP1, `(.L_x_91) ;  /* 0x0000000501107547 */ /* 0x000ff6000b800000 */
[----:B------:R-:W2:Y:S01]  /*8aa0*/  S2R R0, SR_LANEID ;  /* 0x0000000000007919 */ /* 0x000ea20000000000 */
[----:B------:R-:W-:Y:S02]  /*8ab0*/  MOV R4, 0x400 ;  /* 0x0000040000047802 */ /* 0x000fe40000000f00 */
[----:B------:R-:W-:Y:S01]  /*8ac0*/  ELECT P0, URZ, PT ;  /* 0x0000000000ff782f */ /* 0x000fe20003800000 */
[----:B------:R-:W-:Y:S01]  /*8ad0*/  BSSY.RECONVERGENT B0, `(.L_x_92) ;  /* 0x0000037000007945 */ /* 0x000fe20003800200 */
[----:B------:R-:W5:Y:S02]  /*8ae0*/  S2R R15, SR_CgaCtaId ;  /* 0x00000000000f7919 */ /* 0x000f640000008800 */
[----:B-----5:R-:W-:Y:S01]  /*8af0*/  LEA R15, R15, R4, 0x18 ;  /* 0x000000040f0f7211 */ /* 0x020fe200078ec0ff */
[----:B--2---:R-:W-:Y:S05]  /*8b00*/  IMAD.SHL.U32 R0, R0, 0x4, RZ ;  /* 0x0000000400007824 */ /* 0x004fea00078e00ff */
[----:B------:R-:W-:Y:S03]  /*8b10*/  IADD3 R16, PT, PT, R0, 0x380, R15 ;  /* 0x0000038000107810 */ /* 0x000fe60007ffe00f */
[----:B------:R-:W-:Y:S05]  /*8b20*/  @!P0 BRA `(.L_x_93) ;  /* 0x0000000000c48947 */ /* 0x000fea0003800000 */
[----:B-1----:R-:W-:Y:S01]  /*8b30*/  ISETP.NE.U32.AND P0, PT, R8, RZ, PT ;  /* 0x000000ff0800720c */ /* 0x002fe20003f05070 */
[----:B------:R-:W-:Y:S01]  /*8b40*/  IMAD.WIDE R12, R23, 0xc, R20 ;  /* 0x0000000c170c7825 */ /* 0x000fe200078e0214 */
[----:B---3--:R-:W-:Y:S01]  /*8b50*/  ISETP.NE.U32.AND P1, PT, R10, RZ, PT ;  /* 0x000000ff0a00720c */ /* 0x008fe20003f25070 */
[----:B------:R-:W1:Y:S01]  /*8b60*/  S2UR UR4, SR_CgaCtaId ;  /* 0x00000000000479c3 */ /* 0x000e620000008800 */
[----:B------:R-:W-:Y:S01]  /*8b70*/  ISETP.NE.AND.EX P0, PT, R9, RZ, PT, P0 ;  /* 0x000000ff0900720c */ /* 0x000fe20003f05300 */
[----:B------:R-:W-:Y:S01]  /*8b80*/  UMOV UR8, 0x400 ;  /* 0x0000040000087882 */ /* 0x000fe20000000000 */
[----:B------:R-:W2:Y:S01]  /*8b90*/  LDG.E R24, desc[UR50][R12.64] ;  /* 0x000000320c187981 */ /* 0x000ea2000c1e1900 */
[----:B------:R-:W-:Y:S10]  /*8ba0*/  ISETP.NE.AND.EX P1, PT, R11, RZ, PT, P1 ;  /* 0x000000ff0b00720c */ /* 0x000ff40003f25310 */
[----:B------:R-:W3:Y:S08]  /*8bb0*/  @P0 LDC.64 R4, c[0x0][0xb10] ;  /* 0x0002c400ff040b82 */ /* 0x000ef00000000a00 */
[----:B------:R-:W5:Y:S01]  /*8bc0*/  @P1 LDC.64 R6, c[0x0][0xb08] ;  /* 0x0002c200ff061b82 */ /* 0x000f620000000a00 */
[----:B--2---:R-:W-:Y:S01]  /*8bd0*/  SHF.R.S32.HI R25, RZ, 0x1f, R24 ;  /* 0x0000001fff197819 */ /* 0x004fe20000011418 */
[C---:B---3--:R-:W-:Y:S01]  /*8be0*/  @P0 IMAD.WIDE R4, R23.reuse, 0x8, R4 ;  /* 0x0000000817040825 */ /* 0x048fe200078e0204 */
[----:B-1----:R-:W-:Y:S03]  /*8bf0*/  ULEA UR4, UR4, UR8, 0x18 ;  /* 0x0000000804047291 */ /* 0x002fe6000f8ec0ff */
[----:B-----5:R-:W-:Y:S01]  /*8c00*/  @P1 IMAD.WIDE R6, R23, 0x8, R6 ;  /* 0x0000000817061825 */ /* 0x020fe200078e0206 */
[----:B------:R-:W2:Y:S01]  /*8c10*/  @P0 LDG.E.64 R28, desc[UR50][R4.64] ;  /* 0x00000032041c0981 */ /* 0x000ea2000c1e1b00 */
[----:B------:R-:W-:Y:S03]  /*8c20*/  UIADD3 UR8, UPT, UPT, UR4, 0x380, URZ ;  /* 0x0000038004087890 */ /* 0x000fe6000fffe0ff */
[----:B------:R1:W3:Y:S04]  /*8c30*/  @P1 LDG.E.64 R26, desc[UR50][R6.64] ;  /* 0x00000032061a1981 */ /* 0x0002e8000c1e1b00 */
[----:B------:R-:W-:Y:S04]  /*8c40*/  STS [UR4+0x3b0], RZ ;  /* 0x0003b0ffff007988 */ /* 0x000fe80008000804 */
[----:B------:R5:W4:Y:S04]  /*8c50*/  LDG.E R5, desc[UR50][R12.64+0x4] ;  /* 0x000004320c057981 */ /* 0x000b28000c1e1900 */
[----:B-1----:R-:W1:Y:S01]  /*8c60*/  LDS R7, [UR4+0x39c] ;  /* 0x00039c04ff077984 */ /* 0x002e620008000800 */
[----:B------:R-:W-:Y:S05]  /*8c70*/  IMAD.U32 R6, RZ, RZ, UR8 ;  /* 0x00000008ff067e24 */ /* 0x000fea000f8e00ff */
[----:B-----5:R-:W-:Y:S05]  /*8c80*/  SHF.R.U64 R12, R6, 0x4, RZ ;  /* 0x00000004060c7819 */ /* 0x020fea00000012ff */
[----:B------:R-:W-:Y:S04]  /*8c90*/  STS [UR4+0x390], R12 ;  /* 0x0003900cff007988 */ /* 0x000fe80008000804 */
[----:B------:R-:W-:Y:S01]  /*8ca0*/  STS [UR4+0x394], R12 ;  /* 0x0003940cff007988 */ /* 0x000fe20008000804 */
[----:B------:R-:W-:Y:S02]  /*8cb0*/  @!P0 IMAD.MOV.U32 R28, RZ, RZ, R24 ;  /* 0x000000ffff1c8224 */ /* 0x000fe400078e0018 */
[----:B------:R-:W-:Y:S01]  /*8cc0*/  @!P0 IMAD.MOV.U32 R29, RZ, RZ, R25 ;  /* 0x000000ffff1d8224 */ /* 0x000fe200078e0019 */
[----:B---3--:R-:W-:Y:S01]  /*8cd0*/  @P1 STS.64 [UR4+0x380], R26 ;  /* 0x0003801aff001988 */ /* 0x008fe20008000a04 */
[C---:B--2---:R-:W-:Y:S03]  /*8ce0*/  IMAD.SHL.U32 R25, R28.reuse, 0x2, RZ ;  /* 0x000000021c197824 */ /* 0x044fe600078e00ff */
[----:B------:R-:W-:Y:S02]  /*8cf0*/  SHF.L.U64.HI R14, R28, 0x1, R29 ;  /* 0x000000011c0e7819 */ /* 0x000fe4000001021d */
[----:B------:R-:W-:Y:S02]  /*8d00*/  LOP3.LUT R25, R25, 0xfffffffe, RZ, 0xc0, !PT ;  /* 0xfffffffe19197812 */ /* 0x000fe400078ec0ff */
[----:B------:R-:W-:Y:S04]  /*8d10*/  LOP3.LUT R14, R14, 0x1fffffff, RZ, 0xc0, !PT ;  /* 0x1fffffff0e0e7812 */ /* 0x000fe800078ec0ff */
[--C-:B------:R-:W-:Y:S02]  /*8d20*/  SHF.R.U32.HI R4, RZ, 0x4, R14.reuse ;  /* 0x00000004ff047819 */ /* 0x100fe4000001160e */
[----:B------:R-:W-:Y:S02]  /*8d30*/  SHF.R.U64 R14, R25, 0x4, R14 ;  /* 0x00000004190e7819 */ /* 0x000fe4000000120e */
[----:B-1----:R-:W-:Y:S02]  /*8d40*/  LOP3.LUT R30, R7, 0xf, R4, 0xb8, !PT ;  /* 0x0000000f071e7812 */ /* 0x002fe400078eb804 */
[----:B------:R-:W-:Y:S01]  /*8d50*/  CS2R R6, SRZ ;  /* 0x0000000000067805 */ /* 0x000fe2000001ff00 */
[----:B------:R-:W-:Y:S01]  /*8d60*/  STS [UR4+0x38c], R14 ;  /* 0x00038c0eff007988 */ /* 0x000fe20008000804 */
[----:B----4-:R-:W-:Y:S03]  /*8d70*/  VIADD R5, R5, 0xffffffff ;  /* 0xffffffff05057836 */ /* 0x010fe60000000000 */
[----:B------:R-:W-:Y:S04]  /*8d80*/  STS [UR4+0x39c], R30 ;  /* 0x00039c1eff007988 */ /* 0x000fe80008000804 */
[----:B------:R-:W1:Y:S02]  /*8d90*/  LDS R4, [UR4+0x39c] ;  /* 0x00039c04ff047984 */ /* 0x000e640008000800 */
[----:B-1----:R-:W-:Y:S05]  /*8da0*/  LOP3.LUT R22, R4, 0xf0, RZ, 0xb8, !PT ;  /* 0x000000f004167812 */ /* 0x002fea00078eb8ff */
[----:B------:R-:W-:Y:S04]  /*8db0*/  STS [UR4+0x39c], R22 ;  /* 0x00039c16ff007988 */ /* 0x000fe80008000804 */
[----:B------:R-:W1:Y:S02]  /*8dc0*/  LDS R4, [UR4+0x39c] ;  /* 0x00039c04ff047984 */ /* 0x000e640008000800 */
[----:B-1----:R-:W-:Y:S01]  /*8dd0*/  LOP3.LUT R13, R4, 0xf00, RZ, 0xb8, !PT ;  /* 0x00000f00040d7812 */ /* 0x002fe200078eb8ff */
[----:B------:R-:W-:Y:S04]  /*8de0*/  VIADD R4, R24, 0xffffffff ;  /* 0xffffffff18047836 */ /* 0x000fe80000000000 */
[----:B------:R-:W-:Y:S04]  /*8df0*/  STS.64 [UR4+0x398], R12 ;  /* 0x0003980cff007988 */ /* 0x000fe80008000a04 */
[----:B------:R-:W1:Y:S04]  /*8e00*/  LDS R19, [UR4+0x39c] ;  /* 0x00039c04ff137984 */ /* 0x000e680008000800 */
[----:B------:R2:W-:Y:S01]  /*8e10*/  STS.128 [UR4+0x3a0], R4 ;  /* 0x0003a004ff007988 */ /* 0x0005e20008000c04 */
[----:B-1----:R-:W-:Y:S05]  /*8e20*/  LOP3.LUT R19, R19, 0xf000, RZ, 0xb8, !PT ;  /* 0x0000f00013137812 */ /* 0x002fea00078eb8ff */
[----:B------:R2:W-:Y:S02]  /*8e30*/  STS [UR4+0x39c], R19 ;  /* 0x00039c13ff007988 */ /* 0x0005e40008000804 */
.L_x_93:
[----:B----4-:R-:W-:Y:S05]  /*8e40*/  BSYNC.RECONVERGENT B0 ;  /* 0x0000000000007941 */ /* 0x010fea0003800200 */
.L_x_92:
[----:B------:R-:W-:Y:S01]  /*8e50*/  NOP ;  /* 0x0000000000007918 */ /* 0x000fe20000000000 */
[----:B------:R-:W4:Y:S01]  /*8e60*/  LDS R16, [R16] ;  /* 0x0000000010107984 */ /* 0x000f220000000800 */
[----:B--2---:R-:W-:Y:S01]  /*8e70*/  IADD3 R4, P0, PT, R0, UR28, RZ ;  /* 0x0000001c00047c10 */ /* 0x004fe2000ff1e0ff */
[----:B------:R-:W-:Y:S04]  /*8e80*/  IMAD.U32 R0, RZ, RZ, UR20 ;  /* 0x00000014ff007e24 */ /* 0x000fe8000f8e00ff */
[----:B------:R-:W-:Y:S01]  /*8e90*/  IMAD.X R5, RZ, RZ, UR29, P0 ;  /* 0x0000001dff057e24 */ /* 0x000fe200080e06ff */
[----:B------:R-:W-:Y:S04]  /*8ea0*/  SHF.L.U32 R6, R0, 0x1f, RZ ;  /* 0x0000001f00067819 */ /* 0x000fe800000006ff */
[----:B----4-:R2:W4:Y:S02]  /*8eb0*/  ATOMG.E.EXCH.STRONG.GPU PT, RZ, [R4], R16 ;  /* 0x0000001004ff73a8 */ /* 0x01052400041ee100 */
[----:B----4-:R-:W4:Y:S02]  /*8ec0*/  SYNCS.PHASECHK.TRANS64.TRYWAIT P0, [R15+URZ+0xa8], R6 ;  /* 0x0000a8060f0075a7 */ /* 0x010f2400080011ff */
[----:B--2-4-:R-:W-:Y:S05]  /*8ed0*/  @!P0 BRA `(.L_x_94) ;  /* 0x0000008000108947 */ /* 0x014fea0003800000 */
.L_x_91:
[----:B-1----:R-:W-:Y:S04]  /*8ee0*/  ISETP.NE.U32.AND P0, PT, R2, RZ, PT ;  /* 0x000000ff0200720c */ /* 0x002fe80003f05070 */
[----:B------:R-:W-:Y:S11]  /*8ef0*/  ISETP.NE.AND.EX P0, PT, R3, RZ, PT, P0 ;  /* 0x000000ff0300720c */ /* 0x000ff60003f05300 */
[----:B------:R-:W-:Y:S02]  /*8f00*/  @!UPT UIADD3 URZ, UPT, UPT, URZ, URZ, URZ ;  /* 0x000000fffffff290 */ /* 0x000fe4000fffe0ff */
[----:B------:R-:W1:Y:S02]  /*8f10*/  @P0 LDC.64 R4, c[0x0][0x890] ;  /* 0x00022400ff040b82 */ /* 0x000e640000000a00 */
[----:B-1----:R-:W-:Y:S01]  /*8f20*/  @P0 IMAD.WIDE R4, R23, 0x8, R4 ;  /* 0x0000000817040825 */ /* 0x002fe200078e0204 */
[----:B------:R-:W-:Y:S06]  /*8f30*/  BRA.U UP1, `(.L_x_95) ;  /* 0x0000000101107547 */ /* 0x000fec000b800000 */
[----:B------:R-:W-:Y:S04]  /*8f40*/  DEPBAR {5,4,3,2,1,0} ;  /* 0x0000003f0000791a */ /* 0x000fe80000000000 */
[----:B------:R-:W1:Y:S02]  /*8f50*/  CCTL.E.C.LDCU.IV.DEEP [UR28] ;  /* 0x000000001c007540 */ /* 0x000e640009c08000 */
[----:B-1----:R1:W-:Y:S01]  /*8f60*/  UTMACCTL.IV [UR28] ;  /* 0x000000001c0079b9 */ /* 0x0023e20008000000 */
[----:B------:R-:W-:Y:S01]  /*8f70*/  NOP ;  /* 0x0000000000007918 */ /* 0x000fe20000000000 */
.L_x_95:
[----:B------:R-:W5:Y:S01]  /*8f80*/  @P0 LDG.E.64 R4, desc[UR50][R4.64] ;  /* 0x0000003204040981 */ /* 0x000f62000c1e1b00 */
[----:B------:R-:W-:Y:S02]  /*8f90*/  USHF.L.U32 UR18, UR18, 0x6, URZ ;  /* 0x0000000612127899 */ /* 0x000fe400080006ff */
[----:B------:R-:W-:Y:S01]  /*8fa0*/  USHF.L.U32 UR19, UR19, 0x7, URZ ;  /* 0x0000000713137899 */ /* 0x000fe200080006ff */
[----:B-----5:R-:W5:Y:S02]  /*8fb0*/  @P0 LD.E R0, desc[UR50][R4.64] ;  /* 0x0000003204000980 */ /* 0x020f64000c101900 */
[----:B-----5:R-:W-:Y:S01]  /*8fc0*/  @P0 FSETP.NEU.AND P1, PT, R0, RZ, PT ;  /* 0x000000ff0000020b */ /* 0x020fe20003f2d000 */
[----:B------:R-:W-:Y:S01]  /*8fd0*/  @!UPT UIADD3 URZ, UPT, UPT, URZ, URZ, URZ ;  /* 0x000000fffffff290 */ /* 0x000fe2000fffe0ff */
[----:B------:R-:W-:Y:S11]  /*8fe0*/  @P0 BRA `(.L_x_96) ;  /* 0x00000000002c0947 */ /* 0x000ff60003800000 */
[----:B----4-:R-:W-:Y:S02]  /*8ff0*/  ISETP.NE.U32.AND P0, PT, RZ, UR6, PT ;  /* 0x00000006ff007c0c */ /* 0x010fe4000bf05070 */
[----:B------:R-:W-:Y:S02]  /*9000*/  FSETP.NEU.AND P1, PT, RZ, UR26, PT ;  /* 0x0000001aff007c0b */ /* 0x000fe4000bf2d000 */
[----:B------:R-:W-:Y:S11]  /*9010*/  ISETP.NE.AND.EX P0, PT, RZ, UR7, PT, P0 ;  /* 0x00000007ff007c0c */ /* 0x000ff6000bf05300 */
[----:B------:R-:W-:Y:S02]  /*9020*/  @!UPT UIADD3 URZ, UPT, UPT, URZ, URZ, URZ ;  /* 0x000000fffffff290 */ /* 0x000fe4000fffe0ff */
[----:B------:R-:W4:Y:S08]  /*9030*/  @P0 LDC R0, c[0x0][0x898] ;  /* 0x00022600ff000b82 */ /* 0x000f300000000800 */
[----:B------:R-:W5:Y:S01]  /*9040*/  @P0 LDC.64 R4, c[0x0][0x888] ;  /* 0x00022200ff040b82 */ /* 0x000f620000000a00 */
[----:B----4-:R-:W-:Y:S04]  /*9050*/  @P0 IMAD R23, R23, R0, RZ ;  /* 0x0000000017170224 */ /* 0x010fe800078e02ff */
[----:B-----5:R-:W-:Y:S06]  /*9060*/  @P0 IMAD.WIDE R4, R23, 0x4, R4 ;  /* 0x0000000417040825 */ /* 0x020fec00078e0204 */
[----:B------:R-:W4:Y:S02]  /*9070*/  @P0 LDG.E R4, desc[UR50][R4.64] ;  /* 0x0000003204040981 */ /* 0x000f24000c1e1900 */
[----:B----4-:R-:W-:Y:S11]  /*9080*/  @P0 FSETP.NEU.AND P1, PT, R4, RZ, PT ;  /* 0x000000ff0400020b */ /* 0x010ff60003f2d000 */
[----:B------:R-:W-:Y:S02]  /*9090*/  @!UPT UIADD3 URZ, UPT, UPT, URZ, URZ, URZ ;  /* 0x000000fffffff290 */ /* 0x000fe4000fffe0ff */
.L_x_96:
[----:B------:R-:W-:Y:S01]  /*90a0*/  UISETP.NE.AND UP0, UPT, UR21, 0x4, UPT ;  /* 0x000000041500788c */ /* 0x000fe2000bf05270 */
[----:B------:R-:W-:Y:S04]  /*90b0*/  ELECT P0, URZ, PT ;  /* 0x0000000000ff782f */ /* 0x000fe80003800000 */
[----:B------:R-:W-:Y:S04]  /*90c0*/  PLOP3.LUT P1, PT, P1, P0, PT, 0x80, 0x8 ;  /* 0x000000000008781c */ /* 0x000fe80000f21070 */
[----:B------:R-:W-:Y:S09]  /*90d0*/  BRA.U UP0, `(.L_x_97) ;  /* 0x0000000100047547 */ /* 0x000ff2000b800000 */
[----:B-1--4-:R-:W-:Y:S05]  /*90e0*/  BPT.TRAP 0x1 ;  /* 0x000000040000795c */ /* 0x012fea0000300000 */
.L_x_97:
[----:B------:R-:W5:Y:S01]  /*90f0*/  S2UR UR25, SR_CgaCtaId ;  /* 0x00000000001979c3 */ /* 0x000f620000008800 */
[----:B------:R-:W-:Y:S01]  /*9100*/  UMOV UR24, 0x400 ;  /* 0x0000040000187882 */ /* 0x000fe20000000000 */
[----:B------:R-:W-:Y:S01]  /*9110*/  SHF.L.U32 R5, R18, 0x1f, RZ ;  /* 0x0000001f12057819 */ /* 0x000fe200000006ff */
[----:B-----5:R-:W-:Y:S09]  /*9120*/  ULEA UR24, UR25, UR24, 0x18 ;  /* 0x0000001819187291 */ /* 0x020ff2000f8ec0ff */
[----:B------:R-:W5:Y:S02]  /*9130*/  SYNCS.PHASECHK.TRANS64.TRYWAIT P0, [UR24+0x80], R5 ;  /* 0x00008005ff0075a7 */ /* 0x000f640008001118 */
[----:B-----5:R-:W-:Y:S05]  /*9140*/  @!P0 BRA `(.L_x_98) ;  /* 0x0000007c00888947 */ /* 0x020fea0003800000 */
.L_x_260:
[----:B------:R-:W-:Y:S04]  /*9150*/  BSSY.RECONVERGENT B0, `(.L_x_99) ;  /* 0x0000011000007945 */ /* 0x000fe80003800200 */
[----:B------:R-:W-:Y:S05]  /*9160*/  @!P1 BRA `(.L_x_100) ;  /* 0x00000000003c9947 */ /* 0x000fea0003800000 */
[----:B------:R-:W-:Y:S02]  /*9170*/  UIADD3 UR17, UPT, UPT, UR24, 0x60, URZ ;  /* 0x0000006018117890 */ /* 0x000fe4000fffe0ff */
[----:B------:R-:W-:Y:S01]  /*9180*/  UIADD3 UR16, UPT, UPT, UR24, 0x1000, URZ ;  /* 0x0000100018107890 */ /* 0x000fe2000fffe0ff */
[----:B------:R-:W-:Y:S01]  /*9190*/  UMOV UR12, 0x0 ;  /* 0x00000000000c7882 */ /* 0x000fe20000000000 */
[----:B------:R-:W-:Y:S01]  /*91a0*/  UMOV UR13, 0x10000000 ;  /* 0x10000000000d7882 */ /* 0x000fe20000000000 */
[----:B------:R-:W-:Y:S02]  /*91b0*/  UIADD3 UR11, UPT, UPT, UR19, 0x40, URZ ;  /* 0x00000040130b7890 */ /* 0x000fe4000fffe0ff */
[----:B------:R-:W-:Y:S01]  /*91c0*/  UIADD3 UR8, UPT, UPT, UR24, 0x1800, URZ ;  /* 0x0000180018087890 */ /* 0x000fe2000fffe0ff */
[----:B------:R-:W-:Y:S03]  /*91d0*/  UMOV UR10, UR18 ;  /* 0x00000012000a7c82 */ /* 0x000fe60008000000 */
[----:B------:R1:W-:Y:S01]  /*91e0*/  UTMALDG.2D [UR16], [UR28], desc[UR12] ;  /* 0x00000c101c0075b4 */ /* 0x0003e20008009000 */
[----:B------:R-:W-:Y:S01]  /*91f0*/  UMOV UR9, UR17 ;  /* 0x0000001100097c82 */ /* 0x000fe20008000000 */
[----:B------:R-:W-:Y:S03]  /*9200*/  UISETP.NE.AND UP0, UPT, UR21, 0x4, UPT ;  /* 0x000000041500788c */ /* 0x000fe6000bf05270 */
[----:B------:R1:W-:Y:S06]  /*9210*/  UTMALDG.2D [UR8], [UR28], desc[UR12] ;  /* 0x00000c081c0075b4 */ /* 0x0003ec0008009000 */
[----:B-1----:R-:W-:Y:S05]  /*9220*/  BRA.U UP0, `(.L_x_101) ;  /* 0x0000000100047547 */ /* 0x002fea000b800000 */
[----:B----4-:R-:W-:Y:S05]  /*9230*/  BPT.TRAP 0x1 ;  /* 0x000000040000795c */ /* 0x010fea0000300000 */
.L_x_101:
[----:B------:R-:W-:Y:S04]  /*9240*/  HFMA2 R0, -RZ, RZ, 0, 0.00048828125 ;  /* 0x00001000ff007431 */ /* 0x000fe800000001ff */
[----:B------:R1:W-:Y:S03]  /*9250*/  SYNCS.ARRIVE.TRANS64.RED.A0TR RZ, [UR24+0x60], R0 ;  /* 0x00006000ffff79a7 */ /* 0x0003e60008300418 */
.L_x_100:
[----:B-1--4-:R-:W-:Y:S05]  /*9260*/  BSYNC.RECONVERGENT B0 ;  /* 0x0000000000007941 */ /* 0x012fea0003800200 */
.L_x_99:
[----:B------:R-:W-:Y:S09]  /*9270*/  UISETP.NE.AND UP0, UPT, UR21, 0x4, UPT ;  /* 0x000000041500788c */ /* 0x000ff2000bf05270 */
[----:B------:R-:W-:Y:S05]  /*9280*/  BRA.U UP0, `(.L_x_102) ;  /* 0x0000000100047547 */ /* 0x000fea000b800000 */
[----:B------:R-:W-:Y:S05]  /*9290*/  BPT.TRAP 0x1 ;  /* 0x000000040000795c */ /* 0x000fea0000300000 */
.L_x_102:
[----:B------:R-:W-:Y:S04]  /*92a0*/  UIADD3 UR4, UPT, UPT, UR24, 0x60, URZ ;  /* 0x0000006018047890 */ /* 0x000fe8000fffe0ff */
[----:B------:R-:W-:Y:S09]  /*92b0*/  UPRMT UR4, UR25, 0x654, UR4 ;  /* 0x0000065419047896 */ /* 0x000ff20008000004 */
[----:B------:R-:W-:Y:S01]  /*92c0*/  SYNCS.ARRIVE.TRANS64.RED.A1T0 RZ, [UR4], RZ ;  /* 0x000000ffffff79a7 */ /* 0x000fe20008100404 */
[----:B------:R-:W-:Y:S05]  /*92d0*/  BRA.U UP0, `(.L_x_103) ;  /* 0x0000000100047547 */ /* 0x000fea000b800000 */
[----:B------:R-:W-:Y:S05]  /*92e0*/  BPT.TRAP 0x1 ;  /* 0x000000040000795c */ /* 0x000fea0000300000 */
.L_x_103:
[----:B------:R-:W1:Y:S02]  /*92f0*/  SYNCS.PHASECHK.TRANS64.TRYWAIT P0, [UR24+0x88], R5 ;  /* 0x00008805ff0075a7 */ /* 0x000e640008001118 */
[----:B-1----:R-:W-:Y:S05]  /*9300*/  @!P0 BRA `(.L_x_104) ;  /* 0x0000007c00308947 */ /* 0x002fea0003800000 */
.L_x_262:
[----:B------:R-:W-:Y:S04]  /*9310*/  BSSY.RECONVERGENT B0, `(.L_x_105) ;  /* 0x0000012000007945 */ /* 0x000fe80003800200 */
[----:B------:R-:W-:Y:S05]  /*9320*/  @!P1 BRA `(.L_x_106) ;  /* 0x0000000000409947 */ /* 0x000fea0003800000 */
[----:B------:R-:W-:Y:S02]  /*9330*/  UIADD3 UR13, UPT, UPT, UR24, 0x68, URZ ;  /* 0x00000068180d7890 */ /* 0x000fe4000fffe0ff */
[----:B------:R-:W-:Y:S02]  /*9340*/  UIADD3 UR15, UPT, UPT, UR19, 0x10, URZ ;  /* 0x00000010130f7890 */ /* 0x000fe4000fffe0ff */
[----:B------:R-:W-:Y:S01]  /*9350*/  UIADD3 UR12, UPT, UPT, UR24, 0x2000, URZ ;  /* 0x00002000180c7890 */ /* 0x000fe2000fffe0ff */
[----:B------:R-:W-:Y:S01]  /*9360*/  UMOV UR16, 0x0 ;  /* 0x0000000000107882 */ /* 0x000fe20000000000 */
[----:B------:R-:W-:Y:S01]  /*9370*/  UMOV UR17, 0x10000000 ;  /* 0x1000000000117882 */ /* 0x000fe20000000000 */
[----:B------:R-:W-:Y:S01]  /*9380*/  UMOV UR14, UR18 ;  /* 0x00000012000e7c82 */ /* 0x000fe20008000000 */
[----:B------:R-:W-:Y:S02]  /*9390*/  UIADD3 UR11, UPT, UPT, UR19, 0x50, URZ ;  /* 0x00000050130b7890 */ /* 0x000fe4000fffe0ff */
[----:B------:R-:W-:Y:S03]  /*93a0*/  UIADD3 UR8, UPT, UPT, UR24, 0x2800, URZ ;  /* 0x0000280018087890 */ /* 0x000fe6000fffe0ff */
[----:B------:R4:W-:Y:S01]  /*93b0*/  UTMALDG.2D [UR12], [UR28], desc[UR16] ;  /* 0x0000100c1c0075b4 */ /* 0x0009e20008009000 */
[----:B------:R-:W-:Y:S01]  /*93c0*/  UMOV UR10, UR18 ;  /* 0x00000012000a7c82 */ /* 0x000fe20008000000 */
[----:B------:R-:W-:Y:S04]  /*93d0*/  UMOV UR9, UR13 ;  /* 0x0000000d00097c82 */ /* 0x000fe80008000000 */
[----:B------:R4:W-:Y:S02]  /*93e0*/  UTMALDG.2D [UR8], [UR28], desc[UR16] ;  /* 0x000010081c0075b4 */ /* 0x0009e40008009000 */
[----:B----4-:R-:W-:Y:S05]  /*93f0*/  BRA.U UP0, `(.L_x_107) ;  /* 0x0000000100047547 */ /* 0x010fea000b800000 */
[----:B------:R-:W-:Y:S05]  /*9400*/  BPT.TRAP 0x1 ;  /* 0x000000040000795c */ /* 0x000fea0000300000 */
.L_x_107:
[----:B-1----:R-:W-:Y:S04]  /*9410*/  HFMA2 R0, -RZ, RZ, 0, 0.00048828125 ;  /* 0x00001000ff007431 */ /* 0x002fe800000001ff */
[----:B------:R4:W-:Y:S03]  /*9420*/  SYNCS.ARRIVE.TRANS64.RED.A0TR RZ, [UR24+0x68], R0 ;  /* 0x00006800ffff79a7 */ /* 0x0009e60008300418 */
.L_x_106:
[----:B------:R-:W-:Y:S05]  /*9430*/  BSYNC.RECONVERGENT B0 ;  /* 0x0000000000007941 */ /* 0x000fea0003800200 */
.L_x_105:
[----:B------:R-:W-:Y:S05]  /*9440*/  BRA.U UP0, `(.L_x_108) ;  /* 0x0000000100047547 */ /* 0x000fea000b800000 */
[----:B------:R-:W-:Y:S05]  /*9450*/  BPT.TRAP 0x1 ;  /* 0x000000040000795c */ /* 0x000fea0000300000 */
.L_x_108:
[----:B------:R-:W-:Y:S04]  /*9460*/  UIADD3 UR4, UPT, UPT, UR24, 0x68, URZ ;  /* 0x0000006818047890 */ /* 0x000fe8000fffe0ff */
[----:B------:R-:W-:Y:S09]  /*9470*/  UPRMT UR4, UR25, 0x654, UR4 ;  /* 0x0000065419047896 */ /* 0x000ff20008000004 */
[----:B------:R-:W-:Y:S01]  /*9480*/  SYNCS.ARRIVE.TRANS64.RED.A1T0 RZ, [UR4], RZ ;  /* 0x000000ffffff79a7 */ /* 0x000fe20008100404 */
[----:B------:R-:W-:Y:S05]  /*9490*/  BRA.U UP0, `(.L_x_109) ;  /* 0x0000000100047547 */ /* 0x000fea000b800000 */
[----:B------:R-:W-:Y:S05]  /*94a0*/  BPT.TRAP 0x1 ;  /* 0x000000040000795c */ /* 0x000fea0000300000 */
.L_x_109:
[----:B------:R-:W5:Y:S02]  /*94b0*/  SYNCS.PHASECHK.TRANS64.TRYWAIT P0, [UR24+0x90], R5 ;  /* 0x00009005ff0075a7 */ /* 0x000f640008001118 */
[----:B-----5:R-:W-:Y:S05]  /*94c0*/  @!P0 BRA `(.L_x_110) ;  /* 0x0000007800d88947 */ /* 0x020fea0003800000 */
.L_x_264:
        /* <DEDUP_REMOVED lines=14> */
[----:B-1----:R-:W-:Y:S05]  /*95b0*/  BRA.U UP0, `(.L_x_113) ;  /* 0x0000000100047547 */ /* 0x002fea000b800000 */
[----:B------:R-:W-:Y:S05]  /*95c0*/  BPT.TRAP 0x1 ;  /* 0x000000040000795c */ /* 0x000fea0000300000 */
.L_x_113:
[----:B----4-:R-:W-:Y:S04]  /*95d0*/  HFMA2 R0, -RZ, RZ, 0, 0.00048828125 ;  /* 0x00001000ff007431 */ /* 0x010fe800000001ff */
[----:B------:R1:W-:Y:S03]  /*95e0*/  SYNCS.ARRIVE.TRANS64.RED.A0TR RZ, [UR24+0x70], R0 ;  /* 0x00007000ffff79a7 */ /* 0x0003e60008300418 */
.L_x_112:
[----:B------:R-:W-:Y:S05]  /*95f0*/  BSYNC.RECONVERGENT B0 ;  /* 0x0000000000007941 */ /* 0x000fea0003800200 */
.L_x_111:
[----:B------:R-:W-:Y:S05]  /*9600*/  BRA.U UP0, `(.L_x_114) ;  /* 0x0000000100047547 */ /* 0x000fea000b800000 */
[----:B------:R-:W-:Y:S05]  /*9610*/  BPT.TRAP 0x1 ;  /* 0x000000040000795c */ /* 0x000fea0000300000 */
.L_x_114:
[----:B------:R-:W-:Y:S04]  /*9620*/  UIADD3 UR4, UPT, UPT, UR24, 0x70, URZ ;  /* 0x0000007018047890 */ /* 0x000fe8000fffe0ff */
[----:B------:R-:W-:Y:S09]  /*9630*/  UPRMT UR4, UR25, 0x654, UR4 ;  /* 0x0000065419047896 */ /* 0x000ff20008000004 */
[----:B------:R-:W-:Y:S01]  /*9640*/  SYNCS.ARRIVE.TRANS64.RED.A1T0 RZ, [UR4], RZ ;  /* 0x000000ffffff79a7 */ /* 0x000fe20008100404 */
[----:B------:R-:W-:Y:S05]  /*9650*/  BRA.U UP0, `(.L_x_115) ;  /* 0x0000000100047547 */ /* 0x000fea000b800000 */
[----:B------:R-:W-:Y:S05]  /*9660*/  BPT.TRAP 0x1 ;  /* 0x000000040000795c */ /* 0x000fea0000300000 */
.L_x_115:
[----:B------:R-:W5:Y:S02]  /*9670*/  SYNCS.PHASECHK.TRANS64.TRYWAIT P0, [UR24+0x98], R5 ;  /* 0x00009805ff0075a7 */ /* 0x000f640008001118 */
[----:B-----5:R-:W-:Y:S05]  /*9680*/  @!P0 BRA `(.L_x_116) ;  /* 0x0000007800808947 */ /* 0x020fea0003800000 */
.L_x_266:
        /* <DEDUP_REMOVED lines=16> */
.L_x_119:
[----:B----4-:R-:W-:Y:S04]  /*9790*/  HFMA2 R0, -RZ, RZ, 0, 0.00048828125 ;  /* 0x00001000ff007431 */ /* 0x010fe800000001ff */
[----:B------:R1:W-:Y:S03]  /*97a0*/  SYNCS.ARRIVE.TRANS64.RED.A0TR RZ, [UR24+0x78], R0 ;  /* 0x00007800ffff79a7 */ /* 0x0003e60008300418 */
.L_x_118:
[----:B------:R-:W-:Y:S05]  /*97b0*/  BSYNC.RECONVERGENT B0 ;  /* 0x0000000000007941 */ /* 0x000fea0003800200 */
.L_x_117:
[----:B------:R-:W-:Y:S05]  /*97c0*/  BRA.U UP0, `(.L_x_120) ;  /* 0x0000000100047547 */ /* 0x000fea000b800000 */
[----:B------:R-:W-:Y:S05]  /*97d0*/  BPT.TRAP 0x1 ;  /* 0x000000040000795c */ /* 0x000fea0000300000 */
.L_x_120:
[----:B------:R-:W-:Y:S01]  /*97e0*/  UIADD3 UR4, UPT, UPT, UR24, 0x78, URZ ;  /* 0x0000007818047890 */ /* 0x000fe2000fffe0ff */
[----:B------:R-:W-:Y:S01]  /*97f0*/  LOP3.LUT R18, R18, 0x1, RZ, 0x3c, !PT ;  /* 0x0000000112127812 */ /* 0x000fe200078e3cff */
[----:B------:R-:W-:Y:S02]  /*9800*/  UISETP.NE.AND UP1, UPT, UR37, 0x8, UPT ;  /* 0x000000082500788c */ /* 0x000fe4000bf25270 */
[----:B------:R-:W-:Y:S09]  /*9810*/  UPRMT UR4, UR25, 0x654, UR4 ;  /* 0x0000065419047896 */ /* 0x000ff20008000004 */
[----:B------:R-:W-:Y:S01]  /*9820*/  SYNCS.ARRIVE.TRANS64.RED.A1T0 RZ, [UR4], RZ ;  /* 0x000000ffffff79a7 */ /* 0x000fe20008100404 */
[----:B------:R-:W-:Y:S05]  /*9830*/  BRA.U UP1, `(.L_x_121) ;  /* 0x0000000101047547 */ /* 0x000fea000b800000 */
[----:B------:R-:W-:Y:S05]  /*9840*/  BPT.TRAP 0x1 ;  /* 0x000000040000795c */ /* 0x000fea0000300000 */
.L_x_121:
[----:B------:R-:W-:Y:S01]  /*9850*/  ULEA UR8, UR5, UR24, 0x3 ;  /* 0x0000001805087291 */ /* 0x000fe2000f8e18ff */
[----:B-1----:R-:W-:Y:S08]  /*9860*/  SHF.L.U32 R5, R17, 0x1f, RZ ;  /* 0x0000001f11057819 */ /* 0x002ff000000006ff */
[----:B------:R-:W1:Y:S02]  /*9870*/  SYNCS.PHASECHK.TRANS64.TRYWAIT P0, [UR8+0x190], R5 ;  /* 0x00019005ff0075a7 */ /* 0x000e640008001108 */
[----:B-1----:R-:W-:Y:S05]  /*9880*/  @!P0 BRA `(.L_x_122) ;  /* 0x0000007800188947 */ /* 0x002fea0003800000 */
.L_x_268:
[----:B------:R-:W-:Y:S09]  /*9890*/  UIMAD UR4, UR5, 0x14, UR36 ;  /* 0x00000014050478a4 */ /* 0x000ff2000f8e0224 */
[----:B--2---:R-:W2:Y:S04]  /*98a0*/  LDS R6, [UR4] ;  /* 0x00000004ff067984 */ /* 0x004ea80008000800 */
[----:B-1----:R-:W1:Y:S04]  /*98b0*/  LDS R5, [UR4+0x4] ;  /* 0x00000404ff057984 */ /* 0x002e680008000800 */
[----:B------:R-:W3:Y:S04]  /*98c0*/  LDS.U16 R4, [UR4+0x12] ;  /* 0x00001204ff047984 */ /* 0x000ee80008000400 */
[----:B------:R-:W3:Y:S04]  /*98d0*/  LDS R23, [UR4+0x8] ;  /* 0x00000804ff177984 */ /* 0x000ee80008000800 */
[----:B----4-:R-:W4:Y:S01]  /*98e0*/  LDS R0, [UR4+0xc] ;  /* 0x00000c04ff007984 */ /* 0x010f220008000800 */
[----:B------:R-:W-:Y:S01]  /*98f0*/  @!PT LDS RZ, [RZ] ;  /* 0x00000000fffff984 */ /* 0x000fe20000000800 */
[----:B------:R-:W-:Y:S01]  /*9900*/  @!PT LDS RZ, [RZ] ;  /* 0x00000000fffff984 */ /* 0x000fe20000000800 */
[----:B------:R-:W-:Y:S01]  /*9910*/  @!PT LDS RZ, [RZ] ;  /* 0x00000000fffff984 */ /* 0x000fe20000000800 */
[----:B------:R-:W-:Y:S01]  /*9920*/  @!PT LDS RZ, [RZ] ;  /* 0x00000000fffff984 */ /* 0x000fe20000000800 */
[----:B------:R5:W-:Y:S06]  /*9930*/  MEMBAR.ALL.CTA ;  /* 0x0000000000007992 */ /* 0x000bec0000008000 */
[----:B-----5:R-:W3:Y:S01]  /*9940*/  FENCE.VIEW.ASYNC.S ;  /* 0x00000000000073c6 */ /* 0x020ee20000000000 */
[----:B--2---:R-:W-:Y:S02]  /*9950*/  R2UR UR18, R6 ;  /* 0x00000000061272ca */ /* 0x004fe400000e0000 */
[----:B-1----:R-:W-:Y:S01]  /*9960*/  R2UR UR19, R5 ;  /* 0x00000000051372ca */ /* 0x002fe200000e0000 */
[----:B------:R-:W-:Y:S03]  /*9970*/  @!UPT UIADD3 URZ, UPT, UPT, URZ, URZ, URZ ;  /* 0x000000fffffff290 */ /* 0x000fe6000fffe0ff */
[----:B------:R-:W-:Y:S11]  /*9980*/  BRA.U UP1, `(.L_x_123) ;  /* 0x0000000101047547 */ /* 0x000ff6000b800000 */
[----:B------:R-:W-:Y:S05]  /*9990*/  BPT.TRAP 0x1 ;  /* 0x000000040000795c */ /* 0x000fea0000300000 */
.L_x_123:
[----:B------:R-:W-:Y:S01]  /*99a0*/  UIADD3 UR8, UPT, UPT, UR8, 0x1d0, URZ ;  /* 0x000001d008087890 */ /* 0x000fe2000fffe0ff */
[----:B----4-:R-:W-:Y:S03]  /*99b0*/  ISETP.NE.AND P0, PT, R0, RZ, PT ;  /* 0x000000ff0000720c */ /* 0x010fe60003f05270 */
[----:B------:R-:W-:Y:S09]  /*99c0*/  UPRMT UR8, UR25, 0x654, UR8 ;  /* 0x0000065419087896 */ /* 0x000ff20008000008 */
[----:B---3--:R-:W-:Y:S01]  /*99d0*/  SYNCS.ARRIVE.TRANS64.RED.A1T0 RZ, [UR8], RZ ;  /* 0x000000ffffff79a7 */ /* 0x008fe20008100408 */
[----:B------:R-:W-:Y:S04]  /*99e0*/  UIADD3 UR8, UPT, UPT, UR5, 0x1, URZ ;  /* 0x0000000105087890 */ /* 0x000fe8000fffe0ff */
[----:B------:R-:W-:Y:S04]  /*99f0*/  UISETP.NE.AND UP1, UPT, UR8, 0x8, UPT ;  /* 0x000000080800788c */ /* 0x000fe8000bf25270 */
[----:B------:R-:W-:Y:S02]  /*9a00*/  USEL UR4, URZ, 0x1, UP1 ;  /* 0x00000001ff047887 */ /* 0x000fe40008800000 */
[----:B------:R-:W-:Y:S02]  /*9a10*/  USEL UR5, UR8, URZ, UP1 ;  /* 0x000000ff08057287 */ /* 0x000fe40008800000 */
[----:B------:R-:W-:Y:S02]  /*9a20*/  UPLOP3.LUT UP1, UPT, UPT, UPT, UPT, 0x80, 0x8 ;  /* 0x000000000008789c */ /* 0x000fe40003f2f070 */
[----:B------:R-:W-:Y:S01]  /*9a30*/  LOP3.LUT R17, R17, UR4, RZ, 0x3c, !PT ;  /* 0x0000000411117c12 */ /* 0x000fe2000f8e3cff */
[----:B------:R-:W-:Y:S08]  /*9a40*/  @P0 BRA `(.L_x_124) ;  /* 0xffffffec00c00947 */ /* 0x000ff0000383ffff */
[----:B------:R-:W-:Y:S05]  /*9a50*/  BRA.U UP0, `(.L_x_125) ;  /* 0x0000000100047547 */ /* 0x000fea000b800000 */
[----:B------:R-:W-:Y:S05]  /*9a60*/  BPT.TRAP 0x1 ;  /* 0x000000040000795c */ /* 0x000fea0000300000 */
.L_x_125:
[----:B------:R-:W-:-:S04]  /*9a70*/  SHF.L.U32 R3, R18, 0x1f, RZ ;  /* 0x0000001f12037819 */ /* 0x000fc800000006ff */
[----:B------:R-:W1:Y:S02]  /*9a80*/  SYNCS.PHASECHK.TRANS64.TRYWAIT P0, [UR24+0x80], R3 ;  /* 0x00008003ff0075a7 */ /* 0x000e640008001118 */
[----:B-1----:R-:W-:Y:S05]  /*9a90*/  @!P0 BRA `(.L_x_126) ;  /* 0x0000007400ac8947 */ /* 0x002fea0003800000 */
.L_x_270:
[----:B------:R-:W-:Y:S05]  /*9aa0*/  BRA.U UP0, `(.L_x_127) ;  /* 0x0000000100047547 */ /* 0x000fea000b800000 */
[----:B------:R-:W-:Y:S05]  /*9ab0*/  BPT.TRAP 0x1 ;  /* 0x000000040000795c */ /* 0x000fea0000300000 */
.L_x_127:
[----:B------:R-:W2:Y:S02]  /*9ac0*/  SYNCS.PHASECHK.TRANS64.TRYWAIT P0, [UR24+0x88], R3 ;  /* 0x00008803ff0075a7 */ /* 0x000ea40008001118 */
[----:B--2---:R-:W-:Y:S05]  /*9ad0*/  @!P0 BRA `(.L_x_128) ;  /* 0x0000007400b48947 */ /* 0x004fea0003800000 */
.L_x_272:
[----:B------:R-:W-:Y:S05]  /*9ae0*/  BRA.U UP0, `(.L_x_129) ;  /* 0x0000000100047547 */ /* 0x000fea000b800000 */
[----:B------:R-:W-:Y:S05]  /*9af0*/  BPT.TRAP 0x1 ;  /* 0x000000040000795c */ /* 0x000fea0000300000 */
.L_x_129:
[----:B------:R-:W2:Y:S02]  /*9b00*/  SYNCS.PHASECHK.TRANS64.TRYWAIT P0, [UR24+0x90], R3 ;  /* 0x00009003ff0075a7 */ /* 0x000ea40008001118 */
[----:B--2---:R-:W-:Y:S05]  /*9b10*/  @!P0 BRA `(.L_x_130) ;  /* 0x0000007400bc8947 */ /* 0x004fea0003800000 */
.L_x_274:
[----:B------:R-:W-:Y:S05]  /*9b20*/  BRA.U UP0, `(.L_x_131) ;  /* 0x0000000100047547 */ /* 0x000fea000b800000 */
[----:B------:R-:W-:Y:S05]  /*9b30*/  BPT.TRAP 0x1 ;  /* 0x000000040000795c */ /* 0x000fea0000300000 */
.L_x_131:
[----:B-1----:R-:W-:Y:S02]  /*9b40*/  SHF.L.U32 R3, R18, 0x1f, RZ ;  /* 0x0000001f12037819 */ /* 0x002fe400000006ff */
[----:B------:R-:W-:-:S04]  /*9b50*/  MOV R0, UR24 ;  /* 0x0000001800007c02 */ /* 0x000fc80008000f00 */
[----:B------:R1:W2:Y:S03]  /*9b60*/  SYNCS.PHASECHK.TRANS64.TRYWAIT P0, [R0+URZ+0x98], R3 ;  /* 0x00009803000075a7 */ /* 0x0002a600080011ff */
[----:B--2---:R-:W-:Y:S05]  /*9b70*/  @!P0 NANOSLEEP.SYNCS 0x989680 ;  /* 0x009896800000895d */ /* 0x004fea0003900000 */
[----:B------:R-:W2:Y:S02]  /*9b80*/  @!P0 SYNCS.PHASECHK.TRANS64 P0, [R0+URZ+0x98], R3 ;  /* 0x00009803000085a7 */ /* 0x000ea400080010ff */
[----:B--2---:R-:W-:Y:S05]  /*9b90*/  @P0 EXIT ;  /* 0x000000000000094d */ /* 0x004fea0003800000 */
[----:B------:R-:W-:Y:S05]  /*9ba0*/  BRA `(.L_x_131) ;  /* 0xfffffffc00e47947 */ /* 0x000fea000383ffff */
.L_x_90:
[----:B------:R-:W-:-:S09]  /*9bb0*/  UISETP.NE.AND UP0, UPT, UR21, 0x4, UPT ;  /* 0x000000041500788c */ /* 0x000fd2000bf05270 */
[----:B------:R-:W-:Y:S05]  /*9bc0*/  BRA.U UP0, `(.L_x_132) ;  /* 0x0000003d00047547 */ /* 0x000fea000b800000 */
.L_x_133:
[----:B------:R-:W-:-:S08]  /*9bd0*/  NOP ;  /* 0x0000000000007918 */ /* 0x000fd00000000000 */
[----:B------:R-:W1:Y:S02]  /*9be0*/  USETMAXREG.TRY_ALLOC.CTAPOOL UP0, 0xe8 ;  /* 0x000000e8000079c8 */ /* 0x000e640008000600 */
[----:B-1----:R-:W-:Y:S05]  /*9bf0*/  BRA.U !UP0, `(.L_x_133) ;  /* 0xfffffffd08f47547 */ /* 0x002fea000b83ffff */
[----:B------:R-:W1:Y:S08]  /*9c00*/  S2UR UR52, SR_CgaCtaId ;  /* 0x00000000003479c3 */ /* 0x000e700000008800 */
[----:B------:R-:W-:Y:S01]  /*9c10*/  BAR.SYNC.DEFER_BLOCKING 0x6, 0xa0 ;  /* 0x0182800000007b1d */ /* 0x000fe20000010000 */
[C---:B------:R-:W-:Y:S01]  /*9c20*/  IMAD.SHL.U32 R3, R49.reuse, 0x20, RZ ;  /* 0x0000002031037824 */ /* 0x040fe200078e00ff */
[----:B------:R-:W-:Y:S01]  /*9c30*/  PLOP3.LUT P2, PT, PT, PT, PT, 0x80, 0x8 ;  /* 0x000000000008781c */ /* 0x000fe20003f4f070 */
[C---:B------:R-:W-:Y:S01]  /*9c40*/  IMAD.SHL.U32 R4, R49.reuse, 0x40, RZ ;  /* 0x0000004031047824 */ /* 0x040fe200078e00ff */
[C---:B------:R-:W-:Y:S01]  /*9c50*/  LOP3.LUT R64, R49.reuse, 0x60, RZ, 0xc0, !PT ;  /* 0x0000006031407812 */ /* 0x040fe200078ec0ff */
[----:B------:R-:W-:Y:S01]  /*9c60*/  IMAD.SHL.U32 R62, R49, 0x10, RZ ;  /* 0x00000010313e7824 */ /* 0x000fe200078e00ff */
[----:B------:R-:W-:-:S02]  /*9c70*/  UMOV UR43, 0x400 ;  /* 0x00000400002b7882 */ /* 0x000fc40000000000 */
[----:B------:R-:W2:Y:S01]  /*9c80*/  LDC.64 R66, c[0x0][0x390] ;  /* 0x0000e400ff427b82 */ /* 0x000ea20000000a00 */
[----:B------:R-:W3:Y:S01]  /*9c90*/  SHFL.IDX PT, R65, R48, RZ, 0x1f ;  /* 0x00001fff30417589 */ /* 0x000ee200000e0000 */
[----:B-----5:R-:W-:Y:S01]  /*9ca0*/  IMAD.SHL.U32 R5, R48, 0x200000, RZ ;  /* 0x0020000030057824 */ /* 0x020fe200078e00ff */
[----:B------:R-:W-:Y:S01]  /*9cb0*/  LOP3.LUT R3, R3, 0x200, RZ, 0xc0, !PT ;  /* 0x0000020003037812 */ /* 0x000fe200078ec0ff */
[C---:B------:R-:W-:Y:S01]  /*9cc0*/  IMAD.U32 R2, R49.reuse, 0x10000, RZ ;  /* 0x0001000031027824 */ /* 0x040fe200078e00ff */
[----:B------:R-:W-:Y:S01]  /*9cd0*/  LOP3.LUT R4, R4, 0x1c0, RZ, 0xc0, !PT ;  /* 0x000001c004047812 */ /* 0x000fe200078ec0ff */
[----:B------:R-:W-:Y:S01]  /*9ce0*/  IMAD.SHL.U32 R0, R49, 0x8, RZ ;  /* 0x0000000831007824 */ /* 0x000fe200078e00ff */
[----:B------:R-:W-:Y:S01]  /*9cf0*/  LOP3.LUT R62, R3, 0x400, R62, 0xf8, !PT ;  /* 0x00000400033e7812 */ /* 0x000fe200078ef83e */
[----:B------:R-:W2:Y:S01]  /*9d00*/  LDC.64 R44, c[0x0][0x890] ;  /* 0x00022400ff2c7b82 */ /* 0x000ea20000000a00 */
[----:B------:R-:W-:Y:S01]  /*9d10*/  LOP3.LUT R5, R5, 0x200000, RZ, 0xc0, !PT ;  /* 0x0020000005057812 */ /* 0x000fe200078ec0ff */
[----:B------:R-:W2:Y:S01]  /*9d20*/  LDCU.64 UR38, c[0x0][0x888] ;  /* 0x00011100ff2677ac */ /* 0x000ea20008000a00 */
[----:B------:R-:W-:Y:S01]  /*9d30*/  LOP3.LUT R3, R4, 0x28, R49, 0xf8, !PT ;  /* 0x0000002804037812 */ /* 0x000fe200078ef831 */
[----:B------:R-:W-:Y:S01]  /*9d40*/  IMAD.MOV.U32 R61, RZ, RZ, 0x1 ;  /* 0x00000001ff3d7424 */ /* 0x000fe200078e00ff */
[----:B------:R-:W-:Y:S01]  /*9d50*/  LOP3.LUT R2, R5, 0x400000, R2, 0xf8, !PT ;  /* 0x0040000005027812 */ /* 0x000fe200078ef802 */
[----:B------:R-:W2:Y:S01]  /*9d60*/  LDCU.64 UR48, c[0x0][0xb18] ;  /* 0x00016300ff3077ac */ /* 0x000ea20008000a00 */
[----:B------:R-:W-:Y:S01]  /*9d70*/  LOP3.LUT R3, R3, 0x38, R0, 0x78, !PT ;  /* 0x0000003803037812 */ /* 0x000fe200078e7800 */
[----:B------:R-:W2:Y:S01]  /*9d80*/  LDC.64 R46, c[0x0][0x8b8] ;  /* 0x00022e00ff2e7b82 */ /* 0x000ea20000000a00 */
[----:B------:R-:W-:Y:S01]  /*9d90*/  IMAD.MOV.U32 R60, RZ, RZ, RZ ;  /* 0x000000ffff3c7224 */ /* 0x000fe200078e00ff */
[----:B-1----:R-:W-:Y:S01]  /*9da0*/  ULEA UR43, UR52, UR43, 0x18 ;  /* 0x0000002b342b7291 */ /* 0x002fe2000f8ec0ff */
[----:B------:R-:W-:Y:S01]  /*9db0*/  LOP3.LUT R62, R62, R3, RZ, 0xfc, !PT ;  /* 0x000000033e3e7212 */ /* 0x000fe200078efcff */
[----:B------:R-:W1:Y:S01]  /*9dc0*/  LDCU.64 UR46, c[0x0][0xb20] ;  /* 0x00016400ff2e77ac */ /* 0x000e620008000a00 */
[----:B------:R-:W-:Y:S01]  /*9dd0*/  PRMT R59, RZ, 0x7610, R59 ;  /* 0x00007610ff3b7816 */ /* 0x000fe2000000003b */
[----:B------:R-:W-:Y:S01]  /*9de0*/  IMAD.MOV.U32 R58, RZ, RZ, RZ ;  /* 0x000000ffff3a7224 */ /* 0x000fe200078e00ff */
[----:B------:R-:W1:Y:S01]  /*9df0*/  LDCU.64 UR44, c[0x0][0x8b0] ;  /* 0x00011600ff2c77ac */ /* 0x000e620008000a00 */
[----:B---3--:R-:W-:Y:S01]  /*9e00*/  ISETP.NE.AND P0, PT, R65, 0x4, PT ;  /* 0x000000044100780c */ /* 0x008fe20003f05270 */
[----:B------:R-:W-:-:S02]  /*9e10*/  IMAD.MOV.U32 R57, RZ, RZ, RZ ;  /* 0x000000ffff397224 */ /* 0x000fc400078e00ff */
[----:B------:R-:W3:Y:S01]  /*9e20*/  LDS R63, [UR43+0x350] ;  /* 0x0003502bff3f7984 */ /* 0x000ee20008000800 */
[----:B------:R-:W-:Y:S01]  /*9e30*/  UMOV UR58, URZ ;  /* 0x000000ff003a7c82 */ /* 0x000fe20008000000 */
[----:B------:R-:W-:Y:S01]  /*9e40*/  UMOV UR59, URZ ;  /* 0x000000ff003b7c82 */ /* 0x000fe20008000000 */
[----:B------:R-:W-:Y:S01]  /*9e50*/  UIADD3 UR4, UPT, UPT, UR43, 0x1000, URZ ;  /* 0x000010002b047890 */ /* 0x000fe2000fffe0ff */
[----:B------:R-:W-:Y:S01]  /*9e60*/  UMOV UR5, URZ ;  /* 0x000000ff00057c82 */ /* 0x000fe20008000000 */
[----:B---3--:R-:W-:-:S05]  /*9e70*/  IMAD.IADD R63, R63, 0x1, R2 ;  /* 0x000000013f3f7824 */ /* 0x008fca00078e0202 */
[----:B-12---:R-:W-:Y:S05]  /*9e80*/  @P0 BRA `(.L_x_134) ;  /* 0x00000000007c0947 */ /* 0x006fea0003800000 */
[----:B------:R-:W1:Y:S01]  /*9e90*/  LDC.64 R36, c[0x0][0xa00] ;  /* 0x00028000ff247b82 */ /* 0x000e620000000a00 */
[----:B------:R-:W2:Y:S01]  /*9ea0*/  LDCU UR6, c[0x0][0xc1c] ;  /* 0x00018380ff0677ac */ /* 0x000ea20008000800 */
[----:B------:R-:W3:Y:S06]  /*9eb0*/  LDCU.64 UR58, c[0x0][0xb00] ;  /* 0x00016000ff3a77ac */ /* 0x000eec0008000a00 */
[----:B------:R-:W1:Y:S01]  /*9ec0*/  LDC.64 R38, c[0x0][0xa08] ;  /* 0x00028200ff267b82 */ /* 0x000e620000000a00 */
[----:B------:R-:W-:-:S07]  /*9ed0*/  ELECT P0, URZ, PT ;  /* 0x0000000000ff782f */ /* 0x000fce0003800000 */
[----:B------:R-:W5:Y:S01]  /*9ee0*/  LDC.64 R32, c[0x0][0xa10] ;  /* 0x00028400ff207b82 */ /* 0x000f620000000a00 */
[----:B--2---:R-:W-:-:S04]  /*9ef0*/  UIADD3 UR6, UPT, UPT, UR16, UR6, URZ ;  /* 0x0000000610067290 */ /* 0x004fc8000fffe0ff */
[----:B------:R-:W-:-:S03]  /*9f00*/  UIMAD UR6, UR6, 0xe, URZ ;  /* 0x0000000e060678a4 */ /* 0x000fc6000f8e02ff */
[----:B------:R-:W5:Y:S01]  /*9f10*/  LDC.64 R34, c[0x0][0xa18] ;  /* 0x00028600ff227b82 */ /* 0x000f620000000a00 */
[----:B---3--:R-:W-:-:S07]  /*9f20*/  UIMAD.WIDE.U32 UR58, UR6, 0x80, UR58 ;  /* 0x00000080063a78a5 */ /* 0x008fce000f8e003a */
[----:B------:R-:W2:Y:S01]  /*9f30*/  LDC.64 R28, c[0x0][0xa20] ;  /* 0x00028800ff1c7b82 */ /* 0x000ea20000000a00 */
[----:B-1----:R1:W-:Y:S07]  /*9f40*/  @P0 STS.128 [UR43+0x400], R36 ;  /* 0x00040024ff000988 */ /* 0x0023ee0008000c2b */
[----:B------:R-:W2:Y:S08]  /*9f50*/  LDC.64 R30, c[0x0][0xa28] ;  /* 0x00028a00ff1e7b82 */ /* 0x000eb00000000a00 */
[----:B------:R-:W3:Y:S01]  /*9f60*/  LDC.64 R24, c[0x0][0xa30] ;  /* 0x00028c00ff187b82 */ /* 0x000ee20000000a00 */
[----:B-----5:R1:W-:Y:S07]  /*9f70*/  @P0 STS.128 [UR43+0x410], R32 ;  /* 0x00041020ff000988 */ /* 0x0203ee0008000c2b */
[----:B------:R-:W3:Y:S08]  /*9f80*/  LDC.64 R26, c[0x0][0xa38] ;  /* 0x00028e00ff1a7b82 */ /* 0x000ef00000000a00 */
[----:B----4-:R-:W4:Y:S01]  /*9f90*/  LDC.64 R16, c[0x0][0xa40] ;  /* 0x00029000ff107b82 */ /* 0x010f220000000a00 */
[----:B--2---:R1:W-:Y:S07]  /*9fa0*/  @P0 STS.128 [UR43+0x420], R28 ;  /* 0x0004201cff000988 */ /* 0x0043ee0008000c2b */
[----:B------:R-:W4:Y:S08]  /*9fb0*/  LDC.64 R18, c[0x0][0xa48] ;  /* 0x00029200ff127b82 */ /* 0x000f300000000a00 */
[----:B------:R-:W2:Y:S01]  /*9fc0*/  LDC.64 R12, c[0x0][0xa50] ;  /* 0x00029400ff0c7b82 */ /* 0x000ea20000000a00 */
[----:B---3--:R1:W-:Y:S07]  /*9fd0*/  @P0 STS.128 [UR43+0x430], R24 ;  /* 0x00043018ff000988 */ /* 0x0083ee0008000c2b */
[----:B------:R-:W2:Y:S08]  /*9fe0*/  LDC.64 R14, c[0x0][0xa58] ;  /* 0x00029600ff0e7b82 */ /* 0x000eb00000000a00 */
[----:B------:R-:W3:Y:S01]  /*9ff0*/  LDC.64 R8, c[0x0][0xa60] ;  /* 0x00029800ff087b82 */ /* 0x000ee20000000a00 */
[----:B----4-:R1:W-:Y:S07]  /*a000*/  @P0 STS.128 [UR43+0x440], R16 ;  /* 0x00044010ff000988 */ /* 0x0103ee0008000c2b */
[----:B------:R-:W3:Y:S08]  /*a010*/  LDC.64 R10, c[0x0][0xa68] ;  /* 0x00029a00ff0a7b82 */ /* 0x000ef00000000a00 */
[----:B------:R-:W4:Y:S01]  /*a020*/  LDC.64 R4, c[0x0][0xa70] ;  /* 0x00029c00ff047b82 */ /* 0x000f220000000a00 */
[----:B--2---:R1:W-:Y:S07]  /*a030*/  @P0 STS.128 [UR43+0x450], R12 ;  /* 0x0004500cff000988 */ /* 0x0043ee0008000c2b */
[----:B------:R-:W4:Y:S01]  /*a040*/  LDC.64 R6, c[0x0][0xa78] ;  /* 0x00029e00ff067b82 */ /* 0x000f220000000a00 */
[----:B---3--:R1:W-:Y:S04]  /*a050*/  @P0 STS.128 [UR43+0x460], R8 ;  /* 0x00046008ff000988 */ /* 0x0083e80008000c2b */
[----:B----4-:R1:W-:Y:S01]  /*a060*/  @P0 STS.128 [UR43+0x470], R4 ;  /* 0x00047004ff000988 */ /* 0x0103e20008000c2b */
[----:B------:R-:W-:Y:S01]  /*a070*/  NOP ;  /* 0x0000000000007918 */ /* 0x000fe20000000000 */
.L_x_134:
[----:B------:R-:W-:Y:S01]  /*a080*/  MOV R50, UR4 ;  /* 0x0000000400327c02 */ /* 0x000fe20008000f00 */
[----:B------:R-:W-:Y:S01]  /*a090*/  UMOV UR54, URZ ;  /* 0x000000ff00367c82 */ /* 0x000fe20008000000 */
[----:B------:R-:W-:Y:S01]  /*a0a0*/  SHF.L.U32 R62, R62, 0x1, RZ ;  /* 0x000000013e3e7819 */ /* 0x000fe200000006ff */
[----:B------:R-:W-:-:S06]  /*a0b0*/  UMOV UR53, URZ ;  /* 0x000000ff00357c82 */ /* 0x000fcc0008000000 */
.L_x_188:
        /* <DEDUP_REMOVED lines=17> */
[----:B------:R-:W-:Y:S02]  /*a1d0*/  ISETP.NE.OR P0, PT, R65, 0x4, !P2 ;  /* 0x000000044100780c */ /* 0x000fe40005705670 */
[----:B------:R-:W-:Y:S02]  /*a1e0*/  R2UR UR56, R2 ;  /* 0x00000000023872ca */ /* 0x000fe400000e0000 */
[----:B------:R-:W-:Y:S09]  /*a1f0*/  R2UR UR57, R3 ;  /* 0x00000000033972ca */ /* 0x000ff200000e0000 */
[----:B-1-34-:R-:W-:Y:S06]  /*a200*/  @P0 BRA `(.L_x_135) ;  /* 0x0000000000ec0947 */ /* 0x01afec0003800000 */
[----:B-1----:R-:W-:Y:S01]  /*a210*/  IMAD.U32 R9, RZ, RZ, UR43 ;  /* 0x0000002bff097e24 */ /* 0x002fe2000f8e00ff */
[----:B------:R-:W1:Y:S01]  /*a220*/  S2R R0, SR_LANEID ;  /* 0x0000000000007919 */ /* 0x000e620000000000 */
[----:B------:R-:W-:Y:S01]  /*a230*/  ELECT P0, URZ, PT ;  /* 0x0000000000ff782f */ /* 0x000fe20003800000 */
[----:B------:R-:W-:Y:S01]  /*a240*/  BSSY.RECONVERGENT B0, `(.L_x_136) ;  /* 0x0000032000007945 */ /* 0x000fe20003800200 */
[----:B-1----:R-:W-:Y:S05]  /*a250*/  IMAD.SHL.U32 R0, R0, 0x4, RZ ;  /* 0x0000000400007824 */ /* 0x002fea00078e00ff */
[----:B------:R-:W-:Y:S06]  /*a260*/  IADD3 R9, PT, PT, R0, 0x400, R9 ;  /* 0x0000040000097810 */ /* 0x000fec0007ffe009 */
[----:B------:R-:W-:Y:S05]  /*a270*/  @!P0 BRA `(.L_x_137) ;  /* 0x0000000000b88947 */ /* 0x000fea0003800000 */
[----:B------:R-:W-:Y:S01]  /*a280*/  STS [UR43+0x430], RZ ;  /* 0x000430ffff007988 */ /* 0x000fe2000800082b */
[----:B------:R-:W-:Y:S01]  /*a290*/  ISETP.NE.U32.AND P0, PT, RZ, UR46, PT ;  /* 0x0000002eff007c0c */ /* 0x000fe2000bf05070 */
[C---:B------:R-:W-:Y:S01]  /*a2a0*/  IMAD.WIDE R6, R23.reuse, 0xc, R66 ;  /* 0x0000000c17067825 */ /* 0x040fe200078e0242 */
[----:B------:R-:W-:Y:S02]  /*a2b0*/  UIADD3 UR4, UPT, UPT, UR43, 0x400, URZ ;  /* 0x000004002b047890 */ /* 0x000fe4000fffe0ff */
[----:B------:R-:W-:Y:S02]  /*a2c0*/  ISETP.NE.AND.EX P1, PT, RZ, UR47, PT, P0 ;  /* 0x0000002fff007c0c */ /* 0x000fe4000bf25300 */
[----:B------:R-:W2:Y:S01]  /*a2d0*/  LDG.E R14, desc[UR50][R6.64] ;  /* 0x00000032060e7981 */ /* 0x000ea2000c1e1900 */
[C---:B------:R-:W-:Y:S03]  /*a2e0*/  LEA R2, P0, R23.reuse, RZ, 0x3 ;  /* 0x000000ff17027211 */ /* 0x040fe600078018ff */
[----:B------:R1:W3:Y:S01]  /*a2f0*/  LDG.E R5, desc[UR50][R6.64+0x4] ;  /* 0x0000043206057981 */ /* 0x0002e2000c1e1900 */
[----:B------:R-:W-:Y:S06]  /*a300*/  LEA.HI.X.SX32 R3, R23, RZ, 0x3, P0 ;  /* 0x000000ff17037211 */ /* 0x000fec00000f1eff */
[C---:B------:R-:W-:Y:S04]  /*a310*/  @P1 IADD3 R10, P0, PT, R2.reuse, UR46, RZ ;  /* 0x0000002e020a1c10 */ /* 0x040fe8000ff1e0ff */
[C---:B------:R-:W-:Y:S02]  /*a320*/  @P1 IADD3.X R11, PT, PT, R3.reuse, UR47, RZ, P0, !PT ;  /* 0x0000002f030b1c10 */ /* 0x040fe400087fe4ff */
[----:B------:R-:W-:Y:S03]  /*a330*/  IADD3 R12, P0, PT, R2, UR48, RZ ;  /* 0x00000030020c7c10 */ /* 0x000fe6000ff1e0ff */
[----:B----4-:R-:W4:Y:S01]  /*a340*/  @P1 LDG.E.64 R16, desc[UR50][R10.64] ;  /* 0x000000320a101981 */ /* 0x010f22000c1e1b00 */
[----:B------:R-:W-:Y:S03]  /*a350*/  IADD3.X R13, PT, PT, R3, UR49, RZ, P0, !PT ;  /* 0x00000031030d7c10 */ /* 0x000fe600087fe4ff */
[----:B------:R-:W5:Y:S04]  /*a360*/  LDS R3, [UR43+0x41c] ;  /* 0x00041c2bff037984 */ /* 0x000f680008000800 */
[----:B------:R-:W5:Y:S01]  /*a370*/  LDG.E.64 R12, desc[UR50][R12.64] ;  /* 0x000000320c0c7981 */ /* 0x000f62000c1e1b00 */
[----:B-1----:R-:W-:Y:S03]  /*a380*/  IMAD.U32 R6, RZ, RZ, UR4 ;  /* 0x00000004ff067e24 */ /* 0x002fe6000f8e00ff */
[----:B-----5:R-:W-:Y:S01]  /*a390*/  STS.64 [UR43+0x400], R12 ;  /* 0x0004000cff007988 */ /* 0x020fe20008000a2b */
[--C-:B--2---:R-:W-:Y:S01]  /*a3a0*/  SHF.R.S32.HI R15, RZ, 0x1f, R14.reuse ;  /* 0x0000001fff0f7819 */ /* 0x104fe2000001140e */
[----:B------:R-:W-:Y:S02]  /*a3b0*/  @!P1 IMAD.MOV.U32 R16, RZ, RZ, R14 ;  /* 0x000000ffff109224 */ /* 0x000fe400078e000e */
[----:B---3--:R-:W-:Y:S02]  /*a3c0*/  VIADD R5, R5, 0xffffffff ;  /* 0xffffffff05057836 */ /* 0x008fe40000000000 */
[----:B------:R-:W-:Y:S05]  /*a3d0*/  @!P1 IMAD.MOV.U32 R17, RZ, RZ, R15 ;  /* 0x000000ffff119224 */ /* 0x000fea00078e000f */
[----:B----4-:R-:W-:Y:S04]  /*a3e0*/  SHF.L.U64.HI R8, R16, 0x1, R17 ;  /* 0x0000000110087819 */ /* 0x010fe80000010211 */
[----:B------:R-:W-:Y:S04]  /*a3f0*/  LOP3.LUT R8, R8, 0x1fffffff, RZ, 0xc0, !PT ;  /* 0x1fffffff08087812 */ /* 0x000fe800078ec0ff */
[----:B------:R-:W-:Y:S04]  /*a400*/  SHF.R.U32.HI R2, RZ, 0x4, R8 ;  /* 0x00000004ff027819 */ /* 0x000fe80000011608 */
[----:B------:R-:W-:Y:S02]  /*a410*/  LOP3.LUT R11, R3, 0xf, R2, 0xb8, !PT ;  /* 0x0000000f030b7812 */ /* 0x000fe400078eb802 */
[----:B------:R-:W-:Y:S03]  /*a420*/  SHF.R.U64 R2, R6, 0x4, RZ ;  /* 0x0000000406027819 */ /* 0x000fe600000012ff */
[----:B------:R1:W-:Y:S04]  /*a430*/  STS [UR43+0x41c], R11 ;  /* 0x00041c0bff007988 */ /* 0x0003e8000800082b */
[----:B------:R-:W2:Y:S04]  /*a440*/  LDS R4, [UR43+0x41c] ;  /* 0x00041c2bff047984 */ /* 0x000ea80008000800 */
[----:B------:R-:W-:Y:S04]  /*a450*/  STS [UR43+0x410], R2 ;  /* 0x00041002ff007988 */ /* 0x000fe8000800082b */
[----:B------:R-:W-:Y:S01]  /*a460*/  STS [UR43+0x414], R2 ;  /* 0x00041402ff007988 */ /* 0x000fe2000800082b */
[----:B-1----:R-:W-:Y:S05]  /*a470*/  IMAD.SHL.U32 R11, R16, 0x2, RZ ;  /* 0x00000002100b7824 */ /* 0x002fea00078e00ff */
[----:B------:R-:W-:Y:S04]  /*a480*/  LOP3.LUT R11, R11, 0xfffffffe, RZ, 0xc0, !PT ;  /* 0xfffffffe0b0b7812 */ /* 0x000fe800078ec0ff */
[----:B------:R-:W-:Y:S05]  /*a490*/  SHF.R.U64 R8, R11, 0x4, R8 ;  /* 0x000000040b087819 */ /* 0x000fea0000001208 */
[----:B------:R-:W-:Y:S01]  /*a4a0*/  STS [UR43+0x40c], R8 ;  /* 0x00040c08ff007988 */ /* 0x000fe2000800082b */
[----:B--2---:R-:W-:Y:S05]  /*a4b0*/  LOP3.LUT R7, R4, 0xf0, RZ, 0xb8, !PT ;  /* 0x000000f004077812 */ /* 0x004fea00078eb8ff */
[----:B------:R1:W-:Y:S04]  /*a4c0*/  STS [UR43+0x41c], R7 ;  /* 0x00041c07ff007988 */ /* 0x0003e8000800082b */
[----:B------:R-:W2:Y:S01]  /*a4d0*/  LDS R4, [UR43+0x41c] ;  /* 0x00041c2bff047984 */ /* 0x000ea20008000800 */
[----:B-1----:R-:W-:Y:S02]  /*a4e0*/  CS2R R6, SRZ ;  /* 0x0000000000067805 */ /* 0x002fe4000001ff00 */
[----:B--2---:R-:W-:Y:S01]  /*a4f0*/  LOP3.LUT R3, R4, 0xf00, RZ, 0xb8, !PT ;  /* 0x00000f0004037812 */ /* 0x004fe200078eb8ff */
[----:B------:R-:W-:Y:S04]  /*a500*/  VIADD R4, R14, 0xffffffff ;  /* 0xffffffff0e047836 */ /* 0x000fe80000000000 */
[----:B------:R-:W-:Y:S04]  /*a510*/  STS.64 [UR43+0x418], R2 ;  /* 0x00041802ff007988 */ /* 0x000fe80008000a2b */
[----:B------:R-:W1:Y:S04]  /*a520*/  LDS R10, [UR43+0x41c] ;  /* 0x00041c2bff0a7984 */ /* 0x000e680008000800 */
[----:B------:R2:W-:Y:S01]  /*a530*/  STS.128 [UR43+0x420], R4 ;  /* 0x00042004ff007988 */ /* 0x0005e20008000c2b */
[----:B-1----:R-:W-:Y:S05]  /*a540*/  LOP3.LUT R10, R10, 0xf000, RZ, 0xb8, !PT ;  /* 0x0000f0000a0a7812 */ /* 0x002fea00078eb8ff */
[----:B------:R2:W-:Y:S02]  /*a550*/  STS [UR43+0x41c], R10 ;  /* 0x00041c0aff007988 */ /* 0x0005e4000800082b */
.L_x_137:
[----:B------:R-:W-:Y:S05]  /*a560*/  BSYNC.RECONVERGENT B0 ;  /* 0x0000000000007941 */ /* 0x000fea0003800200 */
.L_x_136:
[----:B------:R-:W-:Y:S01]  /*a570*/  NOP ;  /* 0x0000000000007918 */ /* 0x000fe20000000000 */
[----:B------:R-:W1:Y:S01]  /*a580*/  LDS R9, [R9] ;  /* 0x0000000009097984 */ /* 0x000e620000000800 */
[----:B------:R-:W-:Y:S04]  /*a590*/  IADD3 R2, P0, PT, R0, UR56, RZ ;  /* 0x0000003800027c10 */ /* 0x000fe8000ff1e0ff */
[----:B------:R-:W-:Y:S05]  /*a5a0*/  IADD3.X R3, PT, PT, RZ, UR57, RZ, P0, !PT ;  /* 0x00000039ff037c10 */ /* 0x000fea00087fe4ff */
[----:B-1----:R3:W5:Y:S04]  /*a5b0*/  ATOMG.E.EXCH.STRONG.GPU PT, RZ, [R2], R9 ;  /* 0x0000000902ff73a8 */ /* 0x00276800041ee100 */
.L_x_135:
[----:B------:R-:W-:Y:S09]  /*a5c0*/  UISETP.NE.AND UP0, UPT, UR37, 0x8, UPT ;  /* 0x000000082500788c */ /* 0x000ff2000bf05270 */
[----:B------:R-:W-:Y:S05]  /*a5d0*/  BRA.U UP0, `(.L_x_138) ;  /* 0x0000000100047547 */ /* 0x000fea000b800000 */
[----:B------:R-:W-:Y:S05]  /*a5e0*/  BPT.TRAP 0x1 ;  /* 0x000000040000795c */ /* 0x000fea0000300000 */
.L_x_138:
[----:B------:R-:W-:Y:S01]  /*a5f0*/  ULEA UR6, UR5, UR43, 0x3 ;  /* 0x0000002b05067291 */ /* 0x000fe2000f8e18ff */
[----:B---3--:R-:W-:Y:S08]  /*a600*/  SHF.L.U32 R3, R57, 0x1f, RZ ;  /* 0x0000001f39037819 */ /* 0x008ff000000006ff */
[----:B-----5:R-:W3:Y:S02]  /*a610*/  SYNCS.PHASECHK.TRANS64.TRYWAIT P0, [UR6+0x190], R3 ;  /* 0x00019003ff0075a7 */ /* 0x020ee40008001106 */
[----:B---3--:R-:W-:Y:S05]  /*a620*/  @!P0 BRA `(.L_x_139) ;  /* 0x0000006c00108947 */ /* 0x008fea0003800000 */
.L_x_276:
[----:B------:R-:W-:Y:S09]  /*a630*/  UIMAD UR4, UR5, 0x14, UR36 ;  /* 0x00000014050478a4 */ /* 0x000ff2000f8e0224 */
[----:B------:R-:W1:Y:S04]  /*a640*/  LDS.U16 R59, [UR4+0x12] ;  /* 0x00001204ff3b7984 */ /* 0x000e680008000400 */
[----:B------:R-:W1:Y:S04]  /*a650*/  LDS R54, [UR4] ;  /* 0x00000004ff367984 */ /* 0x000e680008000800 */
[----:B------:R-:W1:Y:S04]  /*a660*/  LDS R53, [UR4+0x4] ;  /* 0x00000404ff357984 */ /* 0x000e680008000800 */
[----:B------:R-:W1:Y:S04]  /*a670*/  LDS R52, [UR4+0x8] ;  /* 0x00000804ff347984 */ /* 0x000e680008000800 */
[----:B------:R-:W1:Y:S01]  /*a680*/  LDS R51, [UR4+0xc] ;  /* 0x00000c04ff337984 */ /* 0x000e620008000800 */
[----:B------:R-:W-:Y:S01]  /*a690*/  @!PT LDS RZ, [RZ] ;  /* 0x00000000fffff984 */ /* 0x000fe20000000800 */
[----:B------:R-:W-:Y:S01]  /*a6a0*/  @!PT LDS RZ, [RZ] ;  /* 0x00000000fffff984 */ /* 0x000fe20000000800 */
[----:B------:R-:W-:Y:S01]  /*a6b0*/  @!PT LDS RZ, [RZ] ;  /* 0x00000000fffff984 */ /* 0x000fe20000000800 */
[----:B------:R-:W-:Y:S01]  /*a6c0*/  @!PT LDS RZ, [RZ] ;  /* 0x00000000fffff984 */ /* 0x000fe20000000800 */
[----:B------:R5:W-:Y:S06]  /*a6d0*/  MEMBAR.ALL.CTA ;  /* 0x0000000000007992 */ /* 0x000bec0000008000 */
[----:B-----5:R-:W1:Y:S01]  /*a6e0*/  FENCE.VIEW.ASYNC.S ;  /* 0x00000000000073c6 */ /* 0x020e620000000000 */
[----:B------:R-:W-:Y:S05]  /*a6f0*/  BRA.U UP0, `(.L_x_140) ;  /* 0x0000000100047547 */ /* 0x000fea000b800000 */
[----:B------:R-:W-:Y:S05]  /*a700*/  BPT.TRAP 0x1 ;  /* 0x000000040000795c */ /* 0x000fea0000300000 */
.L_x_140:
[----:B------:R-:W-:Y:S01]  /*a710*/  UIADD3 UR4, UPT, UPT, UR6, 0x1d0, URZ ;  /* 0x000001d006047890 */ /* 0x000fe2000fffe0ff */
[----:B---3--:R-:W-:Y:S01]  /*a720*/  IMAD.WIDE R2, R23, 0xc, R66 ;  /* 0x0000000c17027825 */ /* 0x008fe200078e0242 */
[----:B------:R-:W-:Y:S01]  /*a730*/  USHF.L.U32 UR41, UR18, 0x6, URZ ;  /* 0x0000000612297899 */ /* 0x000fe200080006ff */
[----:B------:R-:W-:Y:S01]  /*a740*/  ISETP.NE.OR P1, PT, R64, RZ, !P2 ;  /* 0x000000ff4000720c */ /* 0x000fe20005725670 */
[----:B------:R-:W-:Y:S01]  /*a750*/  UPRMT UR4, UR52, 0x654, UR4 ;  /* 0x0000065434047896 */ /* 0x000fe20008000004 */
[----:B------:R-:W-:Y:S01]  /*a760*/  BSSY.RECONVERGENT B0, `(.L_x_141) ;  /* 0x000000b000007945 */ /* 0x000fe20003800200 */
[----:B------:R-:W-:Y:S01]  /*a770*/  USHF.L.U32 UR42, UR19, 0x7, URZ ;  /* 0x00000007132a7899 */ /* 0x000fe200080006ff */
[----:B------:R-:W-:Y:S01]  /*a780*/  LOP3.LUT P0, RZ, R50, 0x3f0, RZ, 0xc0, !PT ;  /* 0x000003f032ff7812 */ /* 0x000fe2000780c0ff */
[----:B------:R-:W-:Y:S05]  /*a790*/  UIADD3 UR55, UPT, UPT, UR5, 0x1, URZ ;  /* 0x0000000105377890 */ /* 0x000fea000fffe0ff */
[----:B-1----:R-:W-:Y:S01]  /*a7a0*/  SYNCS.ARRIVE.TRANS64.RED.A1T0 RZ, [UR4], RZ ;  /* 0x000000ffffff79a7 */ /* 0x002fe20008100404 */
[----:B------:R1:W5:Y:S02]  /*a7b0*/  LDG.E R69, desc[UR50][R2.64+0x8] ;  /* 0x0000083202457981 */ /* 0x000364000c1e1900 */
[----:B------:R-:W-:Y:S05]  /*a7c0*/  @P1 BRA `(.L_x_142) ;  /* 0x0000000000101947 */ /* 0x000fea0003800000 */
[----:B------:R-:W-:Y:S04]  /*a7d0*/  DEPBAR {5,4,3,2,1,0} ;  /* 0x0000003f0000791a */ /* 0x000fe80000000000 */
[----:B------:R-:W3:Y:S02]  /*a7e0*/  CCTL.E.C.LDCU.IV.DEEP [UR56] ;  /* 0x0000000038007540 */ /* 0x000ee40009c08000 */
[----:B---3--:R3:W-:Y:S01]  /*a7f0*/  UTMACCTL.IV [UR56] ;  /* 0x00000000380079b9 */ /* 0x0087e20008000000 */
[----:B------:R-:W-:Y:S01]  /*a800*/  NOP ;  /* 0x0000000000007918 */ /* 0x000fe20000000000 */
.L_x_142:
[----:B---3--:R-:W-:Y:S05]  /*a810*/  BSYNC.RECONVERGENT B0 ;  /* 0x0000000000007941 */ /* 0x008fea0003800200 */
.L_x_141:
[----:B------:R-:W-:Y:S04]  /*a820*/  BSSY.RECONVERGENT B6, `(.L_x_143) ;  /* 0x0000021000067945 */ /* 0x000fe80003800200 */
[----:B------:R-:W-:Y:S05]  /*a830*/  @!P0 BRA `(.L_x_144) ;  /* 0x00000000007c8947 */ /* 0x000fea0003800000 */
[----:B------:R-:W2:Y:S01]  /*a840*/  LDCU.64 UR8, c[0x4][0x80] ;  /* 0x01001000ff0877ac */ /* 0x000ea20008000a00 */
[----:B-1----:R-:W-:Y:S01]  /*a850*/  MOV R2, 0x0 ;  /* 0x0000000000027802 */ /* 0x002fe20000000f00 */
[----:B------:R-:W-:Y:S02]  /*a860*/  HFMA2 R12, -RZ, RZ, 0, 5.9604644775390625e-08 ;  /* 0x00000001ff0c7431 */ /* 0x000fe400000001ff */
[----:B------:R-:W-:Y:S01]  /*a870*/  IMAD.MOV.U32 R8, RZ, RZ, 0x70 ;  /* 0x00000070ff087424 */ /* 0x000fe200078e00ff */
[----:B------:R1:W3:Y:S01]  /*a880*/  LDC.64 R14, c[0x4][R2] ;  /* 0x01000000020e7b82 */ /* 0x0002e20000000a00 */
[----:B------:R-:W4:Y:S01]  /*a890*/  LDCU.64 UR6, c[0x4][0x88] ;  /* 0x01001100ff0677ac */ /* 0x000f220008000a00 */
[----:B------:R-:W-:Y:S01]  /*a8a0*/  IMAD.MOV.U32 R13, RZ, RZ, RZ ;  /* 0x000000ffff0d7224 */ /* 0x000fe200078e00ff */
[----:B------:R-:W1:Y:S01]  /*a8b0*/  LDCU.64 UR4, c[0x4][0x8] ;  /* 0x01000100ff0477ac */ /* 0x000e620008000a00 */
[----:B--2---:R-:W-:Y:S01]  /*a8c0*/  MOV R5, UR9 ;  /* 0x0000000900057c02 */ /* 0x004fe20008000f00 */
[----:B------:R-:W-:Y:S01]  /*a8d0*/  IMAD.U32 R4, RZ, RZ, UR8 ;  /* 0x00000008ff047e24 */ /* 0x000fe2000f8e00ff */
[----:B----4-:R-:W-:Y:S01]  /*a8e0*/  MOV R7, UR7 ;  /* 0x0000000700077c02 */ /* 0x010fe20008000f00 */
[----:B------:R-:W-:Y:S01]  /*a8f0*/  IMAD.U32 R6, RZ, RZ, UR6 ;  /* 0x00000006ff067e24 */ /* 0x000fe2000f8e00ff */
[----:B-1----:R-:W-:Y:S01]  /*a900*/  MOV R11, UR5 ;  /* 0x00000005000b7c02 */ /* 0x002fe20008000f00 */
[----:B------:R-:W-:Y:S02]  /*a910*/  IMAD.U32 R10, RZ, RZ, UR4 ;  /* 0x00000004ff0a7e24 */ /* 0x000fe4000f8e00ff */
[----:B------:R-:W-:Y:S07]  /*a920*/  LEPC R20, `(.L_x_145) ;  /* 0x000000001014794e */ /* 0x000fee0000000000 */
[----:B---3-5:R-:W-:Y:S05]  /*a930*/  CALL.ABS.NOINC R14 ;  /* 0x000000000e007343 */ /* 0x028fea0003c00000 */
.L_x_145:
[----:B------:R-:W1:Y:S01]  /*a940*/  LDCU.64 UR8, c[0x4][0x80] ;  /* 0x01001000ff0877ac */ /* 0x000e620008000a00 */
[----:B------:R-:W2:Y:S01]  /*a950*/  LDC.64 R2, c[0x4][R2] ;  /* 0x0100000002027b82 */ /* 0x000ea20000000a00 */
[----:B------:R-:W-:Y:S02]  /*a960*/  HFMA2 R12, -RZ, RZ, 0, 5.9604644775390625e-08 ;  /* 0x00000001ff0c7431 */ /* 0x000fe400000001ff */
[----:B------:R-:W-:Y:S02]  /*a970*/  IMAD.MOV.U32 R8, RZ, RZ, 0x70 ;  /* 0x00000070ff087424 */ /* 0x000fe400078e00ff */
[----:B------:R-:W-:Y:S01]  /*a980*/  IMAD.MOV.U32 R13, RZ, RZ, RZ ;  /* 0x000000ffff0d7224 */ /* 0x000fe200078e00ff */
[----:B------:R-:W3:Y:S01]  /*a990*/  LDCU.64 UR6, c[0x4][0x88] ;  /* 0x01001100ff0677ac */ /* 0x000ee20008000a00 */
[----:B------:R-:W4:Y:S01]  /*a9a0*/  LDCU.64 UR4, c[0x4][0x8] ;  /* 0x01000100ff0477ac */ /* 0x000f220008000a00 */
[----:B-1----:R-:W-:Y:S02]  /*a9b0*/  MOV R4, UR8 ;  /* 0x0000000800047c02 */ /* 0x002fe40008000f00 */
[----:B------:R-:W-:Y:S02]  /*a9c0*/  MOV R5, UR9 ;  /* 0x0000000900057c02 */ /* 0x000fe40008000f00 */
[----:B---3--:R-:W-:Y:S01]  /*a9d0*/  MOV R7, UR7 ;  /* 0x0000000700077c02 */ /* 0x008fe20008000f00 */
[----:B------:R-:W-:Y:S01]  /*a9e0*/  IMAD.U32 R6, RZ, RZ, UR6 ;  /* 0x00000006ff067e24 */ /* 0x000fe2000f8e00ff */
[----:B----4-:R-:W-:Y:S01]  /*a9f0*/  MOV R11, UR5 ;  /* 0x00000005000b7c02 */ /* 0x010fe20008000f00 */
[----:B------:R-:W-:Y:S02]  /*aa00*/  IMAD.U32 R10, RZ, RZ, UR4 ;  /* 0x00000004ff0a7e24 */ /* 0x000fe4000f8e00ff */
[----:B------:R-:W-:Y:S07]  /*aa10*/  LEPC R20, `(.L_x_144) ;  /* 0x000000001014794e */ /* 0x000fee0000000000 */
[----:B--2---:R-:W-:Y:S05]  /*aa20*/  CALL.ABS.NOINC R2 ;  /* 0x0000000002007343 */ /* 0x004fea0003c00000 */
.L_x_144:
[----:B------:R-:W-:Y:S05]  /*aa30*/  BSYNC.RECONVERGENT B6 ;  /* 0x0000000000067941 */ /* 0x000fea0003800200 */
.L_x_143:
[----:B------:R-:W-:Y:S01]  /*aa40*/  ISETP.NE.AND P0, PT, R64, RZ, PT ;  /* 0x000000ff4000720c */ /* 0x000fe20003f05270 */
[----:B------:R-:W-:Y:S01]  /*aa50*/  BSSY B0, `(.L_x_146) ;  /* 0x0000009000007945 */ /* 0x000fe20003800000 */
[----:B------:R-:W-:Y:S04]  /*aa60*/  PLOP3.LUT P1, PT, PT, PT, PT, 0x8, 0x80 ;  /* 0x000000000080781c */ /* 0x000fe80003f2e170 */
[----:B------:R-:W-:Y:S07]  /*aa70*/  P2R R70, PR, RZ, 0x2 ;  /* 0x00000002ff467803 */ /* 0x000fee0000000000 */
[----:B------:R-:W-:Y:S05]  /*aa80*/  @P0 BRA `(.L_x_147) ;  /* 0x0000000000140947 */ /* 0x000fea0003800000 */
[----:B------:R-:W-:Y:S03]  /*aa90*/  UMOV UR4, 0xffffffff ;  /* 0xffffffff00047882 */ /* 0x000fe60000000000 */
[----:B------:R-:W-:Y:S05]  /*aaa0*/  BRA.DIV UR4, `(.L_x_148) ;  /* 0x0000006a04087947 */ /* 0x000fea000b800000 */
[----:B------:R-:W-:Y:S11]  /*aab0*/  ELECT P6, URZ, PT ;  /* 0x0000000000ff782f */ /* 0x000ff600038c0000 */
[----:B------:R-:W-:Y:S02]  /*aac0*/  @!UPT UIADD3 URZ, UPT, UPT, URZ, URZ, URZ ;  /* 0x000000fffffff290 */ /* 0x000fe4000fffe0ff */
.L_x_278:
[----:B------:R-:W-:Y:S07]  /*aad0*/  P2R R70, PR, RZ, 0x40 ;  /* 0x00000040ff467803 */ /* 0x000fee0000000000 */
.L_x_147:
[----:B------:R-:W-:Y:S05]  /*aae0*/  BSYNC B0 ;  /* 0x0000000000007941 */ /* 0x000fea0003800000 */
.L_x_146:
[----:B------:R-:W-:Y:S02]  /*aaf0*/  ISETP.NE.U32.AND P0, PT, R46, RZ, PT ;  /* 0x000000ff2e00720c */ /* 0x000fe40003f05070 */
[----:B------:R-:W-:Y:S02]  /*ab00*/  LOP3.LUT R61, R61, 0x1, RZ, 0x3c, !PT ;  /* 0x000000013d3d7812 */ /* 0x000fe400078e3cff */
[----:B------:R-:W-:Y:S02]  /*ab10*/  ISETP.NE.AND.EX P1, PT, R47, RZ, PT, P0 ;  /* 0x000000ff2f00720c */ /* 0x000fe40003f25300 */
[----:B------:R-:W-:Y:S02]  /*ab20*/  ISETP.NE.U32.AND P0, PT, R44, RZ, PT ;  /* 0x000000ff2c00720c */ /* 0x000fe40003f05070 */
[----:B------:R-:W-:Y:S02]  /*ab30*/  SHF.L.U32 R0, R61, 0x1f, RZ ;  /* 0x0000001f3d007819 */ /* 0x000fe400000006ff */
[----:B------:R-:W-:Y:S07]  /*ab40*/  ISETP.NE.AND.EX P0, PT, R45, RZ, PT, P0 ;  /* 0x000000ff2d00720c */ /* 0x000fee0003f05300 */
[----:B------:R-:W3:Y:S08]  /*ab50*/  @P1 LDC.64 R8, c[0x0][0x8b8] ;  /* 0x00022e00ff081b82 */ /* 0x000ef00000000a00 */
[----:B--2---:R-:W2:Y:S02]  /*ab60*/  @P0 LDC.64 R6, c[0x0][0x890] ;  /* 0x00022400ff060b82 */ /* 0x004ea40000000a00 */
[C---:B--2---:R-:W-:Y:S04]  /*ab70*/  @P0 IMAD.WIDE R6, R23.reuse, 0x8, R6 ;  /* 0x0000000817060825 */ /* 0x044fe800078e0206 */
[----:B---3--:R-:W-:Y:S01]  /*ab80*/  @P1 IMAD.WIDE R8, R23, 0x8, R8 ;  /* 0x0000000817081825 */ /* 0x008fe200078e0208 */
[----:B-1----:R-:W2:Y:S04]  /*ab90*/  @P0 LDG.E.64 R2, desc[UR50][R6.64] ;  /* 0x0000003206020981 */ /* 0x002ea8000c1e1b00 */
[----:B------:R-:W4:Y:S04]  /*aba0*/  @P1 LDG.E.64 R4, desc[UR50][R8.64] ;  /* 0x0000003208041981 */ /* 0x000f28000c1e1b00 */
[----:B--2---:R1:W5:Y:S04]  /*abb0*/  @P0 LD.E R19, desc[UR50][R2.64] ;  /* 0x0000003202130980 */ /* 0x004368000c101900 */
[----:B----4-:R1:W5:Y:S01]  /*abc0*/  @P1 LD.E R17, desc[UR50][R4.64] ;  /* 0x0000003204111980 */ /* 0x010362000c101900 */
[----:B------:R-:W-:Y:S05]  /*abd0*/  @P0 BRA `(.L_x_149) ;  /* 0x0000000000240947 */ /* 0x000fea0003800000 */
[----:B------:R-:W-:Y:S04]  /*abe0*/  ISETP.NE.U32.AND P0, PT, RZ, UR38, PT ;  /* 0x00000026ff007c0c */ /* 0x000fe8000bf05070 */
[----:B------:R-:W-:Y:S11]  /*abf0*/  ISETP.NE.AND.EX P0, PT, RZ, UR39, PT, P0 ;  /* 0x00000027ff007c0c */ /* 0x000ff6000bf05300 */
[----:B------:R-:W-:Y:S02]  /*ac00*/  @!UPT UIADD3 URZ, UPT, UPT, URZ, URZ, URZ ;  /* 0x000000fffffff290 */ /* 0x000fe4000fffe0ff */
[----:B-1----:R-:W1:Y:S08]  /*ac10*/  @P0 LDC R2, c[0x0][0x898] ;  /* 0x00022600ff020b82 */ /* 0x002e700000000800 */
[----:B------:R-:W2:Y:S01]  /*ac20*/  @P0 LDC.64 R4, c[0x0][0x888] ;  /* 0x00022200ff040b82 */ /* 0x000ea20000000a00 */
[----:B-1----:R-:W-:Y:S04]  /*ac30*/  @P0 IMAD R2, R23, R2, RZ ;  /* 0x0000000217020224 */ /* 0x002fe800078e02ff */
[----:B--2---:R-:W-:Y:S05]  /*ac40*/  @P0 IMAD.WIDE R4, R2, 0x4, R4 ;  /* 0x0000000402040825 */ /* 0x004fea00078e0204 */
[----:B-----5:R2:W5:Y:S02]  /*ac50*/  @P0 LDG.E R19, desc[UR50][R4.64] ;  /* 0x0000003204130981 */ /* 0x020564000c1e1900 */
[----:B--2---:R-:W3:Y:S02]  /*ac60*/  @!P0 LDC R19, c[0x0][0x880] ;  /* 0x00022000ff138b82 */ /* 0x004ee40000000800 */
.L_x_149:
        /* <DEDUP_REMOVED lines=9> */
[----:B--2---:R-:W4:Y:S02]  /*ad00*/  @!P0 LDC R17, c[0x0][0x8a8] ;  /* 0x00022a00ff118b82 */ /* 0x004f240000000800 */
.L_x_150:
[----:B------:R-:W2:Y:S01]  /*ad10*/  SYNCS.PHASECHK.TRANS64.TRYWAIT P0, [UR43+0x60], R0 ;  /* 0x00006000ff0075a7 */ /* 0x000ea2000800112b */
[----:B------:R-:W-:Y:S01]  /*ad20*/  LEA R68, R60, UR43, 0x3 ;  /* 0x0000002b3c447c11 */ /* 0x000fe2000f8e18ff */
[----:B------:R-:W-:Y:S01]  /*ad30*/  VIADD R56, R62, UR43 ;  /* 0x0000002b3e387c36 */ /* 0x000fe20008000000 */
[----:B-1----:R-:W-:Y:S01]  /*ad40*/  SHF.L.U32 R3, R58, 0x1f, RZ ;  /* 0x0000001f3a037819 */ /* 0x002fe200000006ff */
[----:B------:R-:W-:Y:S01]  /*ad50*/  BSSY B0, `(.L_x_151) ;  /* 0x0000008000007945 */ /* 0x000fe20003800000 */
[----:B------:R-:W-:Y:S01]  /*ad60*/  LOP3.LUT P2, RZ, R49, 0x2, RZ, 0xc0, !PT ;  /* 0x0000000231ff7812 */ /* 0x000fe2000784c0ff */
[C---:B------:R-:W-:Y:S02]  /*ad70*/  VIADD R2, R56.reuse, 0x1000 ;  /* 0x0000100038027836 */ /* 0x040fe40000000000 */
[----:B------:R-:W-:Y:S01]  /*ad80*/  VIADD R55, R56, 0x1020 ;  /* 0x0000102038377836 */ /* 0x000fe20000000000 */
[----:B------:R1:W1:Y:S01]  /*ad90*/  SYNCS.PHASECHK.TRANS64.TRYWAIT P1, [R68+URZ+0x130], R3 ;  /* 0x00013003440075a7 */ /* 0x00026200080211ff */
[----:B--2---:R-:W-:Y:S08]  /*ada0*/  @P0 BRA `(.L_x_152) ;  /* 0x0000000000080947 */ /* 0x004ff00003800000 */
[----:B------:R-:W2:Y:S02]  /*adb0*/  SYNCS.PHASECHK.TRANS64.TRYWAIT P0, [UR43+0x60], R0 ;  /* 0x00006000ff0075a7 */ /* 0x000ea4000800112b */
[----:B--2---:R-:W-:Y:S05]  /*adc0*/  @!P0 BRA `(.L_x_153) ;  /* 0x0000006400588947 */ /* 0x004fea0003800000 */
.L_x_152:
[----:B------:R-:W-:Y:S05]  /*add0*/  BSYNC B0 ;  /* 0x0000000000007941 */ /* 0x000fea0003800000 */
.L_x_151:
[----:B---3-5:R-:W-:Y:S02]  /*ade0*/  FSETP.NEU.AND P0, PT, R19, RZ, PT ;  /* 0x000000ff1300720b */ /* 0x028fe40003f0d000 */
[----:B------:R-:W-:Y:S02]  /*adf0*/  CS2R R34, SRZ ;  /* 0x0000000000227805 */ /* 0x000fe4000001ff00 */
[----:B------:R-:W-:Y:S02]  /*ae00*/  CS2R R32, SRZ ;  /* 0x0000000000207805 */ /* 0x000fe4000001ff00 */
[----:B------:R-:W-:Y:S02]  /*ae10*/  CS2R R42, SRZ ;  /* 0x00000000002a7805 */ /* 0x000fe4000001ff00 */
[----:B------:R-:W-:Y:S01]  /*ae20*/  CS2R R40, SRZ ;  /* 0x0000000000287805 */ /* 0x000fe2000001ff00 */
[----:B------:R-:W-:Y:S01]  /*ae30*/  @P2 VIADD R55, R2, 0xffffffe0 ;  /* 0xffffffe002372836 */ /* 0x000fe20000000000 */
[----:B------:R-:W-:Y:S01]  /*ae40*/  CS2R R30, SRZ ;  /* 0x00000000001e7805 */ /* 0x000fe2000001ff00 */
[----:B------:R-:W-:Y:S01]  /*ae50*/  IMAD R36, R60, 0x40, R63 ;  /* 0x000000403c247824 */ /* 0x000fe200078e023f */
[----:B------:R-:W-:Y:S02]  /*ae60*/  CS2R R28, SRZ ;  /* 0x00000000001c7805 */ /* 0x000fe4000001ff00 */
[----:B------:R-:W-:Y:S02]  /*ae70*/  CS2R R26, SRZ ;  /* 0x00000000001a7805 */ /* 0x000fe4000001ff00 */
[----:B------:R-:W-:Y:S02]  /*ae80*/  CS2R R24, SRZ ;  /* 0x0000000000187805 */ /* 0x000fe4000001ff00 */
[----:B------:R-:W-:Y:S02]  /*ae90*/  CS2R R10, SRZ ;  /* 0x00000000000a7805 */ /* 0x000fe4000001ff00 */
[----:B------:R-:W-:Y:S01]  /*aea0*/  CS2R R8, SRZ ;  /* 0x0000000000087805 */ /* 0x000fe2000001ff00 */
[----:B------:R-:W-:Y:S05]  /*aeb0*/  @P0 WARPSYNC.ALL ;  /* 0x0000000000000948 */ /* 0x000fea0003800000 */
[----:B------:R3:W1:Y:S01]  /*aec0*/  @P0 LDSM.16.MT88.4 R32, [R62+UR43+0x1000] ;  /* 0x0010002b3e20083b */ /* 0x0006620008004200 */
[----:B------:R-:W-:Y:S02]  /*aed0*/  CS2R R6, SRZ ;  /* 0x0000000000067805 */ /* 0x000fe4000001ff00 */
[----:B--2---:R-:W-:Y:S04]  /*aee0*/  CS2R R4, SRZ ;  /* 0x0000000000047805 */ /* 0x004fe8000001ff00 */
[----:B------:R3:W2:Y:S01]  /*aef0*/  @P0 LDSM.16.MT88.4 R40, [R55] ;  /* 0x000000003728083b */ /* 0x0006a20000004200 */
[----:B------:R-:W-:Y:S11]  /*af00*/  ISETP.GE.AND P0, PT, R69, 0x1, PT ;  /* 0x000000014500780c */ /* 0x000ff60003f06270 */
[----:B------:R-:W-:Y:S02]  /*af10*/  @!UPT UIADD3 URZ, UPT, UPT, URZ, URZ, URZ ;  /* 0x000000fffffff290 */ /* 0x000fe4000fffe0ff */
[----:B------:R-:W-:Y:S05]  /*af20*/  @!P0 BRA `(.L_x_154) ;  /* 0x0000000000d48947 */ /* 0x000fea0003800000 */
[----:B------:R-:W-:Y:S01]  /*af30*/  SHF.R.U32.HI R5, RZ, 0x15, R36 ;  /* 0x00000015ff057819 */ /* 0x000fe20000011624 */
[----:B------:R-:W-:Y:S03]  /*af40*/  BSSY B0, `(.L_x_155) ;  /* 0x0000006000007945 */ /* 0x000fe60003800000 */
[----:B------:R-:W-:Y:S01]  /*af50*/  LOP3.LUT P0, RZ, R5, 0x3, R48, 0x48, !PT ;  /* 0x0000000305ff7812 */ /* 0x000fe20007804830 */
[----:B------:R-:W-:Y:S01]  /*af60*/  @!UPT UIADD3 URZ, UPT, UPT, URZ, URZ, URZ ;  /* 0x000000fffffff290 */ /* 0x000fe2000fffe0ff */
[----:B-1----:R-:W-:Y:S11]  /*af70*/  @P1 BRA `(.L_x_156) ;  /* 0x0000000000081947 */ /* 0x002ff60003800000 */
[----:B------:R-:W1:Y:S02]  /*af80*/  SYNCS.PHASECHK.TRANS64.TRYWAIT P1, [R68+URZ+0x130], R3 ;  /* 0x00013003440075a7 */ /* 0x000e6400080211ff */
[----:B-1----:R-:W-:Y:S05]  /*af90*/  @!P1 BRA `(.L_x_157) ;  /* 0x0000006000fc9947 */ /* 0x002fea0003800000 */
.L_x_156:
[----:B------:R-:W-:Y:S05]  /*afa0*/  BSYNC B0 ;  /* 0x0000000000007941 */ /* 0x000fea0003800000 */
.L_x_155:
[----:B------:R-:W-:Y:S05]  /*afb0*/  @!P0 BRA `(.L_x_158) ;  /* 0x0000000000408947 */ /* 0x000fea0003800000 */
[----:B------:R-:W1:Y:S01]  /*afc0*/  LDCU.64 UR8, c[0x4][0x70] ;  /* 0x01000e00ff0877ac */ /* 0x000e620008000a00 */
[----:B------:R-:W-:Y:S01]  /*afd0*/  MOV R3, 0x0 ;  /* 0x0000000000037802 */ /* 0x000fe20000000f00 */
[----:B------:R-:W-:Y:S02]  /*afe0*/  HFMA2 R12, -RZ, RZ, 0, 5.9604644775390625e-08 ;  /* 0x00000001ff0c7431 */ /* 0x000fe400000001ff */
[----:B------:R-:W-:Y:S02]  /*aff0*/  IMAD.MOV.U32 R8, RZ, RZ, 0x192 ;  /* 0x00000192ff087424 */ /* 0x000fe400078e00ff */
[----:B------:R-:W-:Y:S01]  /*b000*/  IMAD.MOV.U32 R13, RZ, RZ, RZ ;  /* 0x000000ffff0d7224 */ /* 0x000fe200078e00ff */
[----:B------:R-:W5:Y:S01]  /*b010*/  LDCU.64 UR6, c[0x4][0x78] ;  /* 0x01000f00ff0677ac */ /* 0x000f620008000a00 */
[----:B------:R-:W2:Y:S01]  /*b020*/  LDC.64 R2, c[0x4][R3] ;  /* 0x0100000003027b82 */ /* 0x000ea20000000a00 */
[----:B------:R-:W3:Y:S01]  /*b030*/  LDCU.64 UR4, c[0x4][0x10] ;  /* 0x01000200ff0477ac */ /* 0x000ee20008000a00 */
[----:B-1----:R-:W-:Y:S01]  /*b040*/  MOV R5, UR9 ;  /* 0x0000000900057c02 */ /* 0x002fe20008000f00 */
[----:B------:R-:W-:Y:S01]  /*b050*/  IMAD.U32 R4, RZ, RZ, UR8 ;  /* 0x00000008ff047e24 */ /* 0x000fe2000f8e00ff */
[----:B-----5:R-:W-:Y:S01]  /*b060*/  MOV R7, UR7 ;  /* 0x0000000700077c02 */ /* 0x020fe20008000f00 */
[----:B------:R-:W-:Y:S01]  /*b070*/  IMAD.U32 R6, RZ, RZ, UR6 ;  /* 0x00000006ff067e24 */ /* 0x000fe2000f8e00ff */
[----:B---3--:R-:W-:Y:S01]  /*b080*/  MOV R11, UR5 ;  /* 0x00000005000b7c02 */ /* 0x008fe20008000f00 */
[----:B------:R-:W-:Y:S02]  /*b090*/  IMAD.U32 R10, RZ, RZ, UR4 ;  /* 0x00000004ff0a7e24 */ /* 0x000fe4000f8e00ff */
[----:B------:R-:W-:Y:S07]  /*b0a0*/  LEPC R20, `(.L_x_158) ;  /* 0x000000001014794e */ /* 0x000fee0000000000 */
[----:B--2-4-:R-:W-:Y:S05]  /*b0b0*/  CALL.ABS.NOINC R2 ;  /* 0x0000000002007343 */ /* 0x014fea0003c00000 */
.L_x_158:
[----:B------:R-:W-:Y:S05]  /*b0c0*/  WARPSYNC.ALL ;  /* 0x0000000000007948 */ /* 0x000fea0003800000 */
[C---:B------:R-:W-:Y:S01]  /*b0d0*/  R2UR UR4, R36.reuse ;  /* 0x00000000240472ca */ /* 0x040fe200000e0000 */
[----:B------:R-:W-:Y:S05]  /*b0e0*/  VIADD R3, R36, 0x100000 ;  /* 0x0010000024037836 */ /* 0x000fea0000000000 */
[----:B------:R-:W-:Y:S04]  /*b0f0*/  SHF.R.U32.HI R3, RZ, 0x15, R3 ;  /* 0x00000015ff037819 */ /* 0x000fe80000011603 */
[----:B------:R-:W-:Y:S03]  /*b100*/  LOP3.LUT P0, RZ, R3, 0x3, R48, 0x48, !PT ;  /* 0x0000000303ff7812 */ /* 0x000fe60007804830 */
[----:B------:R-:W1:Y:S10]  /*b110*/  LDTM.16dp256bit.x2 R24, tmem[UR4] ;  /* 0x00000004001879ee */ /* 0x000e7400080a0000 */
[----:B-1----:R-:W-:Y:S05]  /*b120*/  @!P0 BRA `(.L_x_159) ;  /* 0x0000000000408947 */ /* 0x002fea0003800000 */
        /* <DEDUP_REMOVED lines=16> */
.L_x_159:
[----:B------:R-:W-:Y:S05]  /*b230*/  WARPSYNC.ALL ;  /* 0x0000000000007948 */ /* 0x000fea0003800000 */
[----:B------:R-:W-:Y:S11]  /*b240*/  R2UR UR4, R36 ;  /* 0x00000000240472ca */ /* 0x000ff600000e0000 */
[----:B------:R-:W-:Y:S02]  /*b250*/  @!UPT UIADD3 URZ, UPT, UPT, URZ, URZ, URZ ;  /* 0x000000fffffff290 */ /* 0x000fe4000fffe0ff */
[----:B------:R-:W1:Y:S02]  /*b260*/  LDTM.16dp256bit.x2 R4, tmem[UR4+0x100000] ;  /* 0x10000004000479ee */ /* 0x000e6400080a0000 */
[----:B-1----:R-:W-:Y:S01]  /*b270*/  NOP ;  /* 0x0000000000007918 */ /* 0x002fe20000000000 */
.L_x_154:
[--C-:B-1----:R-:W-:Y:S01]  /*b280*/  HADD2.F32 R18, -RZ, R32.reuse.H0_H0 ;  /* 0x20000020ff127230 */ /* 0x102fe20000004100 */
[----:B------:R-:W-:Y:S05]  /*b290*/  WARPSYNC.ALL ;  /* 0x0000000000007948 */ /* 0x000fea0003800000 */
[-C--:B----4-:R-:W-:Y:S01]  /*b2a0*/  FMUL R0, R24, R17.reuse ;  /* 0x0000001118007220 */ /* 0x090fe20000400000 */
[----:B------:R-:W-:Y:S02]  /*b2b0*/  HADD2.F32 R21, -RZ, R32.H1_H1 ;  /* 0x30000020ff157230 */ /* 0x000fe40000004100 */
[-C--:B------:R-:W-:Y:S01]  /*b2c0*/  FMUL R2, R25, R17.reuse ;  /* 0x0000001119027220 */ /* 0x080fe20000400000 */
[----:B------:R-:W-:Y:S01]  /*b2d0*/  FMUL R3, R26, R17 ;  /* 0x000000111a037220 */ /* 0x000fe20000400000 */
[C---:B------:R-:W-:Y:S01]  /*b2e0*/  FFMA R0, R19.reuse, R18, R0 ;  /* 0x0000001213007223 */ /* 0x040fe20000000000 */
[--C-:B------:R-:W-:Y:S02]  /*b2f0*/  HADD2.F32 R18, -RZ, R33.reuse.H0_H0 ;  /* 0x20000021ff127230 */ /* 0x100fe40000004100 */
[----:B------:R-:W-:Y:S01]  /*b300*/  FFMA R2, R19, R21, R2 ;  /* 0x0000001513027223 */ /* 0x000fe20000000002 */
[----:B------:R-:W-:Y:S02]  /*b310*/  HADD2.F32 R21, -RZ, R33.H1_H1 ;  /* 0x30000021ff157230 */ /* 0x000fe40000004100 */
[-C--:B------:R-:W-:Y:S01]  /*b320*/  FMUL R12, R27, R17.reuse ;  /* 0x000000111b0c7220 */ /* 0x080fe20000400000 */
[----:B------:R-:W-:Y:S01]  /*b330*/  FMUL R13, R4, R17 ;  /* 0x00000011040d7220 */ /* 0x000fe20000400000 */
[C---:B------:R-:W-:Y:S01]  /*b340*/  FFMA R3, R19.reuse, R18, R3 ;  /* 0x0000001213037223 */ /* 0x040fe20000000003 */
[--C-:B------:R-:W-:Y:S01]  /*b350*/  HADD2.F32 R18, -RZ, R34.reuse.H0_H0 ;  /* 0x20000022ff127230 */ /* 0x100fe20000004100 */
[----:B------:R-:W-:Y:S01]  /*b360*/  F2FP.F16.F32.PACK_AB R72, R2, R0 ;  /* 0x000000000248723e */ /* 0x000fe200000000ff */
[----:B------:R-:W-:Y:S01]  /*b370*/  FFMA R12, R19, R21, R12 ;  /* 0x00000015130c7223 */ /* 0x000fe2000000000c */
[-C--:B------:R-:W-:Y:S01]  /*b380*/  FMUL R14, R5, R17.reuse ;  /* 0x00000011050e7220 */ /* 0x080fe20000400000 */
[-C--:B------:R-:W-:Y:S01]  /*b390*/  FMUL R4, R28, R17.reuse ;  /* 0x000000111c047220 */ /* 0x080fe20000400000 */
[----:B------:R-:W-:Y:S02]  /*b3a0*/  HADD2.F32 R20, -RZ, R34.H1_H1 ;  /* 0x30000022ff147230 */ /* 0x000fe40000004100 */
[----:B------:R-:W-:Y:S01]  /*b3b0*/  FMUL R15, R6, R17 ;  /* 0x00000011060f7220 */ /* 0x000fe20000400000 */
[----:B------:R-:W-:Y:S01]  /*b3c0*/  F2FP.F16.F32.PACK_AB R73, R12, R3 ;  /* 0x000000030c49723e */ /* 0x000fe200000000ff */
[----:B------:R-:W-:Y:S01]  /*b3d0*/  FFMA R4, R19, R18, R4 ;  /* 0x0000001213047223 */ /* 0x000fe20000000004 */
[-C--:B------:R-:W-:Y:S01]  /*b3e0*/  FMUL R5, R29, R17.reuse ;  /* 0x000000111d057220 */ /* 0x080fe20000400000 */
[--C-:B------:R-:W-:Y:S02]  /*b3f0*/  HADD2.F32 R21, -RZ, R35.reuse.H0_H0 ;  /* 0x20000023ff157230 */ /* 0x100fe40000004100 */
[-C--:B------:R-:W-:Y:S01]  /*b400*/  FMUL R6, R30, R17.reuse ;  /* 0x000000111e067220 */ /* 0x080fe20000400000 */
[----:B------:R-:W-:Y:S01]  /*b410*/  FMUL R16, R7, R17 ;  /* 0x0000001107107220 */ /* 0x000fe20000400000 */
[C---:B------:R-:W-:Y:S01]  /*b420*/  FFMA R5, R19.reuse, R20, R5 ;  /* 0x0000001413057223 */ /* 0x040fe20000000005 */
[----:B------:R-:W-:Y:S02]  /*b430*/  HADD2.F32 R18, -RZ, R35.H1_H1 ;  /* 0x30000023ff127230 */ /* 0x000fe40000004100 */
[----:B------:R-:W-:Y:S01]  /*b440*/  FFMA R6, R19, R21, R6 ;  /* 0x0000001513067223 */ /* 0x000fe20000000006 */
[-C--:B------:R-:W-:Y:S01]  /*b450*/  FMUL R7, R31, R17.reuse ;  /* 0x000000111f077220 */ /* 0x080fe20000400000 */
[--C-:B--2---:R-:W-:Y:S02]  /*b460*/  HADD2.F32 R20, -RZ, R40.reuse.H0_H0 ;  /* 0x20000028ff147230 */ /* 0x104fe40000004100 */
[----:B------:R-:W-:Y:S01]  /*b470*/  FMUL R8, R8, R17 ;  /* 0x0000001108087220 */ /* 0x000fe20000400000 */
[----:B------:R-:W-:Y:S02]  /*b480*/  HADD2.F32 R21, -RZ, R40.H1_H1 ;  /* 0x30000028ff157230 */ /* 0x000fe40000004100 */
[C---:B------:R-:W-:Y:S01]  /*b490*/  FFMA R7, R19.reuse, R18, R7 ;  /* 0x0000001213077223 */ /* 0x040fe20000000007 */
[--C-:B------:R-:W-:Y:S02]  /*b4a0*/  HADD2.F32 R22, -RZ, R41.reuse.H0_H0 ;  /* 0x20000029ff167230 */ /* 0x100fe40000004100 */
[C---:B------:R-:W-:Y:S01]  /*b4b0*/  FFMA R13, R19.reuse, R20, R13 ;  /* 0x00000014130d7223 */ /* 0x040fe2000000000d */
[----:B------:R-:W-:Y:S02]  /*b4c0*/  HADD2.F32 R18, -RZ, R41.H1_H1 ;  /* 0x30000029ff127230 */ /* 0x000fe40000004100 */
[C---:B------:R-:W-:Y:S01]  /*b4d0*/  FFMA R14, R19.reuse, R21, R14 ;  /* 0x00000015130e7223 */ /* 0x040fe2000000000e */
[--C-:B------:R-:W-:Y:S02]  /*b4e0*/  HADD2.F32 R21, -RZ, R42.reuse.H0_H0 ;  /* 0x2000002aff157230 */ /* 0x100fe40000004100 */
[----:B------:R-:W-:Y:S01]  /*b4f0*/  FFMA R15, R19, R22, R15 ;  /* 0x00000016130f7223 */ /* 0x000fe2000000000f */
[----:B------:R-:W-:Y:S02]  /*b500*/  HADD2.F32 R20, -RZ, R42.H1_H1 ;  /* 0x3000002aff147230 */ /* 0x000fe40000004100 */
[-C--:B------:R-:W-:Y:S01]  /*b510*/  FMUL R9, R9, R17.reuse ;  /* 0x0000001109097220 */ /* 0x080fe20000400000 */
[--C-:B------:R-:W-:Y:S02]  /*b520*/  HADD2.F32 R23, -RZ, R43.reuse.H0_H0 ;  /* 0x2000002bff177230 */ /* 0x100fe40000004100 */
[-C--:B------:R-:W-:Y:S01]  /*b530*/  FMUL R10, R10, R17.reuse ;  /* 0x000000110a0a7220 */ /* 0x080fe20000400000 */
[----:B------:R-:W-:Y:S02]  /*b540*/  HADD2.F32 R22, -RZ, R43.H1_H1 ;  /* 0x3000002bff167230 */ /* 0x000fe40000004100 */
[----:B------:R-:W-:Y:S01]  /*b550*/  FFMA R16, R19, R18, R16 ;  /* 0x0000001213107223 */ /* 0x000fe20000000010 */
[----:B------:R-:W-:Y:S01]  /*b560*/  FMUL R11, R11, R17 ;  /* 0x000000110b0b7220 */ /* 0x000fe20000400000 */
[C---:B------:R-:W-:Y:S01]  /*b570*/  FFMA R8, R19.reuse, R21, R8 ;  /* 0x0000001513087223 */ /* 0x040fe20000000008 */
[C---:B------:R-:W-:Y:S01]  /*b580*/  FFMA R9, R19.reuse, R20, R9 ;  /* 0x0000001413097223 */ /* 0x040fe20000000009 */
[C---:B------:R-:W-:Y:S01]  /*b590*/  FFMA R10, R19.reuse, R23, R10 ;  /* 0x00000017130a7223 */ /* 0x040fe2000000000a */
[----:B------:R-:W-:Y:S01]  /*b5a0*/  FFMA R11, R19, R22, R11 ;  /* 0x00000016130b7223 */ /* 0x000fe2000000000b */
[----:B------:R-:W-:Y:S01]  /*b5b0*/  F2FP.F16.F32.PACK_AB R74, R5, R4 ;  /* 0x00000004054a723e */ /* 0x000fe200000000ff */
[----:B------:R-:W-:Y:S01]  /*b5c0*/  BSSY.RECONVERGENT B0, `(.L_x_160) ;  /* 0x000001c000007945 */ /* 0x000fe20003800200 */
[----:B------:R-:W-:Y:S02]  /*b5d0*/  F2FP.F16.F32.PACK_AB R75, R7, R6 ;  /* 0x00000006074b723e */ /* 0x000fe400000000ff */
[----:B------:R-:W-:Y:S02]  /*b5e0*/  F2FP.F16.F32.PACK_AB R76, R14, R13 ;  /* 0x0000000d0e4c723e */ /* 0x000fe400000000ff */
[----:B------:R-:W-:Y:S01]  /*b5f0*/  F2FP.F16.F32.PACK_AB R77, R16, R15 ;  /* 0x0000000f104d723e */ /* 0x000fe200000000ff */
[----:B------:R1:W-:Y:S01]  /*b600*/  STSM.16.MT88.4 [R56+0x1000], R72 ;  /* 0x0010004838007844 */ /* 0x0003e20000004200 */
[----:B------:R-:W-:Y:S02]  /*b610*/  F2FP.F16.F32.PACK_AB R78, R9, R8 ;  /* 0x00000008094e723e */ /* 0x000fe400000000ff */
[----:B------:R-:W-:Y:S02]  /*b620*/  F2FP.F16.F32.PACK_AB R79, R11, R10 ;  /* 0x0000000a0b4f723e */ /* 0x000fe400000000ff */
[----:B------:R-:W-:Y:S03]  /*b630*/  ISETP.NE.AND P0, PT, R70, RZ, PT ;  /* 0x000000ff4600720c */ /* 0x000fe60003f05270 */
[----:B------:R1:W-:Y:S01]  /*b640*/  STSM.16.MT88.4 [R55], R76 ;  /* 0x0000004c37007844 */ /* 0x0003e20000004200 */
[----:B------:R-:W-:Y:S01]  /*b650*/  @!PT LDS RZ, [RZ] ;  /* 0x00000000fffff984 */ /* 0x000fe20000000800 */
[----:B------:R-:W-:Y:S01]  /*b660*/  @!PT LDS RZ, [RZ] ;  /* 0x00000000fffff984 */ /* 0x000fe20000000800 */
[----:B------:R-:W-:Y:S01]  /*b670*/  @!PT LDS RZ, [RZ] ;  /* 0x00000000fffff984 */ /* 0x000fe20000000800 */
[----:B------:R-:W-:Y:S01]  /*b680*/  @!PT LDS RZ, [RZ] ;  /* 0x00000000fffff984 */ /* 0x000fe20000000800 */
[----:B------:R2:W-:Y:S07]  /*b690*/  MEMBAR.ALL.CTA ;  /* 0x0000000000007992 */ /* 0x0005ee0000008000 */
[----:B--2---:R-:W2:Y:S02]  /*b6a0*/  FENCE.VIEW.ASYNC.S ;  /* 0x00000000000073c6 */ /* 0x004ea40000000000 */
[----:B--2---:R-:W-:Y:S06]  /*b6b0*/  BAR.SYNC.DEFER_BLOCKING 0x1, 0x80 ;  /* 0x0042000000007b1d */ /* 0x004fec0000010000 */
[----:B------:R-:W-:Y:S05]  /*b6c0*/  @!P0 BRA `(.L_x_161) ;  /* 0x00000000002c8947 */ /* 0x000fea0003800000 */
[----:B------:R-:W-:Y:S02]  /*b6d0*/  UIADD3 UR7, UPT, UPT, UR43, 0x1000, URZ ;  /* 0x000010002b077890 */ /* 0x000fe4000fffe0ff */
[----:B------:R-:W-:Y:S02]  /*b6e0*/  UIADD3 UR6, UPT, UPT, UR42, 0x40, URZ ;  /* 0x000000402a067890 */ /* 0x000fe4000fffe0ff */
[----:B------:R-:W-:Y:S02]  /*b6f0*/  UIADD3 UR4, UPT, UPT, UR43, 0x1800, URZ ;  /* 0x000018002b047890 */ /* 0x000fe4000fffe0ff */
[----:B------:R-:W-:Y:S01]  /*b700*/  MOV R50, UR7 ;  /* 0x0000000700327c02 */ /* 0x000fe20008000f00 */
[----:B------:R-:W-:Y:S03]  /*b710*/  UMOV UR5, UR41 ;  /* 0x0000002900057c82 */ /* 0x000fe60008000000 */
[----:B------:R-:W-:Y:S11]  /*b720*/  R2UR UR40, R50 ;  /* 0x00000000322872ca */ /* 0x000ff600000e0000 */
[----:B------:R-:W-:Y:S02]  /*b730*/  @!UPT UIADD3 URZ, UPT, UPT, URZ, URZ, URZ ;  /* 0x000000fffffff290 */ /* 0x000fe4000fffe0ff */
[----:B------:R2:W-:Y:S01]  /*b740*/  UTMASTG.2D [UR40], [UR56] ;  /* 0x00000028380073b5 */ /* 0x0005e20008008000 */
[----:B------:R2:W-:Y:S01]  /*b750*/  UTMASTG.2D [UR4], [UR56] ;  /* 0x00000004380073b5 */ /* 0x0005e20008008000 */
[----:B------:R0:W-:Y:S01]  /*b760*/  UTMACMDFLUSH ;  /* 0x00000000000079b7 */ /* 0x0001e20000000000 */
[----:B--2---:R-:W-:Y:S04]  /*b770*/  DEPBAR.LE SB0, 0x1 ;  /* 0x000080400000791a */ /* 0x004fe80000000000 */
.L_x_161:
[----:B------:R-:W-:Y:S05]  /*b780*/  BSYNC.RECONVERGENT B0 ;  /* 0x0000000000007941 */ /* 0x000fea0003800200 */
.L_x_160:
[----:B------:R-:W-:Y:S01]  /*b790*/  UISETP.NE.AND UP1, UPT, UR54, URZ, UPT ;  /* 0x000000ff3600728c */ /* 0x000fe2000bf25270 */
[----:B------:R-:W-:Y:S01]  /*b7a0*/  BAR.SYNC.DEFER_BLOCKING 0x1, 0x80 ;  /* 0x0042000000007b1d */ /* 0x000fe20000010000 */
[----:B------:R-:W-:Y:S04]  /*b7b0*/  SHF.L.U32 R3, R61, 0x1f, RZ ;  /* 0x0000001f3d037819 */ /* 0x000fe800000006ff */
[----:B------:R-:W-:Y:S05]  /*b7c0*/  PLOP3.LUT P0, PT, PT, PT, UP1, 0x80, 0x8 ;  /* 0x000000000008781c */ /* 0x000fea0003f0f018 */
[----:B------:R-:W-:Y:S04]  /*b7d0*/  @UP1 ULEA UR4, UR53, UR43, 0x3 ;  /* 0x0000002b35041291 */ /* 0x000fe8000f8e18ff */
[----:B------:R-:W-:Y:S04]  /*b7e0*/  @UP1 UIADD3 UR4, UPT, UPT, UR4, 0x80, URZ ;  /* 0x0000008004041890 */ /* 0x000fe8000fffe0ff */
[----:B------:R-:W-:Y:S09]  /*b7f0*/  @UP1 UPRMT UR4, UR52, 0x654, UR4 ;  /* 0x0000065434041896 */ /* 0x000ff20008000004 */
[----:B------:R-:W-:Y:S01]  /*b800*/  @P0 SYNCS.ARRIVE.TRANS64.RED.A1T0 RZ, [UR4], RZ ;  /* 0x000000ffffff09a7 */ /* 0x000fe20008100404 */
[----:B------:R-:W-:Y:S01]  /*b810*/  @UP1 UIADD3 UR4, UPT, UPT, UR53, 0x1, URZ ;  /* 0x0000000135041890 */ /* 0x000fe2000fffe0ff */
[----:B------:R-:W-:Y:S01]  /*b820*/  BSSY B0, `(.L_x_162) ;  /* 0x0000008000007945 */ /* 0x000fe20003800000 */
[----:B------:R-:W-:Y:S02]  /*b830*/  FSETP.NEU.AND P0, PT, R19, RZ, PT ;  /* 0x000000ff1300720b */ /* 0x000fe40003f0d000 */
[----:B------:R-:W-:Y:S01]  /*b840*/  @UP1 UISETP.NE.AND UP0, UPT, UR4, 0x4, UPT ;  /* 0x000000040400188c */ /* 0x000fe2000bf05270 */
[----:B------:R-:W2:Y:S03]  /*b850*/  SYNCS.PHASECHK.TRANS64.TRYWAIT P1, [UR43+0x68], R3 ;  /* 0x00006803ff0075a7 */ /* 0x000ea6000802112b */
[----:B------:R-:W-:Y:S01]  /*b860*/  @UP1 USEL UR53, UR4, URZ, UP0 ;  /* 0x000000ff04351287 */ /* 0x000fe20008000000 */
[----:B--2---:R-:W-:Y:S11]  /*b870*/  @P1 BRA `(.L_x_163) ;  /* 0x0000000000081947 */ /* 0x004ff60003800000 */
[----:B------:R-:W2:Y:S02]  /*b880*/  SYNCS.PHASECHK.TRANS64.TRYWAIT P1, [UR43+0x68], R3 ;  /* 0x00006803ff0075a7 */ /* 0x000ea4000802112b */
[----:B--2---:R-:W-:Y:S05]  /*b890*/  @!P1 BRA `(.L_x_164) ;  /* 0x0000005800d09947 */ /* 0x004fea0003800000 */
.L_x_163:
[----:B------:R-:W-:Y:S05]  /*b8a0*/  BSYNC B0 ;  /* 0x0000000000007941 */ /* 0x000fea0003800000 */
.L_x_162:
[----:B------:R-:W-:Y:S05]  /*b8b0*/  @P0 WARPSYNC.ALL ;  /* 0x0000000000000948 */ /* 0x000fea0003800000 */
[----:B------:R4:W1:Y:S01]  /*b8c0*/  @P0 LDSM.16.MT88.4 R32, [R62+UR43+0x2000] ;  /* 0x0020002b3e20083b */ /* 0x0008620008004200 */
[----:B------:R-:W-:Y:S02]  /*b8d0*/  CS2R R30, SRZ ;  /* 0x00000000001e7805 */ /* 0x000fe4000001ff00 */
[----:B------:R-:W-:Y:S02]  /*b8e0*/  CS2R R28, SRZ ;  /* 0x00000000001c7805 */ /* 0x000fe4000001ff00 */
[----:B------:R-:W-:Y:S01]  /*b8f0*/  CS2R R26, SRZ ;  /* 0x00000000001a7805 */ /* 0x000fe2000001ff00 */
[----:B------:R4:W1:Y:S01]  /*b900*/  @P0 LDSM.16.MT88.4 R40, [R55+0x1000] ;  /* 0x001000003728083b */ /* 0x0008620000004200 */
[----:B------:R-:W-:Y:S02]  /*b910*/  ISETP.GE.AND P0, PT, R69, 0x1, PT ;  /* 0x000000014500780c */ /* 0x000fe40003f06270 */
[----:B------:R-:W-:Y:S02]  /*b920*/  CS2R R24, SRZ ;  /* 0x0000000000187805 */ /* 0x000fe4000001ff00 */
[----:B------:R-:W-:Y:S02]  /*b930*/  CS2R R10, SRZ ;  /* 0x00000000000a7805 */ /* 0x000fe4000001ff00 */
[----:B------:R-:W-:Y:S02]  /*b940*/  CS2R R8, SRZ ;  /* 0x0000000000087805 */ /* 0x000fe4000001ff00 */
[----:B------:R-:W-:Y:S02]  /*b950*/  CS2R R6, SRZ ;  /* 0x0000000000067805 */ /* 0x000fe4000001ff00 */
[----:B------:R-:W-:Y:S03]  /*b960*/  CS2R R4, SRZ ;  /* 0x0000000000047805 */ /* 0x000fe6000001ff00 */
[----:B------:R-:W-:Y:S05]  /*b970*/  @!P0 BRA `(.L_x_165) ;  /* 0x0000000000c48947 */ /* 0x000fea0003800000 */
[----:B--2---:R-:W-:Y:S05]  /*b980*/  VIADD R3, R36, 0x10 ;  /* 0x0000001024037836 */ /* 0x004fea0000000000 */
[----:B------:R-:W-:Y:S04]  /*b990*/  SHF.R.U32.HI R3, RZ, 0x15, R3 ;  /* 0x00000015ff037819 */ /* 0x000fe80000011603 */
[----:B------:R-:W-:Y:S11]  /*b9a0*/  LOP3.LUT P0, RZ, R3, 0x3, R48, 0x48, !PT ;  /* 0x0000000303ff7812 */ /* 0x000ff60007804830 */
[----:B------:R-:W-:Y:S02]  /*b9b0*/  @!UPT UIADD3 URZ, UPT, UPT, URZ, URZ, URZ ;  /* 0x000000fffffff290 */ /* 0x000fe4000fffe0ff */
[----:B------:R-:W-:Y:S05]  /*b9c0*/  @!P0 BRA `(.L_x_166) ;  /* 0x0000000000408947 */ /* 0x000fea0003800000 */
[----:B------:R-:W2:Y:S01]  /*b9d0*/  LDCU.64 UR8, c[0x4][0x70] ;  /* 0x01000e00ff0877ac */ /* 0x000ea20008000a00 */
[----:B------:R-:W-:Y:S01]  /*b9e0*/  MOV R3, 0x0 ;  /* 0x0000000000037802 */ /* 0x000fe20000000f00 */
[----:B------:R-:W-:Y:S02]  /*b9f0*/  HFMA2 R12, -RZ, RZ, 0, 5.9604644775390625e-08 ;  /* 0x00000001ff0c7431 */ /* 0x000fe400000001ff */
[----:B------:R-:W-:Y:S02]  /*ba00*/  IMAD.MOV.U32 R8, RZ, RZ, 0x192 ;  /* 0x00000192ff087424 */ /* 0x000fe400078e00ff */
[----:B------:R-:W-:Y:S01]  /*ba10*/  IMAD.MOV.U32 R13, RZ, RZ, RZ ;  /* 0x000000ffff0d7224 */ /* 0x000fe200078e00ff */
[----:B------:R-:W5:Y:S01]  /*ba20*/  LDCU.64 UR6, c[0x4][0x78] ;  /* 0x01000f00ff0677ac */ /* 0x000f620008000a00 */
[----:B------:R-:W1:Y:S01]  /*ba30*/  LDC.64 R2, c[0x4][R3] ;  /* 0x0100000003027b82 */ /* 0x000e620000000a00 */
[----:B------:R-:W3:Y:S01]  /*ba40*/  LDCU.64 UR4, c[0x4][0x10] ;  /* 0x01000200ff0477ac */ /* 0x000ee20008000a00 */
[----:B--2---:R-:W-:Y:S01]  /*ba50*/  MOV R5, UR9 ;  /* 0x0000000900057c02 */ /* 0x004fe20008000f00 */
[----:B------:R-:W-:Y:S01]  /*ba60*/  IMAD.U32 R4, RZ, RZ, UR8 ;  /* 0x00000008ff047e24 */ /* 0x000fe2000f8e00ff */
[----:B-----5:R-:W-:Y:S01]  /*ba70*/  MOV R7, UR7 ;  /* 0x0000000700077c02 */ /* 0x020fe20008000f00 */
[----:B------:R-:W-:Y:S01]  /*ba80*/  IMAD.U32 R6, RZ, RZ, UR6 ;  /* 0x00000006ff067e24 */ /* 0x000fe2000f8e00ff */
[----:B---3--:R-:W-:Y:S01]  /*ba90*/  MOV R11, UR5 ;  /* 0x00000005000b7c02 */ /* 0x008fe20008000f00 */
[----:B------:R-:W-:Y:S02]  /*baa0*/  IMAD.U32 R10, RZ, RZ, UR4 ;  /* 0x00000004ff0a7e24 */ /* 0x000fe4000f8e00ff */
[----:B------:R-:W-:Y:S07]  /*bab0*/  LEPC R20, `(.L_x_166) ;  /* 0x000000001014794e */ /* 0x000fee0000000000 */
[----:B-1--4-:R-:W-:Y:S05]  /*bac0*/  CALL.ABS.NOINC R2 ;  /* 0x0000000002007343 */ /* 0x012fea0003c00000 */
.L_x_166:
[----:B------:R-:W-:Y:S05]  /*bad0*/  WARPSYNC.ALL ;  /* 0x0000000000007948 */ /* 0x000fea0003800000 */
[C---:B------:R-:W-:Y:S01]  /*bae0*/  R2UR UR4, R36.reuse ;  /* 0x00000000240472ca */ /* 0x040fe200000e0000 */
[----:B------:R-:W-:Y:S05]  /*baf0*/  VIADD R3, R36, 0x100010 ;  /* 0x0010001024037836 */ /* 0x000fea0000000000 */
[----:B------:R-:W-:Y:S04]  /*bb00*/  SHF.R.U32.HI R3, RZ, 0x15, R3 ;  /* 0x00000015ff037819 */ /* 0x000fe80000011603 */
[----:B------:R-:W-:Y:S03]  /*bb10*/  LOP3.LUT P0, RZ, R3, 0x3, R48, 0x48, !PT ;  /* 0x0000000303ff7812 */ /* 0x000fe60007804830 */
[----:B------:R-:W2:Y:S10]  /*bb20*/  LDTM.16dp256bit.x2 R24, tmem[UR4+0x10] ;  /* 0x00001004001879ee */ /* 0x000eb400080a0000 */
[----:B--2---:R-:W-:Y:S05]  /*bb30*/  @!P0 BRA `(.L_x_167) ;  /* 0x0000000000408947 */ /* 0x004fea0003800000 */
        /* <DEDUP_REMOVED lines=16> */
.L_x_167:
[----:B------:R-:W-:Y:S05]  /*bc40*/  WARPSYNC.ALL ;  /* 0x0000000000007948 */ /* 0x000fea0003800000 */
[----:B------:R-:W-:Y:S11]  /*bc50*/  R2UR UR4, R36 ;  /* 0x00000000240472ca */ /* 0x000ff600000e0000 */
[----:B------:R-:W-:Y:S02]  /*bc60*/  @!UPT UIADD3 URZ, UPT, UPT, URZ, URZ, URZ ;  /* 0x000000fffffff290 */ /* 0x000fe4000fffe0ff */
[----:B------:R-:W2:Y:S02]  /*bc70*/  LDTM.16dp256bit.x2 R4, tmem[UR4+0x100010] ;  /* 0x10001004000479ee */ /* 0x000ea400080a0000 */
[----:B--2---:R-:W-:Y:S01]  /*bc80*/  NOP ;  /* 0x0000000000007918 */ /* 0x004fe20000000000 */
.L_x_165:
[--C-:B-1----:R-:W-:Y:S01]  /*bc90*/  HADD2.F32 R18, -RZ, R32.reuse.H0_H0 ;  /* 0x20000020ff127230 */ /* 0x102fe20000004100 */
[----:B------:R-:W-:Y:S05]  /*bca0*/  WARPSYNC.ALL ;  /* 0x0000000000007948 */ /* 0x000fea0003800000 */
[-C--:B--2---:R-:W-:Y:S01]  /*bcb0*/  FMUL R0, R24, R17.reuse ;  /* 0x0000001118007220 */ /* 0x084fe20000400000 */
        /* <DEDUP_REMOVED lines=27> */
[--C-:B------:R-:W-:Y:S02]  /*be70*/  HADD2.F32 R20, -RZ, R40.reuse.H0_H0 ;  /* 0x20000028ff147230 */ /* 0x100fe40000004100 */
        /* <DEDUP_REMOVED lines=29> */
[----:B------:R1:W-:Y:S01]  /*c050*/  STSM.16.MT88.4 [R55+0x1000], R76 ;  /* 0x0010004c37007844 */ /* 0x0003e20000004200 */
        /* <DEDUP_REMOVED lines=9> */
[----:B------:R-:W-:Y:S01]  /*c0f0*/  UIADD3 UR8, UPT, UPT, UR43, 0x2000, URZ ;  /* 0x000020002b087890 */ /* 0x000fe2000fffe0ff */
[----:B------:R-:W-:Y:S01]  /*c100*/  UMOV UR9, UR41 ;  /* 0x0000002900097c82 */ /* 0x000fe20008000000 */
[----:B------:R-:W-:Y:S02]  /*c110*/  UIADD3 UR6, UPT, UPT, UR42, 0x50, URZ ;  /* 0x000000502a067890 */ /* 0x000fe4000fffe0ff */
[----:B------:R-:W-:Y:S01]  /*c120*/  UIADD3 UR4, UPT, UPT, UR43, 0x2800, URZ ;  /* 0x000028002b047890 */ /* 0x000fe2000fffe0ff */
[----:B------:R-:W-:Y:S04]  /*c130*/  UMOV UR5, UR41 ;  /* 0x0000002900057c82 */ /* 0x000fe80008000000 */
[----:B------:R2:W-:Y:S04]  /*c140*/  UTMASTG.2D [UR8], [UR56] ;  /* 0x00000008380073b5 */ /* 0x0005e80008008000 */
[----:B------:R2:W-:Y:S01]  /*c150*/  UTMASTG.2D [UR4], [UR56] ;  /* 0x00000004380073b5 */ /* 0x0005e20008008000 */
[----:B------:R0:W-:Y:S01]  /*c160*/  UTMACMDFLUSH ;  /* 0x00000000000079b7 */ /* 0x0001e20000000000 */
[----:B--2---:R-:W-:Y:S04]  /*c170*/  DEPBAR.LE SB0, 0x1 ;  /* 0x000080400000791a */ /* 0x004fe80000000000 */
.L_x_169:
[----:B------:R-:W-:Y:S05]  /*c180*/  BSYNC.RECONVERGENT B0 ;  /* 0x0000000000007941 */ /* 0x000fea0003800200 */
.L_x_168:
[----:B------:R-:W-:Y:S01]  /*c190*/  BAR.SYNC.DEFER_BLOCKING 0x1, 0x80 ;  /* 0x0042000000007b1d */ /* 0x000fe20000010000 */
[----:B------:R-:W-:Y:S01]  /*c1a0*/  ULEA UR4, UR53, UR43, 0x3 ;  /* 0x0000002b35047291 */ /* 0x000fe2000f8e18ff */
[----:B------:R-:W-:Y:S01]  /*c1b0*/  SHF.L.U32 R3, R61, 0x1f, RZ ;  /* 0x0000001f3d037819 */ /* 0x000fe200000006ff */
[----:B------:R-:W-:Y:S01]  /*c1c0*/  UIADD3 UR40, UPT, UPT, UR53, 0x1, URZ ;  /* 0x0000000135287890 */ /* 0x000fe2000fffe0ff */
[----:B------:R-:W-:Y:S01]  /*c1d0*/  FSETP.NEU.AND P0, PT, R19, RZ, PT ;  /* 0x000000ff1300720b */ /* 0x000fe20003f0d000 */
[----:B------:R-:W-:Y:S04]  /*c1e0*/  UIADD3 UR4, UPT, UPT, UR4, 0x80, URZ ;  /* 0x0000008004047890 */ /* 0x000fe8000fffe0ff */
[----:B------:R-:W-:Y:S09]  /*c1f0*/  UPRMT UR4, UR52, 0x654, UR4 ;  /* 0x0000065434047896 */ /* 0x000ff20008000004 */
[----:B------:R-:W-:Y:S01]  /*c200*/  SYNCS.ARRIVE.TRANS64.RED.A1T0 RZ, [UR4], RZ ;  /* 0x000000ffffff79a7 */ /* 0x000fe20008100404 */
[----:B------:R-:W-:Y:S01]  /*c210*/  BSSY B0, `(.L_x_170) ;  /* 0x0000005000007945 */ /* 0x000fe20003800000 */
[----:B------:R-:W2:Y:S03]  /*c220*/  SYNCS.PHASECHK.TRANS64.TRYWAIT P1, [UR43+0x70], R3 ;  /* 0x00007003ff0075a7 */ /* 0x000ea6000802112b */
[----:B--2---:R-:W-:Y:S05]  /*c230*/  @P1 BRA `(.L_x_171) ;  /* 0x0000000000081947 */ /* 0x004fea0003800000 */
[----:B------:R-:W2:Y:S02]  /*c240*/  SYNCS.PHASECHK.TRANS64.TRYWAIT P1, [UR43+0x70], R3 ;  /* 0x00007003ff0075a7 */ /* 0x000ea4000802112b */
[----:B--2---:R-:W-:Y:S05]  /*c250*/  @!P1 BRA `(.L_x_172) ;  /* 0x0000005000789947 */ /* 0x004fea0003800000 */
.L_x_171:
[----:B------:R-:W-:Y:S05]  /*c260*/  BSYNC B0 ;  /* 0x0000000000007941 */ /* 0x000fea0003800000 */
.L_x_170:
        /* <DEDUP_REMOVED lines=34> */
.L_x_174:
        /* <DEDUP_REMOVED lines=23> */
.L_x_175:
[----:B------:R-:W-:Y:S05]  /*c600*/  WARPSYNC.ALL ;  /* 0x0000000000007948 */ /* 0x000fea0003800000 */
[----:B------:R-:W-:Y:S11]  /*c610*/  R2UR UR4, R36 ;  /* 0x00000000240472ca */ /* 0x000ff600000e0000 */
[----:B------:R-:W-:Y:S02]  /*c620*/  @!UPT UIADD3 URZ, UPT, UPT, URZ, URZ, URZ ;  /* 0x000000fffffff290 */ /* 0x000fe4000fffe0ff */
[----:B------:R-:W2:Y:S02]  /*c630*/  LDTM.16dp256bit.x2 R4, tmem[UR4+0x100020] ;  /* 0x10002004000479ee */ /* 0x000ea400080a0000 */
[----:B--2---:R-:W-:Y:S01]  /*c640*/  NOP ;  /* 0x0000000000007918 */ /* 0x004fe20000000000 */
.L_x_173:
        /* <DEDUP_REMOVED lines=79> */
.L_x_177:
[----:B------:R-:W-:Y:S05]  /*cb40*/  BSYNC.RECONVERGENT B0 ;  /* 0x0000000000007941 */ /* 0x000fea0003800200 */
.L_x_176:
[----:B------:R-:W-:Y:S01]  /*cb50*/  UISETP.NE.AND UP0, UPT, UR40, 0x4, UPT ;  /* 0x000000042800788c */ /* 0x000fe2000bf05270 */
[----:B------:R-:W-:Y:S01]  /*cb60*/  BAR.SYNC.DEFER_BLOCKING 0x1, 0x80 ;  /* 0x0042000000007b1d */ /* 0x000fe20000010000 */
[----:B------:R-:W-:Y:S02]  /*cb70*/  SHF.L.U32 R3, R61, 0x1f, RZ ;  /* 0x0000001f3d037819 */ /* 0x000fe400000006ff */
[----:B------:R-:W-:Y:S01]  /*cb80*/  USEL UR5, UR40, URZ, UP0 ;  /* 0x000000ff28057287 */ /* 0x000fe20008000000 */
[----:B------:R-:W-:Y:S03]  /*cb90*/  FSETP.NEU.AND P0, PT, R19, RZ, PT ;  /* 0x000000ff1300720b */ /* 0x000fe60003f0d000 */
[----:B------:R-:W-:Y:S02]  /*cba0*/  ULEA UR4, UR5, UR43, 0x3 ;  /* 0x0000002b05047291 */ /* 0x000fe4000f8e18ff */
[----:B------:R-:W-:Y:S02]  /*cbb0*/  UIADD3 UR5, UPT, UPT, UR5, 0x1, URZ ;  /* 0x0000000105057890 */ /* 0x000fe4000fffe0ff */
[----:B------:R-:W-:Y:S02]  /*cbc0*/  UIADD3 UR4, UPT, UPT, UR4, 0x80, URZ ;  /* 0x0000008004047890 */ /* 0x000fe4000fffe0ff */
[----:B------:R-:W-:Y:S02]  /*cbd0*/  UISETP.NE.AND UP0, UPT, UR5, 0x4, UPT ;  /* 0x000000040500788c */ /* 0x000fe4000bf05270 */
[----:B------:R-:W-:Y:S02]  /*cbe0*/  UPRMT UR4, UR52, 0x654, UR4 ;  /* 0x0000065434047896 */ /* 0x000fe40008000004 */
[----:B------:R-:W-:Y:S07]  /*cbf0*/  USEL UR53, UR5, URZ, UP0 ;  /* 0x000000ff05357287 */ /* 0x000fee0008000000 */
[----:B------:R-:W-:Y:S01]  /*cc00*/  SYNCS.ARRIVE.TRANS64.RED.A1T0 RZ, [UR4], RZ ;  /* 0x000000ffffff79a7 */ /* 0x000fe20008100404 */
[----:B------:R-:W-:Y:S01]  /*cc10*/  BSSY B0, `(.L_x_178) ;  /* 0x0000005000007945 */ /* 0x000fe20003800000 */
[----:B------:R-:W2:Y:S03]  /*cc20*/  SYNCS.PHASECHK.TRANS64.TRYWAIT P1, [UR43+0x78], R3 ;  /* 0x00007803ff0075a7 */ /* 0x000ea6000802112b */
[----:B--2---:R-:W-:Y:S05]  /*cc30*/  @P1 BRA `(.L_x_179) ;  /* 0x0000000000081947 */ /* 0x004fea0003800000 */
[----:B------:R-:W2:Y:S02]  /*cc40*/  SYNCS.PHASECHK.TRANS64.TRYWAIT P1, [UR43+0x78], R3 ;  /* 0x00007803ff0075a7 */ /* 0x000ea4000802112b */
[----:B--2---:R-:W-:Y:S05]  /*cc50*/  @!P1 BRA `(.L_x_180) ;  /* 0x0000004800109947 */ /* 0x004fea0003800000 */
.L_x_179:
[----:B------:R-:W-:Y:S05]  /*cc60*/  BSYNC B0 ;  /* 0x0000000000007941 */ /* 0x000fea0003800000 */
.L_x_178:
        /* <DEDUP_REMOVED lines=34> */
.L_x_182:
        /* <DEDUP_REMOVED lines=23> */
.L_x_183:
[----:B------:R-:W-:Y:S05]  /*d000*/  WARPSYNC.ALL ;  /* 0x0000000000007948 */ /* 0x000fea0003800000 */
[----:B------:R-:W-:Y:S11]  /*d010*/  R2UR UR4, R36 ;  /* 0x00000000240472ca */ /* 0x000ff600000e0000 */
[----:B------:R-:W-:Y:S02]  /*d020*/  @!UPT UIADD3 URZ, UPT, UPT, URZ, URZ, URZ ;  /* 0x000000fffffff290 */ /* 0x000fe4000fffe0ff */
[----:B------:R-:W2:Y:S02]  /*d030*/  LDTM.16dp256bit.x2 R4, tmem[UR4+0x100030] ;  /* 0x10003004000479ee */ /* 0x000ea400080a0000 */
[----:B--2---:R-:W-:Y:S01]  /*d040*/  NOP ;  /* 0x0000000000007918 */ /* 0x004fe20000000000 */
.L_x_181:
[--C-:B-1----:R-:W-:Y:S01]  /*d050*/  HADD2.F32 R18, -RZ, R32.reuse.H0_H0 ;  /* 0x20000020ff127230 */ /* 0x102fe20000004100 */
[----:B------:R-:W-:Y:S01]  /*d060*/  ISETP.GE.AND P0, PT, R69, 0x1, PT ;  /* 0x000000014500780c */ /* 0x000fe20003f06270 */
[-C--:B--2---:R-:W-:Y:S01]  /*d070*/  FMUL R0, R24, R17.reuse ;  /* 0x0000001118007220 */ /* 0x084fe20000400000 */
[----:B------:R-:W-:Y:S01]  /*d080*/  HADD2.F32 R21, -RZ, R32.H1_H1 ;  /* 0x30000020ff157230 */ /* 0x000fe20000004100 */
[----:B------:R-:W-:Y:S01]  /*d090*/  ISETP.NE.AND P2, PT, R70, RZ, PT ;  /* 0x000000ff4600720c */ /* 0x000fe20003f45270 */
[-C--:B------:R-:W-:Y:S01]  /*d0a0*/  FMUL R2, R25, R17.reuse ;  /* 0x0000001119027220 */ /* 0x080fe20000400000 */
[--C-:B------:R-:W-:Y:S02]  /*d0b0*/  HADD2.F32 R20, -RZ, R33.reuse.H0_H0 ;  /* 0x20000021ff147230 */ /* 0x100fe40000004100 */
[C---:B------:R-:W-:Y:S01]  /*d0c0*/  FFMA R0, R19.reuse, R18, R0 ;  /* 0x0000001213007223 */ /* 0x040fe20000000000 */
[----:B------:R-:W-:Y:S01]  /*d0d0*/  FMUL R3, R26, R17 ;  /* 0x000000111a037220 */ /* 0x000fe20000400000 */
[----:B------:R-:W-:Y:S02]  /*d0e0*/  HADD2.F32 R23, -RZ, R33.H1_H1 ;  /* 0x30000021ff177230 */ /* 0x000fe40000004100 */
[----:B------:R-:W-:Y:S01]  /*d0f0*/  FFMA R2, R19, R21, R2 ;  /* 0x0000001513027223 */ /* 0x000fe20000000002 */
[----:B------:R-:W-:Y:S01]  /*d100*/  FMUL R12, R27, R17 ;  /* 0x000000111b0c7220 */ /* 0x000fe20000400000 */
[----:B------:R-:W-:Y:S02]  /*d110*/  HADD2.F32 R22, -RZ, R34.H0_H0 ;  /* 0x20000022ff167230 */ /* 0x000fe40000004100 */
[C---:B------:R-:W-:Y:S01]  /*d120*/  FFMA R3, R19.reuse, R20, R3 ;  /* 0x0000001413037223 */ /* 0x040fe20000000003 */
[----:B------:R-:W-:Y:S01]  /*d130*/  @P0 IADD3 R68, PT, PT, R68, 0x150, RZ ;  /* 0x0000015044440810 */ /* 0x000fe20007ffe0ff */
[----:B------:R-:W-:Y:S05]  /*d140*/  @P0 WARPSYNC.ALL ;  /* 0x0000000000000948 */ /* 0x000fea0003800000 */
[----:B------:R-:W-:Y:S01]  /*d150*/  @P0 LOP3.LUT R68, R68, 0xfefffff8, RZ, 0xc0, !PT ;  /* 0xfefffff844440812 */ /* 0x000fe200078ec0ff */
[----:B------:R-:W-:Y:S01]  /*d160*/  @P0 NOP ;  /* 0x0000000000000918 */ /* 0x000fe20000000000 */
[----:B------:R-:W-:Y:S01]  /*d170*/  F2FP.F16.F32.PACK_AB R72, R2, R0 ;  /* 0x000000000248723e */ /* 0x000fe200000000ff */
[----:B------:R-:W-:Y:S01]  /*d180*/  FFMA R12, R19, R23, R12 ;  /* 0x00000017130c7223 */ /* 0x000fe2000000000c */
[----:B------:R1:W-:Y:S06]  /*d190*/  @P0 SYNCS.ARRIVE.TRANS64.RED.A1T0 RZ, [R68+URZ], RZ ;  /* 0x000000ff44ff09a7 */ /* 0x0003ec00081004ff */
[----:B------:R-:W-:Y:S05]  /*d1a0*/  WARPSYNC.ALL ;  /* 0x0000000000007948 */ /* 0x000fea0003800000 */
[----:B------:R-:W-:Y:S01]  /*d1b0*/  F2FP.F16.F32.PACK_AB R73, R12, R3 ;  /* 0x000000030c49723e */ /* 0x000fe200000000ff */
[-C--:B------:R-:W-:Y:S01]  /*d1c0*/  FMUL R13, R28, R17.reuse ;  /* 0x000000111c0d7220 */ /* 0x080fe20000400000 */
[----:B------:R-:W-:Y:S02]  /*d1d0*/  HADD2.F32 R33, -RZ, R34.H1_H1 ;  /* 0x30000022ff217230 */ /* 0x000fe40000004100 */
[----:B------:R-:W-:Y:S01]  /*d1e0*/  FMUL R14, R29, R17 ;  /* 0x000000111d0e7220 */ /* 0x000fe20000400000 */
[----:B------:R-:W-:-:S02]  /*d1f0*/  HADD2.F32 R32, -RZ, R35.H0_H0 ;  /* 0x20000023ff207230 */ /* 0x000fc40000004100 */
[C---:B------:R-:W-:Y:S01]  /*d200*/  FFMA R13, R19.reuse, R22, R13 ;  /* 0x00000016130d7223 */ /* 0x040fe2000000000d */
[----:B------:R-:W-:Y:S01]  /*d210*/  FMUL R15, R30, R17 ;  /* 0x000000111e0f7220 */ /* 0x000fe20000400000 */
[----:B------:R-:W-:Y:S02]  /*d220*/  HADD2.F32 R35, -RZ, R35.H1_H1 ;  /* 0x30000023ff237230 */ /* 0x000fe40000004100 */
[----:B------:R-:W-:Y:S01]  /*d230*/  FFMA R14, R19, R33, R14 ;  /* 0x00000021130e7223 */ /* 0x000fe2000000000e */
[-C--:B------:R-:W-:Y:S01]  /*d240*/  FMUL R16, R31, R17.reuse ;  /* 0x000000111f107220 */ /* 0x080fe20000400000 */
[--C-:B------:R-:W-:Y:S02]  /*d250*/  HADD2.F32 R21, -RZ, R40.reuse.H0_H0 ;  /* 0x20000028ff157230 */ /* 0x100fe40000004100 */
        /* <DEDUP_REMOVED lines=8> */
[----:B------:R-:W-:Y:S01]  /*d2e0*/  FMUL R7, R7, R17 ;  /* 0x0000001107077220 */ /* 0x000fe20000400000 */
[--C-:B------:R-:W-:Y:S02]  /*d2f0*/  HADD2.F32 R39, -RZ, R42.reuse.H0_H0 ;  /* 0x2000002aff277230 */ /* 0x100fe40000004100 */
[----:B------:R-:W-:Y:S01]  /*d300*/  FFMA R4, R19, R21, R4 ;  /* 0x0000001513047223 */ /* 0x000fe20000000004 */
[----:B------:R-:W-:Y:S01]  /*d310*/  FMUL R8, R8, R17 ;  /* 0x0000001108087220 */ /* 0x000fe20000400000 */
[----:B------:R-:W-:-:S02]  /*d320*/  HADD2.F32 R36, -RZ, R42.H1_H1 ;  /* 0x3000002aff247230 */ /* 0x000fc40000004100 */
[----:B------:R-:W-:Y:S01]  /*d330*/  FFMA R5, R19, R18, R5 ;  /* 0x0000001213057223 */ /* 0x000fe20000000005 */
[----:B------:R-:W-:Y:S01]  /*d340*/  FMUL R9, R9, R17 ;  /* 0x0000001109097220 */ /* 0x000fe20000400000 */
[--C-:B------:R-:W-:Y:S02]  /*d350*/  HADD2.F32 R41, -RZ, R43.reuse.H0_H0 ;  /* 0x2000002bff297230 */ /* 0x100fe40000004100 */
[C---:B------:R-:W-:Y:S01]  /*d360*/  FFMA R6, R19.reuse, R37, R6 ;  /* 0x0000002513067223 */ /* 0x040fe20000000006 */
        /* <DEDUP_REMOVED lines=10> */
[----:B------:R-:W-:-:S02]  /*d410*/  F2FP.F16.F32.PACK_AB R75, R16, R15 ;  /* 0x0000000f104b723e */ /* 0x000fc400000000ff */
[----:B-1----:R-:W-:Y:S02]  /*d420*/  F2FP.F16.F32.PACK_AB R68, R5, R4 ;  /* 0x000000040544723e */ /* 0x002fe400000000ff */
[----:B------:R-:W-:Y:S01]  /*d430*/  F2FP.F16.F32.PACK_AB R69, R7, R6 ;  /* 0x000000060745723e */ /* 0x000fe200000000ff */
[----:B------:R1:W-:Y:S01]  /*d440*/  STSM.16.MT88.4 [R56+0x4000], R72 ;  /* 0x0040004838007844 */ /* 0x0003e20000004200 */
[----:B------:R-:W-:Y:S02]  /*d450*/  F2FP.F16.F32.PACK_AB R70, R9, R8 ;  /* 0x000000080946723e */ /* 0x000fe400000000ff */
[----:B------:R-:W-:Y:S02]  /*d460*/  F2FP.F16.F32.PACK_AB R71, R11, R10 ;  /* 0x0000000a0b47723e */ /* 0x000fe400000000ff */
[----:B------:R-:W-:-:S03]  /*d470*/  @P0 IADD3 R76, PT, PT, R60, 0x1, RZ ;  /* 0x000000013c4c0810 */ /* 0x000fc60007ffe0ff */
[----:B------:R1:W-:Y:S01]  /*d480*/  STSM.16.MT88.4 [R55+0x3000], R68 ;  /* 0x0030004437007844 */ /* 0x0003e20000004200 */
[----:B------:R-:W-:Y:S01]  /*d490*/  @P0 ISETP.NE.AND P1, PT, R76, 0x4, PT ;  /* 0x000000044c00080c */ /* 0x000fe20003f25270 */
[----:B------:R-:W-:Y:S01]  /*d4a0*/  @!PT LDS RZ, [RZ] ;  /* 0x00000000fffff984 */ /* 0x000fe20000000800 */
[----:B------:R-:W-:Y:S01]  /*d4b0*/  @!PT LDS RZ, [RZ] ;  /* 0x00000000fffff984 */ /* 0x000fe20000000800 */
[----:B------:R-:W-:Y:S01]  /*d4c0*/  @!PT LDS RZ, [RZ] ;  /* 0x00000000fffff984 */ /* 0x000fe20000000800 */
[----:B------:R-:W-:Y:S01]  /*d4d0*/  @!PT LDS RZ, [RZ] ;  /* 0x00000000fffff984 */ /* 0x000fe20000000800 */
[----:B------:R2:W-:Y:S06]  /*d4e0*/  MEMBAR.ALL.CTA ;  /* 0x0000000000007992 */ /* 0x0005ec0000008000 */
[----:B--2---:R-:W2:Y:S01]  /*d4f0*/  FENCE.VIEW.ASYNC.S ;  /* 0x00000000000073c6 */ /* 0x004ea20000000000 */
[----:B------:R-:W-:Y:S01]  /*d500*/  @P0 SEL R77, RZ, 0x1, P1 ;  /* 0x00000001ff4d0807 */ /* 0x000fe20000800000 */
        /* <DEDUP_REMOVED lines=9> */
[----:B------:R2:W-:Y:S02]  /*d5a0*/  UTMASTG.2D [UR4], [UR56] ;  /* 0x00000004380073b5 */ /* 0x0005e40008008000 */
[----:B--2---:R0:W-:Y:S02]  /*d5b0*/  UTMACMDFLUSH ;  /* 0x00000000000079b7 */ /* 0x0041e40000000000 */
.L_x_185:
[----:B------:R-:W-:Y:S05]  /*d5c0*/  BSYNC.RECONVERGENT B0 ;  /* 0x0000000000007941 */ /* 0x000fea0003800200 */
.L_x_184:
[----:B------:R-:W-:Y:S01]  /*d5d0*/  @P0 SEL R60, R76, RZ, P1 ;  /* 0x000000ff4c3c0207 */ /* 0x000fe20000800000 */
[----:B------:R-:W-:Y:S01]  /*d5e0*/  BSSY.RECONVERGENT B0, `(.L_x_186) ;  /* 0x0000004000007945 */ /* 0x000fe20003800200 */
[----:B------:R-:W-:Y:S03]  /*d5f0*/  @P0 LOP3.LUT R58, R58, R77, RZ, 0x3c, !PT ;  /* 0x0000004d3a3a0212 */ /* 0x000fe600078e3cff */
[----:B------:R-:W-:Y:S05]  /*d600*/  @!P2 BRA `(.L_x_187) ;  /* 0x000000000004a947 */ /* 0x000fea0003800000 */
[----:B------:R-:W-:Y:S04]  /*d610*/  DEPBAR.LE SB0, 0x1 ;  /* 0x000080400000791a */ /* 0x000fe80000000000 */
.L_x_187:
[----:B------:R-:W-:Y:S05]  /*d620*/  BSYNC.RECONVERGENT B0 ;  /* 0x0000000000007941 */ /* 0x000fea0003800200 */
.L_x_186:
[----:B------:R-:W-:Y:S01]  /*d630*/  UISETP.NE.AND UP1, UPT, UR54, -0x4, UPT ;  /* 0xfffffffc3600788c */ /* 0x000fe2000bf25270 */
[----:B------:R-:W-:Y:S01]  /*d640*/  BAR.SYNC.DEFER_BLOCKING 0x1, 0x80 ;  /* 0x0042000000007b1d */ /* 0x000fe20000010000 */
[----:B------:R-:W-:Y:S01]  /*d650*/  UISETP.NE.AND UP0, UPT, UR55, 0x8, UPT ;  /* 0x000000083700788c */ /* 0x000fe2000bf05270 */
[----:B------:R-:W-:Y:S01]  /*d660*/  R2UR UR18, R54 ;  /* 0x00000000361272ca */ /* 0x000fe200000e0000 */
[----:B------:R-:W-:Y:S01]  /*d670*/  UIADD3 UR54, UPT, UPT, UR54, 0x4, URZ ;  /* 0x0000000436367890 */ /* 0x000fe2000fffe0ff */
[----:B------:R-:W-:Y:S01]  /*d680*/  R2UR UR19, R53 ;  /* 0x00000000351372ca */ /* 0x000fe200000e0000 */
[----:B------:R-:W-:Y:S01]  /*d690*/  USEL UR6, URZ, 0x1, UP0 ;  /* 0x00000001ff067887 */ /* 0x000fe20008000000 */
[----:B------:R-:W-:Y:S01]  /*d6a0*/  PLOP3.LUT P0, PT, PT, PT, UP1, 0x80, 0x8 ;  /* 0x000000000008781c */ /* 0x000fe20003f0f018 */
[----:B------:R-:W-:Y:S01]  /*d6b0*/  USEL UR5, UR55, URZ, UP0 ;  /* 0x000000ff37057287 */ /* 0x000fe20008000000 */
[----:B------:R-:W-:Y:S01]  /*d6c0*/  PLOP3.LUT P2, PT, PT, PT, PT, 0x8, 0x80 ;  /* 0x000000000080781c */ /* 0x000fe20003f4e170 */
[----:B------:R-:W-:Y:S01]  /*d6d0*/  IMAD.MOV.U32 R23, RZ, RZ, R52 ;  /* 0x000000ffff177224 */ /* 0x000fe200078e0034 */
[----:B------:R-:W-:Y:S01]  /*d6e0*/  @UP1 ULEA UR4, UR53, UR43, 0x3 ;  /* 0x0000002b35041291 */ /* 0x000fe2000f8e18ff */
[----:B------:R-:W-:Y:S03]  /*d6f0*/  LOP3.LUT R57, R57, UR6, RZ, 0x3c, !PT ;  /* 0x0000000639397c12 */ /* 0x000fe6000f8e3cff */
[----:B------:R-:W-:Y:S04]  /*d700*/  @UP1 UIADD3 UR4, UPT, UPT, UR4, 0x80, URZ ;  /* 0x0000008004041890 */ /* 0x000fe8000fffe0ff */
[----:B------:R-:W-:Y:S09]  /*d710*/  @UP1 UPRMT UR4, UR52, 0x654, UR4 ;  /* 0x0000065434041896 */ /* 0x000ff20008000004 */
[----:B------:R-:W-:Y:S01]  /*d720*/  @P0 SYNCS.ARRIVE.TRANS64.RED.A1T0 RZ, [UR4], RZ ;  /* 0x000000ffffff09a7 */ /* 0x000fe20008100404 */
[----:B------:R-:W-:Y:S01]  /*d730*/  @UP1 UIADD3 UR4, UPT, UPT, UR53, 0x1, URZ ;  /* 0x0000000135041890 */ /* 0x000fe2000fffe0ff */
[----:B------:R-:W-:Y:S03]  /*d740*/  ISETP.NE.AND P0, PT, R51, RZ, PT ;  /* 0x000000ff3300720c */ /* 0x000fe60003f05270 */
[----:B------:R-:W-:Y:S04]  /*d750*/  @UP1 UISETP.NE.AND UP0, UPT, UR4, 0x4, UPT ;  /* 0x000000040400188c */ /* 0x000fe8000bf05270 */
[----:B------:R-:W-:Y:S06]  /*d760*/  @UP1 USEL UR53, UR4, URZ, UP0 ;  /* 0x000000ff04351287 */ /* 0x000fec0008000000 */
[----:B------:R-:W-:Y:S06]  /*d770*/  @P0 BRA `(.L_x_188) ;  /* 0xffffffc800500947 */ /* 0x000fec000383ffff */
[----:B------:R-:W-:Y:S01]  /*d780*/  ULEA UR4, UR53, UR43, 0x3 ;  /* 0x0000002b35047291 */ /* 0x000fe2000f8e18ff */
[----:B------:R-:W-:-:S04]  /*d790*/  DEPBAR.LE SB0, 0x0 ;  /* 0x000080000000791a */ /* 0x000fc80000000000 */
[----:B------:R-:W-:-:S04]  /*d7a0*/  UIADD3 UR4, UPT, UPT, UR4, 0x80, URZ ;  /* 0x0000008004047890 */ /* 0x000fc8000fffe0ff */
[----:B------:R-:W-:-:S09]  /*d7b0*/  UPRMT UR4, UR52, 0x654, UR4 ;  /* 0x0000065434047896 */ /* 0x000fd20008000004 */
[----:B------:R-:W-:Y:S01]  /*d7c0*/  SYNCS.ARRIVE.TRANS64.RED.A1T0 RZ, [UR4], RZ ;  /* 0x000000ffffff79a7 */ /* 0x000fe20008100404 */
[----:B------:R-:W-:Y:S05]  /*d7d0*/  EXIT ;  /* 0x000000000000794d */ /* 0x000fea0003800000 */
.L_x_132:
[----:B------:R-:W-:-:S08]  /*d7e0*/  NOP ;  /* 0x0000000000007918 */ /* 0x000fd00000000000 */
[----:B----45:R-:W-:-:S00]  /*d7f0*/  USETMAXREG.DEALLOC.CTAPOOL 0x88 ;  /* 0x00000088000079c8 */ /* 0x030fc000080e0500 */
[----:B------:R-:W-:Y:S05]  /*d800*/  EXIT ;  /* 0x000000000000794d */ /* 0x000fea0003800000 */
.L_x_309:
[----:B------:R-:W-:-:S08]  /*d810*/  NOP ;  /* 0x0000000000007918 */ /* 0x000fd00000000000 */
[----:B----45:R-:W1:-:S00]  /*d820*/  USETMAXREG.DEALLOC.CTAPOOL 0x88 ;  /* 0x00000088000079c8 */ /* 0x030e4000080e0500 */
[----:B-1----:R-:W1:Y:S01]  /*d830*/  SHFL.IDX PT, R48, R48, RZ, 0x1f ;  /* 0x00001fff30307589 */ /* 0x002e6200000e0000 */
[----:B------:R-:W2:Y:S05]  /*d840*/  LDCU UR19, c[0x0][0xc1c] ;  /* 0x00018380ff1377ac */ /* 0x000eaa0008000800 */
[----:B------:R-:W3:Y:S01]  /*d850*/  LDC.64 R8, c[0x0][0x900] ;  /* 0x00024000ff087b82 */ /* 0x000ee20000000a00 */
[----:B------:R-:W-:Y:S01]  /*d860*/  BSSY.RECONVERGENT B0, `(.L_x_189) ;  /* 0x000003f000007945 */ /* 0x000fe20003800200 */
[----:B------:R-:W-:Y:S01]  /*d870*/  ELECT P0, URZ, PT ;  /* 0x0000000000ff782f */ /* 0x000fe20003800000 */
[----:B------:R-:W-:Y:S02]  /*d880*/  UMOV UR4, 0x400 ;  /* 0x0000040000047882 */ /* 0x000fe40000000000 */
[----:B------:R-:W-:-:S03]  /*d890*/  ULEA UR4, UR5, UR4, 0x18 ;  /* 0x0000000405047291 */ /* 0x000fc6000f8ec0ff */
[----:B------:R-:W4:Y:S08]  /*d8a0*/  LDC.64 R10, c[0x0][0x908] ;  /* 0x00024200ff0a7b82 */ /* 0x000f300000000a00 */
[----:B------:R-:W3:Y:S01]  /*d8b0*/  LDC.64 R4, c[0x0][0x910] ;  /* 0x00024400ff047b82 */ /* 0x000ee20000000a00 */
[----:B--2---:R-:W-:Y:S01]  /*d8c0*/  UIADD3 UR19, UPT, UPT, UR16, UR19, URZ ;  /* 0x0000001310137290 */ /* 0x004fe2000fffe0ff */
[----:B-1----:R-:W-:-:S06]  /*d8d0*/  R2UR UR7, R48 ;  /* 0x00000000300772ca */ /* 0x002fcc00000e0000 */
[----:B------:R-:W1:Y:S08]  /*d8e0*/  LDC.64 R6, c[0x0][0x918] ;  /* 0x00024600ff067b82 */ /* 0x000e700000000a00 */
[----:B------:R-:W2:Y:S01]  /*d8f0*/  LDC.64 R64, c[0x0][0x920] ;  /* 0x00024800ff407b82 */ /* 0x000ea20000000a00 */
[----:B------:R-:W-:Y:S02]  /*d900*/  USHF.R.U32.HI UR6, URZ, 0x3, UR7 ;  /* 0x00000003ff067899 */ /* 0x000fe40008011607 */
[----:B------:R-:W-:-:S02]  /*d910*/  ULEA UR21, UR7, UR4, 0x9 ;  /* 0x0000000407157291 */ /* 0x000fc4000f8e48ff */
[----:B------:R-:W-:-:S06]  /*d920*/  ULOP3.LUT UR6, UR6, 0x1, URZ, 0xc0, !UPT ;  /* 0x0000000106067892 */ /* 0x000fcc000f8ec0ff */
[----:B------:R-:W-:Y:S01]  /*d930*/  IMAD.U32 R0, RZ, RZ, UR6 ;  /* 0x00000006ff007e24 */ /* 0x000fe2000f8e00ff */
[----:B------:R-:W-:Y:S06]  /*d940*/  @!P0 BRA `(.L_x_190) ;  /* 0x0000000000c08947 */ /* 0x000fec0003800000 */
[----:B------:R-:W5:Y:S08]  /*d950*/  LDC.64 R20, c[0x0][0x400] ;  /* 0x00010000ff147b82 */ /* 0x000f700000000a00 */
[----:B------:R-:W5:Y:S08]  /*d960*/  LDC.64 R22, c[0x0][0x408] ;  /* 0x00010200ff167b82 */ /* 0x000f700000000a00 */
[----:B------:R-:W4:Y:S08]  /*d970*/  LDC.64 R16, c[0x0][0x410] ;  /* 0x00010400ff107b82 */ /* 0x000f300000000a00 */
[----:B------:R-:W4:Y:S08]  /*d980*/  LDC.64 R18, c[0x0][0x418] ;  /* 0x00010600ff127b82 */ /* 0x000f300000000a00 */
[----:B------:R-:W3:Y:S01]  /*d990*/  LDC.64 R12, c[0x0][0x420] ;  /* 0x00010800ff0c7b82 */ /* 0x000ee20000000a00 */
[----:B-----5:R5:W-:Y:S07]  /*d9a0*/  STS.128 [UR21+-0x980], R20 ;  /* 0xfff68014ff007988 */ /* 0x020bee0008000c15 */
[----:B------:R-:W3:Y:S01]  /*d9b0*/  LDC.64 R14, c[0x0][0x428] ;  /* 0x00010a00ff0e7b82 */ /* 0x000ee20000000a00 */
[----:B----4-:R4:W-:Y:S07]  /*d9c0*/  STS.128 [UR21+-0x970], R16 ;  /* 0xfff69010ff007988 */ /* 0x0109ee0008000c15 */
[----:B------:R-:W1:Y:S08]  /*d9d0*/  LDC.64 R60, c[0x0][0x430] ;  /* 0x00010c00ff3c7b82 */ /* 0x000e700000000a00 */
[----:B------:R-:W1:Y:S01]  /*d9e0*/  LDC.64 R62, c[0x0][0x438] ;  /* 0x00010e00ff3e7b82 */ /* 0x000e620000000a00 */
[----:B---3--:R3:W-:Y:S07]  /*d9f0*/  STS.128 [UR21+-0x960], R12 ;  /* 0xfff6a00cff007988 */ /* 0x0087ee0008000c15 */
[----:B------:R-:W2:Y:S08]  /*da00*/  LDC.64 R56, c[0x0][0x440] ;  /* 0x00011000ff387b82 */ /* 0x000eb00000000a00 */
[----:B------:R-:W2:Y:S08]  /*da10*/  LDC.64 R58, c[0x0][0x448] ;  /* 0x00011200ff3a7b82 */ /* 0x000eb00000000a00 */
[----:B------:R-:W5:Y:S01]  /*da20*/  LDC.64 R52, c[0x0][0x450] ;  /* 0x00011400ff347b82 */ /* 0x000f620000000a00 */
[----:B-1----:R1:W-:Y:S07]  /*da30*/  STS.128 [UR21+-0x950], R60 ;  /* 0xfff6b03cff007988 */ /* 0x0023ee0008000c15 */
[----:B------:R-:W5:Y:S08]  /*da40*/  LDC.64 R54, c[0x0][0x458] ;  /* 0x00011600ff367b82 */ /* 0x000f700000000a00 */
[----:B------:R-:W4:Y:S01]  /*da50*/  LDC.64 R48, c[0x0][0x460] ;  /* 0x00011800ff307b82 */ /* 0x000f220000000a00 */
[----:B--2---:R1:W-:Y:S07]  /*da60*/  STS.128 [UR21+-0x940], R56 ;  /* 0xfff6c038ff007988 */ /* 0x0043ee0008000c15 */
[----:B------:R-:W4:Y:S08]  /*da70*/  LDC.64 R50, c[0x0][0x468] ;  /* 0x00011a00ff327b82 */ /* 0x000f300000000a00 */
[----:B------:R-:W2:Y:S01]  /*da80*/  LDC.64 R44, c[0x0][0x470] ;  /* 0x00011c00ff2c7b82 */ /* 0x000ea20000000a00 */
[----:B-----5:R1:W-:Y:S07]  /*da90*/  STS.128 [UR21+-0x930], R52 ;  /* 0xfff6d034ff007988 */ /* 0x0203ee0008000c15 */
[----:B------:R-:W2:Y:S08]  /*daa0*/  LDC.64 R46, c[0x0][0x478] ;  /* 0x00011e00ff2e7b82 */ /* 0x000eb00000000a00 */
[----:B------:R-:W5:Y:S01]  /*dab0*/  LDC.64 R40, c[0x0][0x500] ;  /* 0x00014000ff287b82 */ /* 0x000f620000000a00 */
[----:B----4-:R1:W-:Y:S07]  /*dac0*/  STS.128 [UR21+-0x920], R48 ;  /* 0xfff6e030ff007988 */ /* 0x0103ee0008000c15 */
        /* <DEDUP_REMOVED lines=19> */
[----:B---3--:R-:W3:Y:S01]  /*dc00*/  LDC.64 R12, c[0x0][0x570] ;  /* 0x00015c00ff0c7b82 */ /* 0x008ee20000000a00 */
[----:B--2---:R1:W-:Y:S07]  /*dc10*/  STS.128 [UR21+-0x8b0], R20 ;  /* 0xfff75014ff007988 */ /* 0x0043ee0008000c15 */
[----:B------:R-:W3:Y:S01]  /*dc20*/  LDC.64 R14, c[0x0][0x578] ;  /* 0x00015e00ff0e7b82 */ /* 0x000ee20000000a00 */
[----:B-----5:R1:W-:Y:S04]  /*dc30*/  STS.128 [UR21+-0x8a0], R16 ;  /* 0xfff76010ff007988 */ /* 0x0203e80008000c15 */
[----:B---3--:R1:W-:Y:S02]  /*dc40*/  STS.128 [UR21+-0x890], R12 ;  /* 0xfff7700cff007988 */ /* 0x0083e40008000c15 */
.L_x_190:
[----:B------:R-:W-:Y:S05]  /*dc50*/  BSYNC.RECONVERGENT B0 ;  /* 0x0000000000007941 */ /* 0x000fea0003800200 */
.L_x_189:
[----:B-1----:R-:W1:Y:S01]  /*dc60*/  LDC.64 R16, c[0x0][0x960] ;  /* 0x00025800ff107b82 */ /* 0x002e620000000a00 */
[----:B------:R-:W-:Y:S01]  /*dc70*/  ELECT P1, URZ, PT ;  /* 0x0000000000ff782f */ /* 0x000fe20003820000 */
[----:B------:R-:W-:-:S06]  /*dc80*/  NOP ;  /* 0x0000000000007918 */ /* 0x000fcc0000000000 */
[----:B------:R-:W1:Y:S01]  /*dc90*/  LDC.64 R18, c[0x0][0x968] ;  /* 0x00025a00ff127b82 */ /* 0x000e620000000a00 */
[----:B------:R-:W-:Y:S01]  /*dca0*/  ELECT P0, URZ, PT ;  /* 0x0000000000ff782f */ /* 0x000fe20003800000 */
[----:B------:R-:W-:Y:S02]  /*dcb0*/  ULOP3.LUT UR7, UR7, 0x7, URZ, 0xc0, !UPT ;  /* 0x0000000707077892 */ /* 0x000fe4000f8ec0ff */
[----:B------:R-:W-:Y:S02]  /*dcc0*/  UIMAD UR9, UR16, 0xe, URZ ;  /* 0x0000000e100978a4 */ /* 0x000fe4000f8e02ff */
[----:B---34-:R-:W-:Y:S01]  /*dcd0*/  @P1 STS.128 [UR21+-0xa80], R8 ;  /* 0xfff58008ff001988 */ /* 0x018fe20008000c15 */
[----:B------:R-:W-:Y:S01]  /*dce0*/  USHF.L.U32 UR18, UR16, 0x4, URZ ;  /* 0x0000000410127899 */ /* 0x000fe200080006ff */
[----:B------:R-:W3:Y:S01]  /*dcf0*/  LDC.64 R12, c[0x0][0x970] ;  /* 0x00025c00ff0c7b82 */ /* 0x000ee20000000a00 */
[----:B------:R-:W-:Y:S01]  /*dd00*/  UIMAD UR20, UR19, 0xe, URZ ;  /* 0x0000000e131478a4 */ /* 0x000fe2000f8e02ff */
[----:B------:R-:W-:Y:S01]  /*dd10*/  @P1 STS.128 [UR21+-0xa70], R4 ;  /* 0xfff59004ff001988 */ /* 0x000fe20008000c15 */
[----:B------:R-:W-:-:S02]  /*dd20*/  UIADD3 UR24, UPT, UPT, UR21, -0x980, URZ ;  /* 0xfffff68015187890 */ /* 0x000fc4000fffe0ff */
[----:B------:R-:W-:Y:S02]  /*dd30*/  UIADD3 UR23, UPT, UPT, UR21, -0x900, URZ ;  /* 0xfffff70015177890 */ /* 0x000fe4000fffe0ff */
[----:B------:R-:W-:Y:S01]  /*dd40*/  UIADD3 UR22, UPT, UPT, UR21, -0xa80, URZ ;  /* 0xfffff58015167890 */ /* 0x000fe2000fffe0ff */
[----:B------:R-:W3:Y:S01]  /*dd50*/  LDC.64 R14, c[0x0][0x978] ;  /* 0x00025e00ff0e7b82 */ /* 0x000ee20000000a00 */
[----:B------:R-:W4:Y:S01]  /*dd60*/  LDCU.64 UR10, c[0x0][0xb18] ;  /* 0x00016300ff0a77ac */ /* 0x000f220008000a00 */
[----:B------:R-:W1:Y:S06]  /*dd70*/  LDCU.64 UR12, c[0x0][0xb20] ;  /* 0x00016400ff0c77ac */ /* 0x000e6c0008000a00 */
[----:B------:R-:W2:Y:S01]  /*dd80*/  LDC.64 R66, c[0x0][0x928] ;  /* 0x00024a00ff427b82 */ /* 0x000ea20000000a00 */
[----:B-1----:R1:W-:Y:S01]  /*dd90*/  @P1 STS.128 [UR21+-0xa20], R16 ;  /* 0xfff5e010ff001988 */ /* 0x0023e20008000c15 */
[----:B------:R-:W1:Y:S01]  /*dda0*/  LDCU.64 UR16, c[0x0][0x820] ;  /* 0x00010400ff1077ac */ /* 0x000e620008000a00 */
[----:B------:R-:W1:Y:S05]  /*ddb0*/  LDCU.64 UR14, c[0x0][0xb00] ;  /* 0x00016000ff0e77ac */ /* 0x000e6a0008000a00 */
[----:B------:R-:W5:Y:S01]  /*ddc0*/  LDC.64 R28, c[0x0][0x930] ;  /* 0x00024c00ff1c7b82 */ /* 0x000f620000000a00 */
[----:B------:R-:W-:Y:S01]  /*ddd0*/  USHF.L.U32 UR19, UR19, 0x4, URZ ;  /* 0x0000000413137899 */ /* 0x000fe200080006ff */
[----:B------:R-:W-:-:S06]  /*dde0*/  UMOV UR8, UR7 ;  /* 0x0000000700087c82 */ /* 0x000fcc0008000000 */
[----:B------:R-:W5:Y:S01]  /*ddf0*/  LDC.64 R30, c[0x0][0x938] ;  /* 0x00024e00ff1e7b82 */ /* 0x000f620000000a00 */
[----:B---3--:R3:W-:Y:S07]  /*de00*/  @P1 STS.128 [UR21+-0xa10], R12 ;  /* 0xfff5f00cff001988 */ /* 0x0087ee0008000c15 */
[----:B------:R-:W4:Y:S01]  /*de10*/  LDC.64 R24, c[0x0][0x940] ;  /* 0x00025000ff187b82 */ /* 0x000f220000000a00 */
[----:B--2---:R2:W-:Y:S01]  /*de20*/  @P1 STS.128 [UR21+-0xa60], R64 ;  /* 0xfff5a040ff001988 */ /* 0x0045e20008000c15 */
[----:B-1----:R-:W-:-:S06]  /*de30*/  LOP3.LUT R17, R0, 0x1, RZ, 0x3c, !PT ;  /* 0x0000000100117812 */ /* 0x002fcc00078e3cff */
[----:B------:R-:W4:Y:S08]  /*de40*/  LDC.64 R26, c[0x0][0x948] ;  /* 0x00025200ff1a7b82 */ /* 0x000f300000000a00 */
[----:B------:R-:W1:Y:S01]  /*de50*/  LDC.64 R20, c[0x0][0x950] ;  /* 0x00025400ff147b82 */ /* 0x000e620000000a00 */
[----:B-----5:R2:W-:Y:S07]  /*de60*/  @P1 STS.128 [UR21+-0xa50], R28 ;  /* 0xfff5b01cff001988 */ /* 0x0205ee0008000c15 */
[----:B------:R-:W1:Y:S08]  /*de70*/  LDC.64 R22, c[0x0][0x958] ;  /* 0x00025600ff167b82 */ /* 0x000e700000000a00 */
[----:B------:R-:W5:Y:S01]  /*de80*/  LDC.64 R52, c[0x0][0xa00] ;  /* 0x00028000ff347b82 */ /* 0x000f620000000a00 */
[----:B----4-:R2:W-:Y:S07]  /*de90*/  @P1 STS.128 [UR21+-0xa40], R24 ;  /* 0xfff5c018ff001988 */ /* 0x0105ee0008000c15 */
[----:B------:R-:W5:Y:S08]  /*dea0*/  LDC.64 R54, c[0x0][0xa08] ;  /* 0x00028200ff367b82 */ /* 0x000f700000000a00 */
[----:B------:R-:W4:Y:S01]  /*deb0*/  LDC.64 R48, c[0x0][0xa10] ;  /* 0x00028400ff307b82 */ /* 0x000f220000000a00 */
[----:B-1----:R2:W-:Y:S01]  /*dec0*/  @P1 STS.128 [UR21+-0xa30], R20 ;  /* 0xfff5d014ff001988 */ /* 0x0025e20008000c15 */
[----:B------:R-:W-:-:S06]  /*ded0*/  NOP ;  /* 0x0000000000007918 */ /* 0x000fcc0000000000 */
        /* <DEDUP_REMOVED lines=8> */
[----:B-1----:R2:W-:Y:S07]  /*df60*/  @P0 STS.128 [UR21+-0x9e0], R44 ;  /* 0xfff6202cff000988 */ /* 0x0025ee0008000c15 */
        /* <DEDUP_REMOVED lines=12> */
[----:B---3--:R-:W3:Y:S08]  /*e030*/  LDC.64 R12, c[0x0][0xb08] ;  /* 0x0002c200ff0c7b82 */ /* 0x008ef00000000a00 */
[----:B------:R-:W1:Y:S01]  /*e040*/  LDC.64 R2, c[0x0][0xb10] ;  /* 0x0002c400ff027b82 */ /* 0x000e620000000a00 */
[----:B----4-:R2:W-:Y:S01]  /*e050*/  @P0 STS.128 [UR21+-0x990], R4 ;  /* 0xfff67004ff000988 */ /* 0x0105e20008000c15 */
[----:B------:R-:W-:Y:S01]  /*e060*/  UIADD3 UR21, UPT, UPT, UR21, -0xa00, URZ ;  /* 0xfffff60015157890 */ /* 0x000fe2000fffe0ff */
[----:B------:R-:W-:-:S06]  /*e070*/  NOP ;  /* 0x0000000000007918 */ /* 0x000fcc0000000000 */
.L_x_204:
[----:B------:R-:W-:Y:S09]  /*e080*/  UISETP.NE.AND UP0, UPT, UR37, 0x1, UPT ;  /* 0x000000012500788c */ /* 0x000ff2000bf05270 */
[----:B----4-:R-:W-:Y:S05]  /*e090*/  BRA.U UP0, `(.L_x_191) ;  /* 0x0000000100047547 */ /* 0x010fea000b800000 */
[----:B------:R-:W-:Y:S05]  /*e0a0*/  BPT.TRAP 0x1 ;  /* 0x000000040000795c */ /* 0x000fea0000300000 */
.L_x_191:
[----:B------:R-:W-:Y:S01]  /*e0b0*/  ULEA UR25, UR7, UR4, 0x3 ;  /* 0x0000000407197291 */ /* 0x000fe2000f8e18ff */
[----:B--2---:R-:W-:Y:S08]  /*e0c0*/  SHF.L.U32 R5, R17, 0x1f, RZ ;  /* 0x0000001f11057819 */ /* 0x004ff000000006ff */
[----:B------:R-:W2:Y:S02]  /*e0d0*/  SYNCS.PHASECHK.TRANS64.TRYWAIT P0, [UR25+0xb0], R5 ;  /* 0x0000b005ff0075a7 */ /* 0x000ea40008001119 */
[----:B--2---:R-:W-:Y:S05]  /*e0e0*/  @!P0 BRA `(.L_x_192) ;  /* 0x0000003400048947 */ /* 0x004fea0003800000 */
.L_x_280:
[----:B------:R-:W-:Y:S09]  /*e0f0*/  UIMAD UR6, UR7, 0x14, UR36 ;  /* 0x00000014070678a4 */ /* 0x000ff2000f8e0224 */
[----:B------:R-:W4:Y:S04]  /*e100*/  LDS R10, [UR6+0x10] ;  /* 0x00001006ff0a7984 */ /* 0x000f280008000800 */
        /* <DEDUP_REMOVED lines=10> */
[----:B----4-:R-:W-:Y:S01]  /*e1b0*/  PRMT R21, R10, 0x7632, R21 ;  /* 0x000076320a157816 */ /* 0x010fe20000000015 */
[----:B------:R-:W-:Y:S06]  /*e1c0*/  BRA.U UP0, `(.L_x_193) ;  /* 0x0000000100047547 */ /* 0x000fec000b800000 */
[----:B------:R-:W-:Y:S05]  /*e1d0*/  BPT.TRAP 0x1 ;  /* 0x000000040000795c */ /* 0x000fea0000300000 */
.L_x_193:
[----:B------:R-:W-:Y:S02]  /*e1e0*/  UIADD3 UR6, UPT, UPT, UR25, 0xf0, URZ ;  /* 0x000000f019067890 */ /* 0x000fe4000fffe0ff */
[----:B------:R-:W-:Y:S02]  /*e1f0*/  UISETP.NE.AND UP0, UPT, UR37, 0x8, UPT ;  /* 0x000000082500788c */ /* 0x000fe4000bf05270 */
[----:B------:R-:W-:Y:S09]  /*e200*/  UPRMT UR6, UR5, 0x654, UR6 ;  /* 0x0000065405067896 */ /* 0x000ff20008000006 */
[----:B-1----:R-:W-:Y:S01]  /*e210*/  SYNCS.ARRIVE.TRANS64.RED.A1T0 RZ, [UR6], RZ ;  /* 0x000000ffffff79a7 */ /* 0x002fe20008100406 */
[----:B------:R-:W-:Y:S05]  /*e220*/  BRA.U !UP0, `(.L_x_194) ;  /* 0x0000000108047547 */ /* 0x000fea000b800000 */
[----:B------:R-:W-:Y:S05]  /*e230*/  BPT.TRAP 0x1 ;  /* 0x000000040000795c */ /* 0x000fea0000300000 */
.L_x_194:
[----:B------:R-:W-:Y:S01]  /*e240*/  ULEA UR25, UR8, UR4, 0x3 ;  /* 0x0000000408197291 */ /* 0x000fe2000f8e18ff */
[----:B--2---:R-:W-:Y:S02]  /*e250*/  SHF.L.U32 R5, R0, 0x1f, RZ ;  /* 0x0000001f00057819 */ /* 0x004fe400000006ff */
[----:B------:R-:W-:Y:S04]  /*e260*/  PRMT R4, R10, 0x9910, RZ ;  /* 0x000099100a047816 */ /* 0x000fe800000000ff */
[----:B------:R-:W-:Y:S02]  /*e270*/  ISETP.NE.AND P0, PT, R4, RZ, PT ;  /* 0x000000ff0400720c */ /* 0x000fe40003f05270 */
[----:B------:R-:W1:Y:S02]  /*e280*/  SYNCS.PHASECHK.TRANS64.TRYWAIT P1, [UR25+0x1d0], R5 ;  /* 0x0001d005ff0075a7 */ /* 0x000e640008021119 */
[----:B------:R-:W-:Y:S01]  /*e290*/  ISETP.EQ.OR P0, PT, R11, RZ, !P0 ;  /* 0x000000ff0b00720c */ /* 0x000fe20004702670 */
[----:B------:R-:W-:Y:S01]  /*e2a0*/  @!UPT UIADD3 URZ, UPT, UPT, URZ, URZ, URZ ;  /* 0x000000fffffff290 */ /* 0x000fe2000fffe0ff */
[----:B-1----:R-:W-:Y:S11]  /*e2b0*/  @!P1 BRA `(.L_x_195) ;  /* 0x0000003000a89947 */ /* 0x002ff60003800000 */
.L_x_282:
[----:B------:R-:W-:Y:S05]  /*e2c0*/  @P0 BRA `(.L_x_196) ;  /* 0x0000000c00c80947 */ /* 0x000fea0003800000 */
[----:B------:R-:W-:Y:S01]  /*e2d0*/  ELECT P0, URZ, PT ;  /* 0x0000000000ff782f */ /* 0x000fe20003800000 */
[----:B------:R-:W2:Y:S01]  /*e2e0*/  LDC.64 R8, c[0x0][0x838] ;  /* 0x00020e00ff087b82 */ /* 0x000ea20000000a00 */
[----:B------:R-:W-:Y:S07]  /*e2f0*/  BSSY.RECONVERGENT B0, `(.L_x_197) ;  /* 0x000009a000007945 */ /* 0x000fee0003800200 */
[----:B-1----:R-:W1:Y:S08]  /*e300*/  LDC.64 R4, c[0x0][0x830] ;  /* 0x00020c00ff047b82 */ /* 0x002e700000000a00 */
[----:B------:R-:W4:Y:S08]  /*e310*/  @P0 LDC.64 R32, c[0x0][0x828] ;  /* 0x00020a00ff200b82 */ /* 0x000f300000000a00 */
[----:B------:R-:W5:Y:S08]  /*e320*/  @P0 LDC.64 R28, c[0x0][0x390] ;  /* 0x0000e400ff1c0b82 */ /* 0x000f700000000a00 */
[----:B------:R-:W3:Y:S02]  /*e330*/  @P0 LDC.64 R6, c[0x0][0x840] ;  /* 0x00021000ff060b82 */ /* 0x000ee40000000a00 */
[C---:B---3--:R-:W-:Y:S04]  /*e340*/  @P0 IMAD.WIDE R6, R14.reuse, 0x8, R6 ;  /* 0x000000080e060825 */ /* 0x048fe800078e0206 */
[C---:B----4-:R-:W-:Y:S01]  /*e350*/  @P0 IMAD.WIDE R32, R14.reuse, 0x8, R32 ;  /* 0x000000080e200825 */ /* 0x050fe200078e0220 */
[----:B------:R3:W4:Y:S03]  /*e360*/  @P0 LDG.E.64 R26, desc[UR50][R6.64] ;  /* 0x00000032061a0981 */ /* 0x000726000c1e1b00 */
[C---:B--2---:R-:W-:Y:S02]  /*e370*/  @P0 IMAD.WIDE R8, R14.reuse, 0x8, R8 ;  /* 0x000000080e080825 */ /* 0x044fe400078e0208 */
[----:B------:R-:W2:Y:S02]  /*e380*/  @P0 LDG.E.64 R32, desc[UR50][R32.64] ;  /* 0x0000003220200981 */ /* 0x000ea4000c1e1b00 */
[C---:B-1----:R-:W-:Y:S02]  /*e390*/  @P0 IMAD.WIDE R4, R14.reuse, 0x8, R4 ;  /* 0x000000080e040825 */ /* 0x042fe400078e0204 */
[----:B------:R-:W3:Y:S02]  /*e3a0*/  @P0 LDG.E.64 R8, desc[UR50][R8.64] ;  /* 0x0000003208080981 */ /* 0x000ee4000c1e1b00 */
[----:B-----5:R-:W-:Y:S02]  /*e3b0*/  @P0 IMAD.WIDE R28, R14, 0xc, R28 ;  /* 0x0000000c0e1c0825 */ /* 0x020fe400078e021c */
[----:B------:R-:W5:Y:S04]  /*e3c0*/  @P0 LDG.E.64 R24, desc[UR50][R4.64] ;  /* 0x0000003204180981 */ /* 0x000f68000c1e1b00 */
[----:B------:R1:W4:Y:S04]  /*e3d0*/  @P0 LDG.E R20, desc[UR50][R28.64+0x4] ;  /* 0x000004321c140981 */ /* 0x000328000c1e1900 */
[----:B------:R-:W4:Y:S04]  /*e3e0*/  @P0 LDG.E R5, desc[UR50][R28.64] ;  /* 0x000000321c050981 */ /* 0x000f28000c1e1900 */
[----:B------:R-:W4:Y:S04]  /*e3f0*/  @P0 LDG.E R4, desc[UR50][R28.64+0x8] ;  /* 0x000008321c040981 */ /* 0x000f28000c1e1900 */
[----:B--2---:R-:W-:Y:S04]  /*e400*/  @P0 STS.64 [UR24], R32 ;  /* 0x00000020ff000988 */ /* 0x004fe80008000a18 */
[----:B---3--:R-:W-:Y:S04]  /*e410*/  @P0 STS.64 [UR23], R8 ;  /* 0x00000008ff000988 */ /* 0x008fe80008000a17 */
[----:B------:R-:W2:Y:S01]  /*e420*/  @P0 LDS R7, [UR24+0x1c] ;  /* 0x00001c18ff070984 */ /* 0x000ea20008000800 */
[C---:B-----5:R-:W-:Y:S01]  /*e430*/  @P0 SHF.L.U64.HI R23, R24.reuse, 0x1, R25 ;  /* 0x0000000118170819 */ /* 0x060fe20000010219 */
[----:B------:R-:W-:Y:S02]  /*e440*/  @P0 IMAD.SHL.U32 R24, R24, 0x2, RZ ;  /* 0x0000000218180824 */ /* 0x000fe400078e00ff */
[----:B------:R-:W-:Y:S01]  /*e450*/  @P0 STS [UR24+0x30], RZ ;  /* 0x000030ffff000988 */ /* 0x000fe20008000818 */
[----:B------:R-:W-:Y:S02]  /*e460*/  @P0 LOP3.LUT R23, R23, 0x1fffffff, RZ, 0xc0, !PT ;  /* 0x1fffffff17170812 */ /* 0x000fe400078ec0ff */
[----:B------:R-:W-:Y:S02]  /*e470*/  @P0 LOP3.LUT R24, R24, 0xfffffffe, RZ, 0xc0, !PT ;  /* 0xfffffffe18180812 */ /* 0x000fe400078ec0ff */
[--C-:B------:R-:W-:Y:S02]  /*e480*/  @P0 SHF.R.U32.HI R6, RZ, 0x4, R23.reuse ;  /* 0x00000004ff060819 */ /* 0x100fe40000011617 */
[----:B------:R-:W-:Y:S05]  /*e490*/  @P0 SHF.R.U64 R23, R24, 0x4, R23 ;  /* 0x0000000418170819 */ /* 0x000fea0000001217 */
[----:B------:R3:W-:Y:S01]  /*e4a0*/  @P0 STS [UR24+0xc], R23 ;  /* 0x00000c17ff000988 */ /* 0x0007e20008000818 */
[----:B----4-:R-:W-:Y:S02]  /*e4b0*/  @P0 VIADD R5, R5, 0xffffffff ;  /* 0xffffffff05050836 */ /* 0x010fe40000000000 */
[----:B------:R-:W-:Y:S01]  /*e4c0*/  @P0 VIADD R4, R4, 0xffffffff ;  /* 0xffffffff04040836 */ /* 0x000fe20000000000 */
[----:B---3--:R-:W3:Y:S01]  /*e4d0*/  S2R R23, SR_LANEID ;  /* 0x0000000000177919 */ /* 0x008ee20000000000 */
[----:B--2---:R-:W-:Y:S01]  /*e4e0*/  @P0 LOP3.LUT R25, R7, 0xf, R6, 0xb8, !PT ;  /* 0x0000000f07190812 */ /* 0x004fe200078eb806 */
[----:B------:R-:W-:Y:S04]  /*e4f0*/  IMAD.U32 R7, RZ, RZ, UR24 ;  /* 0x00000018ff077e24 */ /* 0x000fe8000f8e00ff */
[----:B------:R-:W-:Y:S01]  /*e500*/  @P0 STS [UR24+0x1c], R25 ;  /* 0x00001c19ff000988 */ /* 0x000fe20008000818 */
[----:B------:R-:W-:Y:S03]  /*e510*/  @P0 SHF.R.U64 R8, R7, 0x4, RZ ;  /* 0x0000000407080819 */ /* 0x000fe600000012ff */
[----:B------:R-:W2:Y:S04]  /*e520*/  @P0 LDS R6, [UR24+0x1c] ;  /* 0x00001c18ff060984 */ /* 0x000ea80008000800 */
[----:B------:R-:W-:Y:S04]  /*e530*/  @P0 STS [UR24+0x10], R8 ;  /* 0x00001008ff000988 */ /* 0x000fe80008000818 */
[----:B------:R-:W-:Y:S01]  /*e540*/  @P0 STS [UR24+0x14], R8 ;  /* 0x00001408ff000988 */ /* 0x000fe20008000818 */
[----:B--2---:R-:W-:Y:S05]  /*e550*/  @P0 LOP3.LUT R30, R6, 0xf0, RZ, 0xb8, !PT ;  /* 0x000000f0061e0812 */ /* 0x004fea00078eb8ff */
[----:B------:R-:W-:Y:S04]  /*e560*/  @P0 STS [UR24+0x1c], R30 ;  /* 0x00001c1eff000988 */ /* 0x000fe80008000818 */
[----:B------:R-:W2:Y:S02]  /*e570*/  @P0 LDS R6, [UR24+0x1c] ;  /* 0x00001c18ff060984 */ /* 0x000ea40008000800 */
[----:B--2---:R-:W-:Y:S02]  /*e580*/  @P0 LOP3.LUT R9, R6, 0xf00, RZ, 0xb8, !PT ;  /* 0x00000f0006090812 */ /* 0x004fe400078eb8ff */
[----:B------:R-:W-:Y:S03]  /*e590*/  CS2R R6, SRZ ;  /* 0x0000000000067805 */ /* 0x000fe6000001ff00 */
[----:B------:R-:W-:Y:S04]  /*e5a0*/  @P0 STS.64 [UR24+0x18], R8 ;  /* 0x00001808ff000988 */ /* 0x000fe80008000a18 */
[----:B------:R-:W2:Y:S04]  /*e5b0*/  @P0 LDS R22, [UR24+0x1c] ;  /* 0x00001c18ff160984 */ /* 0x000ea80008000800 */
[----:B------:R4:W-:Y:S02]  /*e5c0*/  @P0 STS.128 [UR24+0x20], R4 ;  /* 0x00002004ff000988 */ /* 0x0009e40008000c18 */
[----:B----4-:R-:W-:Y:S05]  /*e5d0*/  IMAD.U32 R6, RZ, RZ, UR23 ;  /* 0x00000017ff067e24 */ /* 0x010fea000f8e00ff */
[----:B------:R-:W-:Y:S01]  /*e5e0*/  @P0 SHF.R.U64 R8, R6, 0x4, RZ ;  /* 0x0000000406080819 */ /* 0x000fe200000012ff */
[----:B------:R-:W-:Y:S01]  /*e5f0*/  IMAD.MOV.U32 R6, RZ, RZ, RZ ;  /* 0x000000ffff067224 */ /* 0x000fe200078e00ff */
[----:B--2---:R-:W-:Y:S02]  /*e600*/  @P0 LOP3.LUT R24, R22, 0xf000, RZ, 0xb8, !PT ;  /* 0x0000f00016180812 */ /* 0x004fe400078eb8ff */
[C---:B------:R-:W-:Y:S01]  /*e610*/  @P0 SHF.L.U64.HI R22, R26.reuse, 0x1, R27 ;  /* 0x000000011a160819 */ /* 0x040fe2000001021b */
[----:B------:R-:W-:Y:S02]  /*e620*/  @P0 IMAD.SHL.U32 R26, R26, 0x2, RZ ;  /* 0x000000021a1a0824 */ /* 0x000fe400078e00ff */
[----:B------:R-:W-:Y:S01]  /*e630*/  @P0 STS [UR24+0x1c], R24 ;  /* 0x00001c18ff000988 */ /* 0x000fe20008000818 */
[----:B------:R-:W-:Y:S03]  /*e640*/  @P0 LOP3.LUT R22, R22, 0x1fffffff, RZ, 0xc0, !PT ;  /* 0x1fffffff16160812 */ /* 0x000fe600078ec0ff */
[----:B-1----:R-:W1:Y:S01]  /*e650*/  @P0 LDS R28, [UR23+0x1c] ;  /* 0x00001c17ff1c0984 */ /* 0x002e620008000800 */
[--C-:B------:R-:W-:Y:S03]  /*e660*/  @P0 SHF.R.U32.HI R25, RZ, 0x4, R22.reuse ;  /* 0x00000004ff190819 */ /* 0x100fe60000011616 */
[----:B------:R-:W-:Y:S04]  /*e670*/  @P0 STS [UR23+0x10], R8 ;  /* 0x00001008ff000988 */ /* 0x000fe80008000817 */
[----:B------:R-:W-:Y:S04]  /*e680*/  @P0 STS [UR23+0x14], R8 ;  /* 0x00001408ff000988 */ /* 0x000fe80008000817 */
[----:B------:R-:W-:Y:S01]  /*e690*/  @P0 STS [UR23+0x30], RZ ;  /* 0x000030ffff000988 */ /* 0x000fe20008000817 */
[----:B-1----:R-:W-:Y:S05]  /*e6a0*/  @P0 LOP3.LUT R29, R28, 0xf, R25, 0xb8, !PT ;  /* 0x0000000f1c1d0812 */ /* 0x002fea00078eb819 */
[----:B------:R-:W-:Y:S04]  /*e6b0*/  @P0 STS [UR23+0x1c], R29 ;  /* 0x00001c1dff000988 */ /* 0x000fe80008000817 */
[----:B------:R-:W1:Y:S02]  /*e6c0*/  @P0 LDS R25, [UR23+0x1c] ;  /* 0x00001c17ff190984 */ /* 0x000e640008000800 */
[----:B-1----:R-:W-:Y:S02]  /*e6d0*/  @P0 LOP3.LUT R27, R25, 0xf0, RZ, 0xb8, !PT ;  /* 0x000000f0191b0812 */ /* 0x002fe400078eb8ff */
[----:B------:R-:W-:Y:S02]  /*e6e0*/  @P0 LOP3.LUT R25, R26, 0xfffffffe, RZ, 0xc0, !PT ;  /* 0xfffffffe1a190812 */ /* 0x000fe400078ec0ff */
[----:B------:R-:W-:Y:S01]  /*e6f0*/  LOP3.LUT R26, R21, 0xf, RZ, 0xc0, !PT ;  /* 0x0000000f151a7812 */ /* 0x000fe200078ec0ff */
[----:B------:R-:W-:Y:S01]  /*e700*/  @P0 STS [UR23+0x1c], R27 ;  /* 0x00001c1bff000988 */ /* 0x000fe20008000817 */
[----:B------:R-:W-:Y:S02]  /*e710*/  @P0 SHF.R.U64 R22, R25, 0x4, R22 ;  /* 0x0000000419160819 */ /* 0x000fe40000001216 */
[----:B------:R-:W-:Y:S01]  /*e720*/  R2UR UR6, R26 ;  /* 0x000000001a0672ca */ /* 0x000fe200000e0000 */
[----:B------:R-:W1:Y:S01]  /*e730*/  @P0 LDS R5, [UR23+0x1c] ;  /* 0x00001c17ff050984 */ /* 0x000e620008000800 */
[----:B------:R-:W-:Y:S03]  /*e740*/  PRMT R25, R10, 0x7732, RZ ;  /* 0x000077320a197816 */ /* 0x000fe600000000ff */
[----:B------:R2:W-:Y:S08]  /*e750*/  @P0 STS [UR23+0xc], R22 ;  /* 0x00000c16ff000988 */ /* 0x0005f00008000817 */
[----:B------:R-:W-:Y:S02]  /*e760*/  UIADD3 UR26, UP1, UPT, UR18, UR6, URZ ;  /* 0x00000006121a7290 */ /* 0x000fe4000ff3e0ff */
[----:B------:R-:W-:Y:S02]  /*e770*/  UIADD3 UR6, UP0, UPT, UR19, UR6, URZ ;  /* 0x0000000613067290 */ /* 0x000fe4000ff1e0ff */
[----:B------:R-:W-:Y:S02]  /*e780*/  UIADD3.X UR31, UPT, UPT, URZ, URZ, URZ, UP1, !UPT ;  /* 0x000000ffff1f7290 */ /* 0x000fe40008ffe4ff */
[----:B------:R-:W-:Y:S02]  /*e790*/  ULEA UR32, UP1, UR26, UR16, 0x7 ;  /* 0x000000101a207291 */ /* 0x000fe4000f8238ff */
[----:B------:R-:W-:Y:S02]  /*e7a0*/  UIADD3.X UR29, UPT, UPT, URZ, URZ, URZ, UP0, !UPT ;  /* 0x000000ffff1d7290 */ /* 0x000fe400087fe4ff */
[----:B------:R-:W-:Y:S02]  /*e7b0*/  ULEA UR30, UP0, UR6, UR16, 0x7 ;  /* 0x00000010061e7291 */ /* 0x000fe4000f8038ff */
[----:B------:R-:W-:Y:S02]  /*e7c0*/  ULEA.HI.X UR31, UR26, UR17, UR31, 0x7, UP1 ;  /* 0x000000111a1f7291 */ /* 0x000fe400088f3c1f */
[----:B------:R-:W-:Y:S01]  /*e7d0*/  ULEA.HI.X UR29, UR6, UR17, UR29, 0x7, UP0 ;  /* 0x00000011061d7291 */ /* 0x000fe200080f3c1d */
[----:B-1----:R-:W-:Y:S01]  /*e7e0*/  @P0 LOP3.LUT R9, R5, 0xf00, RZ, 0xb8, !PT ;  /* 0x00000f0005090812 */ /* 0x002fe200078eb8ff */
[----:B------:R-:W-:Y:S02]  /*e7f0*/  @P0 VIADD R5, R20, 0xffffffff ;  /* 0xffffffff14050836 */ /* 0x000fe40000000000 */
[----:B---3--:R-:W-:Y:S02]  /*e800*/  IMAD.SHL.U32 R20, R23, 0x4, RZ ;  /* 0x0000000417147824 */ /* 0x008fe400078e00ff */
[----:B------:R-:W-:Y:S03]  /*e810*/  @P0 STS.64 [UR23+0x18], R8 ;  /* 0x00001808ff000988 */ /* 0x000fe60008000a17 */
[----:B--2---:R-:W-:Y:S01]  /*e820*/  IADD3 R22, P1, PT, R20, UR32, RZ ;  /* 0x0000002014167c10 */ /* 0x004fe2000ff3e0ff */
[----:B------:R-:W1:Y:S04]  /*e830*/  @P0 LDS R24, [UR23+0x1c] ;  /* 0x00001c17ff180984 */ /* 0x000e680008000800 */
[----:B------:R2:W-:Y:S01]  /*e840*/  @P0 STS.128 [UR23+0x20], R4 ;  /* 0x00002004ff000988 */ /* 0x0005e20008000c17 */
[----:B------:R-:W-:Y:S01]  /*e850*/  IMAD.X R23, RZ, RZ, UR31, P1 ;  /* 0x0000001fff177e24 */ /* 0x000fe200088e06ff */
[----:B--2---:R-:W-:Y:S04]  /*e860*/  SHF.R.U32.HI R4, RZ, 0x1, R25 ;  /* 0x00000001ff047819 */ /* 0x004fe80000011619 */
[----:B------:R-:W-:Y:S02]  /*e870*/  LOP3.LUT R4, R4, 0xffff, RZ, 0xc0, !PT ;  /* 0x0000ffff04047812 */ /* 0x000fe400078ec0ff */
[----:B-1----:R-:W-:Y:S03]  /*e880*/  @P0 LOP3.LUT R24, R24, 0xf000, RZ, 0xb8, !PT ;  /* 0x0000f00018180812 */ /* 0x002fe600078eb8ff */
[----:B------:R-:W-:Y:S02]  /*e890*/  IMAD R4, R4, 0x4925, RZ ;  /* 0x0000492504047824 */ /* 0x000fe400078e02ff */
[----:B------:R-:W-:Y:S01]  /*e8a0*/  @P0 STS [UR23+0x1c], R24 ;  /* 0x00001c18ff000988 */ /* 0x000fe20008000817 */
[----:B------:R-:W-:Y:S03]  /*e8b0*/  NOP ;  /* 0x0000000000007918 */ /* 0x000fe60000000000 */
[----:B------:R-:W1:Y:S01]  /*e8c0*/  LDS R9, [R20+UR24] ;  /* 0x0000001814097984 */ /* 0x000e620008000800 */
[----:B------:R-:W-:Y:S02]  /*e8d0*/  IADD3 R6, P0, PT, R20, UR30, RZ ;  /* 0x0000001e14067c10 */ /* 0x000fe4000ff1e0ff */
[----:B------:R-:W-:Y:S01]  /*e8e0*/  SHF.R.U32.HI R4, RZ, 0x11, R4 ;  /* 0x00000011ff047819 */ /* 0x000fe20000011604 */
[----:B------:R-:W2:Y:S02]  /*e8f0*/  LDS R5, [R20+UR24+0x80] ;  /* 0x0000801814057984 */ /* 0x000ea40008000800 */
[----:B------:R-:W-:Y:S01]  /*e900*/  IMAD.X R7, RZ, RZ, UR29, P0 ;  /* 0x0000001dff077e24 */ /* 0x000fe200080e06ff */
[----:B------:R-:W-:Y:S05]  /*e910*/  PRMT R4, R4, 0x9910, RZ ;  /* 0x0000991004047816 */ /* 0x000fea00000000ff */
[----:B------:R-:W-:Y:S04]  /*e920*/  IMAD R4, R4, 0xe, RZ ;  /* 0x0000000e04047824 */ /* 0x000fe800078e02ff */
[----:B------:R-:W-:Y:S05]  /*e930*/  IMAD.MOV R4, RZ, RZ, -R4 ;  /* 0x000000ffff047224 */ /* 0x000fea00078e0a04 */
[----:B------:R-:W-:Y:S05]  /*e940*/  PRMT R4, R4, 0x7710, RZ ;  /* 0x0000771004047816 */ /* 0x000fea00000000ff */
[----:B------:R-:W-:Y:S05]  /*e950*/  IMAD.IADD R4, R21, 0x1, R4 ;  /* 0x0000000115047824 */ /* 0x000fea00078e0204 */
[----:B------:R-:W-:Y:S01]  /*e960*/  R2UR UR26, R4 ;  /* 0x00000000041a72ca */ /* 0x000fe200000e0000 */
[----:B-1----:R1:W3:Y:S04]  /*e970*/  ATOMG.E.EXCH.STRONG.GPU PT, RZ, [R22], R9 ;  /* 0x0000000916ff73a8 */ /* 0x0022e800041ee100 */
[----:B--2---:R1:W3:Y:S02]  /*e980*/  ATOMG.E.EXCH.STRONG.GPU PT, RZ, [R6], R5 ;  /* 0x0000000506ff73a8 */ /* 0x0042e400041ee100 */
[----:B---3--:R-:W-:Y:S11]  /*e990*/  ELECT P0, URZ, PT ;  /* 0x0000000000ff782f */ /* 0x008ff60003800000 */
[----:B------:R-:W-:Y:S02]  /*e9a0*/  @!UPT UIADD3 URZ, UPT, UPT, URZ, URZ, URZ ;  /* 0x000000fffffff290 */ /* 0x000fe4000fffe0ff */
[----:B------:R-:W-:Y:S05]  /*e9b0*/  @!P0 BRA `(.L_x_198) ;  /* 0x0000000000b48947 */ /* 0x000fea0003800000 */
[----:B------:R-:W-:Y:S01]  /*e9c0*/  STS [UR22+0x30], RZ ;  /* 0x000030ffff007988 */ /* 0x000fe20008000816 */
[----:B------:R-:W-:Y:S01]  /*e9d0*/  ISETP.NE.U32.AND P0, PT, R2, RZ, PT ;  /* 0x000000ff0200720c */ /* 0x000fe20003f05070 */
[----:B-1----:R-:W-:Y:S01]  /*e9e0*/  IMAD.WIDE R8, R14, 0xc, R18 ;  /* 0x0000000c0e087825 */ /* 0x002fe200078e0212 */
[----:B------:R-:W-:Y:S02]  /*e9f0*/  ISETP.NE.U32.AND P1, PT, R12, RZ, PT ;  /* 0x000000ff0c00720c */ /* 0x000fe40003f25070 */
[----:B------:R-:W-:Y:S02]  /*ea00*/  ISETP.NE.AND.EX P0, PT, R3, RZ, PT, P0 ;  /* 0x000000ff0300720c */ /* 0x000fe40003f05300 */
[----:B------:R-:W2:Y:S01]  /*ea10*/  LDG.E R28, desc[UR50][R8.64] ;  /* 0x00000032081c7981 */ /* 0x000ea2000c1e1900 */
[----:B------:R-:W-:Y:S10]  /*ea20*/  ISETP.NE.AND.EX P1, PT, R13, RZ, PT, P1 ;  /* 0x000000ff0d00720c */ /* 0x000ff40003f25310 */
[----:B------:R-:W1:Y:S08]  /*ea30*/  @P0 LDC.64 R4, c[0x0][0xb10] ;  /* 0x0002c400ff040b82 */ /* 0x000e700000000a00 */
[----:B------:R-:W3:Y:S01]  /*ea40*/  @P1 LDC.64 R6, c[0x0][0xb08] ;  /* 0x0002c200ff061b82 */ /* 0x000ee20000000a00 */
[----:B--2---:R-:W-:Y:S01]  /*ea50*/  SHF.R.S32.HI R29, RZ, 0x1f, R28 ;  /* 0x0000001fff1d7819 */ /* 0x004fe2000001141c */
[C---:B-1----:R-:W-:Y:S04]  /*ea60*/  @P0 IMAD.WIDE R4, R14.reuse, 0x8, R4 ;  /* 0x000000080e040825 */ /* 0x042fe800078e0204 */
[----:B---3--:R-:W-:Y:S01]  /*ea70*/  @P1 IMAD.WIDE R6, R14, 0x8, R6 ;  /* 0x000000080e061825 */ /* 0x008fe200078e0206 */
[----:B------:R-:W2:Y:S04]  /*ea80*/  @P0 LDG.E.64 R24, desc[UR50][R4.64] ;  /* 0x0000003204180981 */ /* 0x000ea8000c1e1b00 */
[----:B------:R1:W3:Y:S04]  /*ea90*/  @P1 LDG.E.64 R26, desc[UR50][R6.64] ;  /* 0x00000032061a1981 */ /* 0x0002e8000c1e1b00 */
[----:B------:R4:W5:Y:S04]  /*eaa0*/  LDG.E R5, desc[UR50][R8.64+0x4] ;  /* 0x0000043208057981 */ /* 0x000968000c1e1900 */
[----:B-1----:R-:W1:Y:S01]  /*eab0*/  LDS R7, [UR22+0x1c] ;  /* 0x00001c16ff077984 */ /* 0x002e620008000800 */
[----:B------:R-:W-:Y:S05]  /*eac0*/  IMAD.U32 R6, RZ, RZ, UR22 ;  /* 0x00000016ff067e24 */ /* 0x000fea000f8e00ff */
[----:B----4-:R-:W-:Y:S05]  /*ead0*/  SHF.R.U64 R8, R6, 0x4, RZ ;  /* 0x0000000406087819 */ /* 0x010fea00000012ff */
[----:B------:R-:W-:Y:S04]  /*eae0*/  STS [UR22+0x10], R8 ;  /* 0x00001008ff007988 */ /* 0x000fe80008000816 */
[----:B------:R-:W-:Y:S01]  /*eaf0*/  STS [UR22+0x14], R8 ;  /* 0x00001408ff007988 */ /* 0x000fe20008000816 */
[----:B------:R-:W-:Y:S02]  /*eb00*/  @!P0 IMAD.MOV.U32 R24, RZ, RZ, R28 ;  /* 0x000000ffff188224 */ /* 0x000fe400078e001c */
[----:B------:R-:W-:Y:S01]  /*eb10*/  @!P0 IMAD.MOV.U32 R25, RZ, RZ, R29 ;  /* 0x000000ffff198224 */ /* 0x000fe200078e001d */
[----:B---3--:R-:W-:Y:S04]  /*eb20*/  @P1 STS.64 [UR22], R26 ;  /* 0x0000001aff001988 */ /* 0x008fe80008000a16 */
[C---:B--2---:R-:W-:Y:S01]  /*eb30*/  SHF.L.U64.HI R21, R24.reuse, 0x1, R25 ;  /* 0x0000000118157819 */ /* 0x044fe20000010219 */
[----:B------:R-:W-:Y:S03]  /*eb40*/  IMAD.SHL.U32 R24, R24, 0x2, RZ ;  /* 0x0000000218187824 */ /* 0x000fe600078e00ff */
[----:B------:R-:W-:Y:S02]  /*eb50*/  LOP3.LUT R21, R21, 0x1fffffff, RZ, 0xc0, !PT ;  /* 0x1fffffff15157812 */ /* 0x000fe400078ec0ff */
[----:B------:R-:W-:Y:S02]  /*eb60*/  LOP3.LUT R24, R24, 0xfffffffe, RZ, 0xc0, !PT ;  /* 0xfffffffe18187812 */ /* 0x000fe400078ec0ff */
[--C-:B------:R-:W-:Y:S02]  /*eb70*/  SHF.R.U32.HI R4, RZ, 0x4, R21.reuse ;  /* 0x00000004ff047819 */ /* 0x100fe40000011615 */
[----:B------:R-:W-:Y:S02]  /*eb80*/  SHF.R.U64 R21, R24, 0x4, R21 ;  /* 0x0000000418157819 */ /* 0x000fe40000001215 */
[----:B-1----:R-:W-:Y:S02]  /*eb90*/  LOP3.LUT R30, R7, 0xf, R4, 0xb8, !PT ;  /* 0x0000000f071e7812 */ /* 0x002fe400078eb804 */
[----:B------:R-:W-:Y:S01]  /*eba0*/  CS2R R6, SRZ ;  /* 0x0000000000067805 */ /* 0x000fe2000001ff00 */
[----:B------:R-:W-:Y:S01]  /*ebb0*/  STS [UR22+0xc], R21 ;  /* 0x00000c15ff007988 */ /* 0x000fe20008000816 */
[----:B-----5:R-:W-:Y:S03]  /*ebc0*/  VIADD R5, R5, 0xffffffff ;  /* 0xffffffff05057836 */ /* 0x020fe60000000000 */
        /* <DEDUP_REMOVED lines=12> */
.L_x_198:
[----:B------:R-:W-:Y:S05]  /*ec90*/  BSYNC.RECONVERGENT B0 ;  /* 0x0000000000007941 */ /* 0x000fea0003800200 */
.L_x_197:
[----:B------:R-:W-:Y:S01]  /*eca0*/  ULOP3.LUT UR26, UR26, 0xffff, URZ, 0xc0, !UPT ;  /* 0x0000ffff1a1a7892 */ /* 0x000fe2000f8ec0ff */
[----:B------:R-:W-:Y:S03]  /*ecb0*/  NOP ;  /* 0x0000000000007918 */ /* 0x000fe60000000000 */
[----:B------:R-:W-:Y:S01]  /*ecc0*/  UIADD3 UR6, UP0, UPT, UR9, UR26, URZ ;  /* 0x0000001a09067290 */ /* 0x000fe2000ff1e0ff */
[----:B--2---:R-:W2:Y:S01]  /*ecd0*/  LDS R4, [R20+UR22] ;  /* 0x0000001614047984 */ /* 0x004ea20008000800 */
[----:B------:R-:W-:Y:S02]  /*ece0*/  BSSY.RECONVERGENT B0, `(.L_x_199) ;  /* 0x0000039000007945 */ /* 0x000fe40003800200 */
[----:B------:R-:W-:Y:S02]  /*ecf0*/  UIADD3.X UR27, UPT, UPT, URZ, URZ, URZ, UP0, !UPT ;  /* 0x000000ffff1b7290 */ /* 0x000fe400087fe4ff */
[----:B------:R-:W-:Y:S04]  /*ed00*/  ULEA UR28, UP0, UR6, UR14, 0x7 ;  /* 0x0000000e061c7291 */ /* 0x000fe8000f8038ff */
[----:B------:R-:W-:Y:S02]  /*ed10*/  ULEA.HI.X UR27, UR6, UR15, UR27, 0x7, UP0 ;  /* 0x0000000f061b7291 */ /* 0x000fe400080f3c1b */
[----:B------:R-:W-:Y:S01]  /*ed20*/  UIADD3 UR26, UP0, UPT, UR20, UR26, URZ ;  /* 0x0000001a141a7290 */ /* 0x000fe2000ff1e0ff */
[----:B-1----:R-:W-:Y:S03]  /*ed30*/  IADD3 R6, P0, PT, R20, UR28, RZ ;  /* 0x0000001c14067c10 */ /* 0x002fe6000ff1e0ff */
[----:B------:R-:W-:Y:S02]  /*ed40*/  UIADD3.X UR6, UPT, UPT, URZ, URZ, URZ, UP0, !UPT ;  /* 0x000000ffff067290 */ /* 0x000fe400087fe4ff */
[----:B------:R-:W-:Y:S05]  /*ed50*/  IMAD.X R7, RZ, RZ, UR27, P0 ;  /* 0x0000001bff077e24 */ /* 0x000fea00080e06ff */
[----:B--2---:R1:W2:Y:S02]  /*ed60*/  ATOMG.E.EXCH.STRONG.GPU PT, RZ, [R6], R4 ;  /* 0x0000000406ff73a8 */ /* 0x0042a400041ee100 */
[----:B--2---:R-:W-:Y:S11]  /*ed70*/  ELECT P0, URZ, PT ;  /* 0x0000000000ff782f */ /* 0x004ff60003800000 */
[----:B------:R-:W-:Y:S02]  /*ed80*/  @!UPT UIADD3 URZ, UPT, UPT, URZ, URZ, URZ ;  /* 0x000000fffffff290 */ /* 0x000fe4000fffe0ff */
[----:B------:R-:W-:Y:S05]  /*ed90*/  @!P0 BRA `(.L_x_200) ;  /* 0x0000000000b48947 */ /* 0x000fea0003800000 */
[----:B------:R-:W-:Y:S01]  /*eda0*/  STS [UR21+0x30], RZ ;  /* 0x000030ffff007988 */ /* 0x000fe20008000815 */
[----:B------:R-:W-:Y:S01]  /*edb0*/  ISETP.NE.U32.AND P0, PT, RZ, UR12, PT ;  /* 0x0000000cff007c0c */ /* 0x000fe2000bf05070 */
[C---:B------:R-:W-:Y:S03]  /*edc0*/  IMAD.WIDE R8, R14.reuse, 0xc, R18 ;  /* 0x0000000c0e087825 */ /* 0x040fe600078e0212 */
[----:B------:R-:W-:Y:S02]  /*edd0*/  ISETP.NE.AND.EX P1, PT, RZ, UR13, PT, P0 ;  /* 0x0000000dff007c0c */ /* 0x000fe4000bf25300 */
[----:B------:R-:W2:Y:S01]  /*ede0*/  LDG.E R28, desc[UR50][R8.64] ;  /* 0x00000032081c7981 */ /* 0x000ea2000c1e1900 */
[C---:B-1----:R-:W-:Y:S03]  /*edf0*/  LEA R6, P0, R14.reuse, RZ, 0x3 ;  /* 0x000000ff0e067211 */ /* 0x042fe600078018ff */
[----:B------:R1:W3:Y:S01]  /*ee00*/  LDG.E R5, desc[UR50][R8.64+0x4] ;  /* 0x0000043208057981 */ /* 0x0002e2000c1e1900 */
[----:B------:R-:W-:Y:S06]  /*ee10*/  LEA.HI.X.SX32 R7, R14, RZ, 0x3, P0 ;  /* 0x000000ff0e077211 */ /* 0x000fec00000f1eff */
[C---:B------:R-:W-:Y:S04]  /*ee20*/  @P1 IADD3 R22, P0, PT, R6.reuse, UR12, RZ ;  /* 0x0000000c06161c10 */ /* 0x040fe8000ff1e0ff */
[C---:B------:R-:W-:Y:S02]  /*ee30*/  @P1 IADD3.X R23, PT, PT, R7.reuse, UR13, RZ, P0, !PT ;  /* 0x0000000d07171c10 */ /* 0x040fe400087fe4ff */
[----:B------:R-:W-:Y:S01]  /*ee40*/  IADD3 R26, P0, PT, R6, UR10, RZ ;  /* 0x0000000a061a7c10 */ /* 0x000fe2000ff1e0ff */
[----:B------:R-:W-:Y:S02]  /*ee50*/  IMAD.U32 R6, RZ, RZ, UR21 ;  /* 0x00000015ff067e24 */ /* 0x000fe4000f8e00ff */
[----:B------:R-:W4:Y:S01]  /*ee60*/  @P1 LDG.E.64 R24, desc[UR50][R22.64] ;  /* 0x0000003216181981 */ /* 0x000f22000c1e1b00 */
[----:B------:R-:W-:Y:S03]  /*ee70*/  IADD3.X R27, PT, PT, R7, UR11, RZ, P0, !PT ;  /* 0x0000000b071b7c10 */ /* 0x000fe600087fe4ff */
[----:B------:R-:W5:Y:S04]  /*ee80*/  LDS R7, [UR21+0x1c] ;  /* 0x00001c15ff077984 */ /* 0x000f680008000800 */
[----:B------:R-:W5:Y:S01]  /*ee90*/  LDG.E.64 R26, desc[UR50][R26.64] ;  /* 0x000000321a1a7981 */ /* 0x000f62000c1e1b00 */
[----:B-1----:R-:W-:Y:S05]  /*eea0*/  SHF.R.U64 R8, R6, 0x4, RZ ;  /* 0x0000000406087819 */ /* 0x002fea00000012ff */
[----:B------:R-:W-:Y:S04]  /*eeb0*/  STS [UR21+0x10], R8 ;  /* 0x00001008ff007988 */ /* 0x000fe80008000815 */
[----:B------:R-:W-:Y:S04]  /*eec0*/  STS [UR21+0x14], R8 ;  /* 0x00001408ff007988 */ /* 0x000fe80008000815 */
[----:B-----5:R-:W-:Y:S01]  /*eed0*/  STS.64 [UR21], R26 ;  /* 0x0000001aff007988 */ /* 0x020fe20008000a15 */
[--C-:B--2---:R-:W-:Y:S01]  /*eee0*/  SHF.R.S32.HI R29, RZ, 0x1f, R28.reuse ;  /* 0x0000001fff1d7819 */ /* 0x104fe2000001141c */
[----:B------:R-:W-:Y:S02]  /*eef0*/  @!P1 IMAD.MOV.U32 R24, RZ, RZ, R28 ;  /* 0x000000ffff189224 */ /* 0x000fe400078e001c */
[----:B---3--:R-:W-:Y:S02]  /*ef00*/  VIADD R5, R5, 0xffffffff ;  /* 0xffffffff05057836 */ /* 0x008fe40000000000 */
[----:B------:R-:W-:Y:S05]  /*ef10*/  @!P1 IMAD.MOV.U32 R25, RZ, RZ, R29 ;  /* 0x000000ffff199224 */ /* 0x000fea00078e001d */
[C---:B----4-:R-:W-:Y:S01]  /*ef20*/  SHF.L.U64.HI R21, R24.reuse, 0x1, R25 ;  /* 0x0000000118157819 */ /* 0x050fe20000010219 */
[----:B------:R-:W-:Y:S03]  /*ef30*/  IMAD.SHL.U32 R24, R24, 0x2, RZ ;  /* 0x0000000218187824 */ /* 0x000fe600078e00ff */
[----:B------:R-:W-:Y:S02]  /*ef40*/  LOP3.LUT R21, R21, 0x1fffffff, RZ, 0xc0, !PT ;  /* 0x1fffffff15157812 */ /* 0x000fe400078ec0ff */
[----:B------:R-:W-:Y:S02]  /*ef50*/  LOP3.LUT R24, R24, 0xfffffffe, RZ, 0xc0, !PT ;  /* 0xfffffffe18187812 */ /* 0x000fe400078ec0ff */
[--C-:B------:R-:W-:Y:S02]  /*ef60*/  SHF.R.U32.HI R4, RZ, 0x4, R21.reuse ;  /* 0x00000004ff047819 */ /* 0x100fe40000011615 */
[----:B------:R-:W-:Y:S02]  /*ef70*/  SHF.R.U64 R21, R24, 0x4, R21 ;  /* 0x0000000418157819 */ /* 0x000fe40000001215 */
[----:B------:R-:W-:Y:S02]  /*ef80*/  LOP3.LUT R30, R7, 0xf, R4, 0xb8, !PT ;  /* 0x0000000f071e7812 */ /* 0x000fe400078eb804 */
[----:B------:R-:W-:Y:S01]  /*ef90*/  CS2R R6, SRZ ;  /* 0x0000000000067805 */ /* 0x000fe2000001ff00 */
[----:B------:R-:W-:Y:S04]  /*efa0*/  STS [UR21+0xc], R21 ;  /* 0x00000c15ff007988 */ /* 0x000fe80008000815 */
        /* <DEDUP_REMOVED lines=12> */
.L_x_200:
[----:B------:R-:W-:Y:S05]  /*f070*/  BSYNC.RECONVERGENT B0 ;  /* 0x0000000000007941 */ /* 0x000fea0003800200 */
.L_x_199:
[----:B------:R-:W-:Y:S01]  /*f080*/  NOP ;  /* 0x0000000000007918 */ /* 0x000fe20000000000 */
[----:B-12---:R-:W1:Y:S01]  /*f090*/  LDS R4, [R20+UR21] ;  /* 0x0000001514047984 */ /* 0x006e620008000800 */
[----:B------:R-:W-:Y:S01]  /*f0a0*/  ULEA UR34, UP0, UR26, UR14, 0x7 ;  /* 0x0000000e1a227291 */ /* 0x000fe2000f8038ff */
[----:B------:R-:W-:Y:S01]  /*f0b0*/  UMOV UR33, UR31 ;  /* 0x0000001f00217c82 */ /* 0x000fe20008000000 */
[----:B------:R-:W-:Y:S02]  /*f0c0*/  UMOV UR31, UR29 ;  /* 0x0000001d001f7c82 */ /* 0x000fe40008000000 */
[----:B------:R-:W-:Y:S02]  /*f0d0*/  ULEA.HI.X UR35, UR26, UR15, UR6, 0x7, UP0 ;  /* 0x0000000f1a237291 */ /* 0x000fe400080f3c06 */
[----:B------:R-:W-:Y:S01]  /*f0e0*/  IADD3 R6, P0, PT, R20, UR34, RZ ;  /* 0x0000002214067c10 */ /* 0x000fe2000ff1e0ff */
[----:B------:R-:W-:Y:S03]  /*f0f0*/  UMOV UR26, UR28 ;  /* 0x0000001c001a7c82 */ /* 0x000fe60008000000 */
[----:B------:R-:W-:Y:S05]  /*f100*/  IADD3.X R7, PT, PT, RZ, UR35, RZ, P0, !PT ;  /* 0x00000023ff077c10 */ /* 0x000fea00087fe4ff */
[----:B-1----:R2:W5:Y:S01]  /*f110*/  ATOMG.E.EXCH.STRONG.GPU PT, RZ, [R6], R4 ;  /* 0x0000000406ff73a8 */ /* 0x00256200041ee100 */
[----:B------:R-:W-:Y:S04]  /*f120*/  DEPBAR {5,4,3,2,1,0} ;  /* 0x0000003f0000791a */ /* 0x000fe80000000000 */
[----:B------:R-:W1:Y:S02]  /*f130*/  CCTL.E.C.LDCU.IV.DEEP [UR32] ;  /* 0x0000000020007540 */ /* 0x000e640009c08000 */
[----:B-1----:R2:W-:Y:S01]  /*f140*/  UTMACCTL.IV [UR32] ;  /* 0x00000000200079b9 */ /* 0x0025e20008000000 */
        /* <DEDUP_REMOVED lines=9> */
[----:B------:R-:W-:Y:S01]  /*f1e0*/  NOP ;  /* 0x0000000000007918 */ /* 0x000fe20000000000 */
.L_x_196:
[----:B-----5:R-:W-:Y:S01]  /*f1f0*/  ELECT P0, URZ, PT ;  /* 0x0000000000ff782f */ /* 0x020fe20003800000 */
[----:B------:R-:W-:Y:S11]  /*f200*/  BSSY.RECONVERGENT B0, `(.L_x_201) ;  /* 0x0000011000007945 */ /* 0x000ff60003800200 */
[----:B------:R-:W-:Y:S01]  /*f210*/  @!UPT UIADD3 URZ, UPT, UPT, URZ, URZ, URZ ;  /* 0x000000fffffff290 */ /* 0x000fe2000fffe0ff */
[----:B------:R-:W-:Y:S05]  /*f220*/  @!P0 BRA `(.L_x_202) ;  /* 0x0000000000388947 */ /* 0x000fea0003800000 */
[----:B------:R0:W-:Y:S01]  /*f230*/  UTMACMDFLUSH ;  /* 0x00000000000079b7 */ /* 0x0001e20000000000 */
[----:B------:R-:W-:Y:S09]  /*f240*/  UIMAD UR6, UR8, 0x14, UR4 ;  /* 0x00000014080678a4 */ /* 0x000ff2000f8e0204 */
[----:B------:R4:W-:Y:S04]  /*f250*/  STS [UR6+0x2b0], R16 ;  /* 0x0002b010ff007988 */ /* 0x0009e80008000806 */
        /* <DEDUP_REMOVED lines=9> */
[----:B-----5:R-:W1:Y:S01]  /*f2f0*/  FENCE.VIEW.ASYNC.S ;  /* 0x00000000000073c6 */ /* 0x020e620000000000 */
[----:B------:R-:W-:Y:S04]  /*f300*/  DEPBAR.LE SB0, 0x0 ;  /* 0x000080000000791a */ /* 0x000fe80000000000 */
.L_x_202:
[----:B--2---:R-:W-:Y:S05]  /*f310*/  BSYNC.RECONVERGENT B0 ;  /* 0x0000000000007941 */ /* 0x004fea0003800200 */
.L_x_201:
[----:B------:R-:W-:Y:S09]  /*f320*/  UISETP.NE.AND UP0, UPT, UR37, 0x8, UPT ;  /* 0x000000082500788c */ /* 0x000ff2000bf05270 */
[----:B------:R-:W-:Y:S05]  /*f330*/  BRA.U !UP0, `(.L_x_203) ;  /* 0x0000000108047547 */ /* 0x000fea000b800000 */
[----:B------:R-:W-:Y:S05]  /*f340*/  BPT.TRAP 0x1 ;  /* 0x000000040000795c */ /* 0x000fea0000300000 */
.L_x_203:
[----:B------:R-:W-:Y:S01]  /*f350*/  UIADD3 UR6, UPT, UPT, UR8, -0x4, URZ ;  /* 0xfffffffc08067890 */ /* 0x000fe2000fffe0ff */
[----:B-1----:R-:W-:Y:S01]  /*f360*/  SYNCS.ARRIVE.TRANS64.A1T0 RZ, [UR25+0x190], RZ ;  /* 0x000190ffffff79a7 */ /* 0x002fe20008100019 */
[----:B------:R-:W-:Y:S01]  /*f370*/  UIADD3 UR25, UPT, UPT, UR7, -0x4, URZ ;  /* 0xfffffffc07197890 */ /* 0x000fe2000fffe0ff */
[----:B------:R-:W-:Y:S01]  /*f380*/  ISETP.NE.AND P0, PT, R11, RZ, PT ;  /* 0x000000ff0b00720c */ /* 0x000fe20003f05270 */
[----:B------:R-:W-:Y:S02]  /*f390*/  UISETP.GE.U32.AND UP1, UPT, UR6, -0x8, UPT ;  /* 0xfffffff80600788c */ /* 0x000fe4000bf26070 */
[----:B------:R-:W-:Y:S02]  /*f3a0*/  UISETP.GE.U32.AND UP0, UPT, UR25, -0x8, UPT ;  /* 0xfffffff81900788c */ /* 0x000fe4000bf06070 */
[----:B------:R-:W-:Y:S02]  /*f3b0*/  USEL UR25, URZ, 0x1, UP1 ;  /* 0x00000001ff197887 */ /* 0x000fe40008800000 */
[----:B------:R-:W-:Y:S02]  /*f3c0*/  USEL UR6, URZ, 0x1, UP0 ;  /* 0x00000001ff067887 */ /* 0x000fe40008000000 */
[----:B------:R-:W-:Y:S02]  /*f3d0*/  ULOP3.LUT UR27, UR8, 0x7, URZ, 0xc0, !UPT ;  /* 0x00000007081b7892 */ /* 0x000fe4000f8ec0ff */
[----:B------:R-:W-:Y:S01]  /*f3e0*/  ULOP3.LUT UR26, UR7, 0x7, URZ, 0xc0, !UPT ;  /* 0x00000007071a7892 */ /* 0x000fe2000f8ec0ff */
[----:B------:R-:W-:Y:S01]  /*f3f0*/  LOP3.LUT R0, R0, UR25, RZ, 0x3c, !PT ;  /* 0x0000001900007c12 */ /* 0x000fe2000f8e3cff */
[----:B------:R-:W-:Y:S01]  /*f400*/  ULOP3.LUT UR8, UR27, 0x4, URZ, 0x3c, !UPT ;  /* 0x000000041b087892 */ /* 0x000fe2000f8e3cff */
[----:B------:R-:W-:Y:S01]  /*f410*/  LOP3.LUT R17, R17, UR6, RZ, 0x3c, !PT ;  /* 0x0000000611117c12 */ /* 0x000fe2000f8e3cff */
[----:B------:R-:W-:Y:S01]  /*f420*/  ULOP3.LUT UR7, UR26, 0x4, URZ, 0x3c, !UPT ;  /* 0x000000041a077892 */ /* 0x000fe2000f8e3cff */
[----:B------:R-:W-:Y:S11]  /*f430*/  @!P0 EXIT ;  /* 0x000000000000894d */ /* 0x000ff60003800000 */
[----:B------:R-:W-:Y:S05]  /*f440*/  BRA `(.L_x_204) ;  /* 0xffffffec000c7947 */ /* 0x000fea000383ffff */
.L_x_301:
[----:B------:R-:W-:Y:S01]  /*f450*/  UMOV UR6, 0x40 ;  /* 0x0000004000067882 */ /* 0x000fe20000000000 */
[----:B------:R-:W-:Y:S01]  /*f460*/  NOP ;  /* 0x0000000000007918 */ /* 0x000fe20000000000 */
[----:B------:R-:W-:Y:S01]  /*f470*/  ULEA UR6, UR5, UR6, 0x18 ;  /* 0x0000000605067291 */ /* 0x000fe2000f8ec0ff */
[----:B------:R-:W-:Y:S02]  /*f480*/  UMOV UR4, 0x400 ;  /* 0x0000040000047882 */ /* 0x000fe40000000000 */
[----:B------:R-:W-:-:S06]  /*f490*/  ULEA UR4, UR5, UR4, 0x18 ;  /* 0x0000000405047291 */ /* 0x000fcc000f8ec0ff */
[----:B------:R-:W1:Y:S02]  /*f4a0*/  LDS.U8 R0, [UR6+0x1c] ;  /* 0x00001c06ff007984 */ /* 0x000e640008000000 */
[----:B-1----:R-:W-:-:S13]  /*f4b0*/  ISETP.NE.AND P0, PT, R0, RZ, PT ;  /* 0x000000ff0000720c */ /* 0x002fda0003f05270 */
[----:B------:R-:W-:Y:S05]  /*f4c0*/  @P0 BRA `(.L_x_205) ;  /* 0x0000000400100947 */ /* 0x000fea0003800000 */
[----:B------:R-:W-:Y:S02]  /*f4d0*/  ULOP3.LUT UR44, UR5, 0x1, URZ, 0xc0, !UPT ;  /* 0x00000001052c7892 */ /* 0x000fe4000f8ec0ff */
[----:B------:R-:W-:Y:S02]  /*f4e0*/  ULOP3.LUT UR43, UR5, 0x1, URZ, 0x3c, !UPT ;  /* 0x00000001052b7892 */ /* 0x000fe4000f8e3cff */
[----:B------:R-:W-:Y:S02]  /*f4f0*/  UISETP.NE.U32.AND UP0, UPT, UR44, 0x1, UPT ;  /* 0x000000012c00788c */ /* 0x000fe4000bf05070 */
[----:B------:R-:W-:-:S07]  /*f500*/  UIADD3 UR7, UPT, UPT, UR6, 0x8, URZ ;  /* 0x0000000806077890 */ /* 0x000fce000fffe0ff */
[----:B------:R-:W-:Y:S05]  /*f510*/  BRA.U !UP0, `(.L_x_206) ;  /* 0x00000001089c7547 */ /* 0x000fea000b800000 */
[----:B------:R-:W-:Y:S01]  /*f520*/  ELECT P0, URZ, PT ;  /* 0x0000000000ff782f */ /* 0x000fe20003800000 */
[----:B------:R-:W-:-:S12]  /*f530*/  BSSY B0, `(.L_x_206) ;  /* 0x0000025000007945 */ /* 0x000fd80003800000 */
[----:B------:R-:W-:Y:S05]  /*f540*/  @!P0 BRA `(.L_x_207) ;  /* 0x00000000008c8947 */ /* 0x000fea0003800000 */
[----:B------:R-:W-:-:S05]  /*f550*/  UMOV UR5, 0x10 ;  /* 0x0000001000057882 */ /* 0x000fca0000000000 */
[----:B------:R-:W-:Y:S04]  /*f560*/  DEPBAR.LE SB1, 0x36 ;  /* 0x00009d800000791a */ /* 0x000fe80000000000 */
[----:B------:R-:W1:Y:S02]  /*f570*/  UTCATOMSWS.2CTA.FIND_AND_SET.ALIGN UP1, UR5, UR5 ;  /* 0x00000005000575e3 */ /* 0x000e640008220800 */
[----:B-1----:R-:W-:Y:S01]  /*f580*/  MOV R11, UR5 ;  /* 0x00000005000b7c02 */ /* 0x002fe20008000f00 */
[----:B------:R-:W-:Y:S06]  /*f590*/  BRA.U UP1, `(.L_x_208) ;  /* 0x0000000101187547 */ /* 0x000fec000b800000 */
.L_x_209:
[----:B------:R-:W-:Y:S05]  /*f5a0*/  NANOSLEEP 0x64 ;  /* 0x000000640000795d */ /* 0x000fea0003800000 */
[----:B------:R-:W-:-:S05]  /*f5b0*/  UMOV UR5, 0x10 ;  /* 0x0000001000057882 */ /* 0x000fca0000000000 */
[----:B------:R-:W-:Y:S04]  /*f5c0*/  DEPBAR.LE SB1, 0x36 ;  /* 0x00009d800000791a */ /* 0x000fe80000000000 */
[----:B------:R-:W1:Y:S02]  /*f5d0*/  UTCATOMSWS.2CTA.FIND_AND_SET.ALIGN UP1, UR5, UR5 ;  /* 0x00000005000575e3 */ /* 0x000e640008220800 */
[----:B-1----:R-:W-:Y:S01]  /*f5e0*/  MOV R11, UR5 ;  /* 0x00000005000b7c02 */ /* 0x002fe20008000f00 */
[----:B------:R-:W-:Y:S05]  /*f5f0*/  BRA.U !UP1, `(.L_x_209) ;  /* 0xfffffffd09e87547 */ /* 0x000fea000b83ffff */
.L_x_208:
[----:B-----5:R-:W1:Y:S01]  /*f600*/  LDS R5, [UR6+0x10] ;  /* 0x00001006ff057984 */ /* 0x020e620008000800 */
[----:B------:R-:W-:Y:S01]  /*f610*/  IMAD.U32 R3, RZ, RZ, UR4 ;  /* 0x00000004ff037e24 */ /* 0x000fe2000f8e00ff */
[----:B------:R-:W-:-:S03]  /*f620*/  MOV R2, UR43 ;  /* 0x0000002b00027c02 */ /* 0x000fc60008000f00 */
[----:B------:R-:W-:Y:S01]  /*f630*/  VIADD R3, R3, 0x350 ;  /* 0x0000035003037836 */ /* 0x000fe20000000000 */
[----:B-1----:R-:W-:-:S04]  /*f640*/  SHF.L.U32 R5, R5, 0x1f, RZ ;  /* 0x0000001f05057819 */ /* 0x002fc800000006ff */
[----:B------:R-:W1:Y:S02]  /*f650*/  SYNCS.PHASECHK.TRANS64.TRYWAIT P0, [UR6+0x8], R5 ;  /* 0x00000805ff0075a7 */ /* 0x000e640008001106 */
[----:B-1----:R-:W-:Y:S05]  /*f660*/  @P0 BRA `(.L_x_210) ;  /* 0x0000000000080947 */ /* 0x002fea0003800000 */
[----:B------:R-:W1:Y:S02]  /*f670*/  SYNCS.PHASECHK.TRANS64.TRYWAIT P0, [UR6+0x8], R5 ;  /* 0x00000805ff0075a7 */ /* 0x000e640008001106 */
[----:B-1----:R-:W-:Y:S05]  /*f680*/  @!P0 BRA `(.L_x_211) ;  /* 0x0000001c00cc8947 */ /* 0x002fea0003800000 */
.L_x_210:
[----:B------:R-:W-:Y:S01]  /*f690*/  HFMA2 R4, -RZ, RZ, 0, 5.9604644775390625e-08 ;  /* 0x00000001ff047431 */ /* 0x000fe200000001ff */
[----:B------:R-:W-:Y:S01]  /*f6a0*/  UPRMT UR5, UR43, 0x654, UR7 ;  /* 0x000006542b057896 */ /* 0x000fe20008000007 */
[----:B------:R-:W-:Y:S01]  /*f6b0*/  IMAD.MOV.U32 R6, RZ, RZ, 0xffff ;  /* 0x0000ffffff067424 */ /* 0x000fe200078e00ff */
[----:B------:R-:W-:Y:S01]  /*f6c0*/  PRMT R2, R2, 0x654, R3 ;  /* 0x0000065402027816 */ /* 0x000fe20000000003 */
[----:B-1----:R-:W-:Y:S02]  /*f6d0*/  IMAD.MOV.U32 R0, RZ, RZ, 0x4 ;  /* 0x00000004ff007424 */ /* 0x002fe400078e00ff */
[----:B------:R-:W-:Y:S01]  /*f6e0*/  IMAD.SHL.U32 R7, R11, 0x20, RZ ;  /* 0x000000200b077824 */ /* 0x000fe200078e00ff */
[----:B------:R-:W-:Y:S02]  /*f6f0*/  MOV R3, UR5 ;  /* 0x0000000500037c02 */ /* 0x000fe40008000f00 */
[-C--:B------:R-:W-:Y:S01]  /*f700*/  SHF.L.U32 R6, R6, R11.reuse, RZ ;  /* 0x0000000b06067219 */ /* 0x080fe200000006ff */
[----:B------:R1:W-:Y:S01]  /*f710*/  SYNCS.ARRIVE.TRANS64.RED RZ, [UR5], R0 ;  /* 0x00000000ffff79a7 */ /* 0x0003e20008000405 */
[----:B------:R-:W-:Y:S01]  /*f720*/  SHF.L.U32 R5, R4, R11, RZ ;  /* 0x0000000b04057219 */ /* 0x000fe200000006ff */
[----:B------:R1:W-:Y:S04]  /*f730*/  STS [UR4+0x350], R7 ;  /* 0x00035007ff007988 */ /* 0x0003e80008000804 */
[----:B------:R1:W-:Y:S04]  /*f740*/  STAS [R2.64], R11 ;  /* 0x0000000b02007dbd */ /* 0x0003e8000c0008ff */
[----:B------:R1:W-:Y:S04]  /*f750*/  ATOMS.OR RZ, [UR6+0x14], R6 ;  /* 0x00001406ffff798c */ /* 0x0003e8000b000006 */
[----:B------:R1:W-:Y:S04]  /*f760*/  ATOMS.OR RZ, [UR6+0x18], R5 ;  /* 0x00001805ffff798c */ /* 0x0003e8000b000006 */
[----:B------:R1:W-:Y:S02]  /*f770*/  ATOMS.XOR RZ, [UR6+0x10], R4 ;  /* 0x00001004ffff798c */ /* 0x0003e4000b800006 */
.L_x_207:
[----:B------:R-:W-:Y:S05]  /*f780*/  BSYNC B0 ;  /* 0x0000000000007941 */ /* 0x000fea0003800000 */
.L_x_206:
[----:B------:R-:W-:Y:S05]  /*f790*/  BRA.U UP0, `(.L_x_212) ;  /* 0x00000001006c7547 */ /* 0x000fea000b800000 */
[----:B------:R-:W-:-:S03]  /*f7a0*/  UMOV UR5, 0xffffffff ;  /* 0xffffffff00057882 */ /* 0x000fc60000000000 */
[----:B------:R-:W-:Y:S05]  /*f7b0*/  BRA.DIV UR5, `(.L_x_213) ;  /* 0x0000001e05987947 */ /* 0x000fea000b800000 */
[----:B------:R-:W-:-:S13]  /*f7c0*/  ELECT P6, URZ, PT ;  /* 0x0000000000ff782f */ /* 0x000fda00038c0000 */
.L_x_285:
[----:B------:R-:W-:Y:S05]  /*f7d0*/  @!P6 BRA `(.L_x_212) ;  /* 0x00000000005ce947 */ /* 0x000fea0003800000 */
[----:B-1----:R-:W1:Y:S02]  /*f7e0*/  LDS R3, [UR6+0x10] ;  /* 0x00001006ff037984 */ /* 0x002e640008000800 */
[----:B-1----:R-:W-:-:S04]  /*f7f0*/  SHF.L.U32 R3, R3, 0x1f, RZ ;  /* 0x0000001f03037819 */ /* 0x002fc800000006ff */
[----:B------:R-:W1:Y:S02]  /*f800*/  SYNCS.PHASECHK.TRANS64.TRYWAIT P0, [UR6+0x8], R3 ;  /* 0x00000803ff0075a7 */ /* 0x000e640008001106 */
[----:B-1----:R-:W-:Y:S05]  /*f810*/  @P0 BRA `(.L_x_214) ;  /* 0x0000000000080947 */ /* 0x002fea0003800000 */
[----:B------:R-:W1:Y:S02]  /*f820*/  SYNCS.PHASECHK.TRANS64.TRYWAIT P0, [UR6+0x8], R3 ;  /* 0x00000803ff0075a7 */ /* 0x000e640008001106 */
[----:B-1----:R-:W-:Y:S05]  /*f830*/  @!P0 BRA `(.L_x_215) ;  /* 0x0000001c00988947 */ /* 0x002fea0003800000 */
.L_x_214:
[----:B-----5:R-:W2:Y:S01]  /*f840*/  LDS R5, [UR4+0x350] ;  /* 0x00035004ff057984 */ /* 0x020ea20008000800 */
[----:B-1----:R-:W-:Y:S02]  /*f850*/  HFMA2 R0, -RZ, RZ, 0, 5.9604644775390625e-08 ;  /* 0x00000001ff007431 */ /* 0x002fe400000001ff */
[----:B------:R-:W-:Y:S01]  /*f860*/  IMAD.MOV.U32 R2, RZ, RZ, 0xffff ;  /* 0x0000ffffff027424 */ /* 0x000fe200078e00ff */
[----:B------:R-:W-:Y:S01]  /*f870*/  UPRMT UR5, UR43, 0x654, UR7 ;  /* 0x000006542b057896 */ /* 0x000fe20008000007 */
[----:B--2---:R-:W-:-:S03]  /*f880*/  IMAD.SHL.U32 R3, R5, 0x20, RZ ;  /* 0x0000002005037824 */ /* 0x004fc600078e00ff */
[-C--:B------:R-:W-:Y:S02]  /*f890*/  SHF.L.U32 R2, R2, R5.reuse, RZ ;  /* 0x0000000502027219 */ /* 0x080fe400000006ff */
[----:B------:R-:W-:Y:S01]  /*f8a0*/  SHF.L.U32 R5, R0, R5, RZ ;  /* 0x0000000500057219 */ /* 0x000fe200000006ff */
[----:B------:R2:W-:Y:S04]  /*f8b0*/  STS [UR4+0x350], R3 ;  /* 0x00035003ff007988 */ /* 0x0005e80008000804 */
[----:B------:R2:W-:Y:S04]  /*f8c0*/  ATOMS.OR RZ, [UR6+0x14], R2 ;  /* 0x00001402ffff798c */ /* 0x0005e8000b000006 */
[----:B------:R2:W-:Y:S01]  /*f8d0*/  ATOMS.OR RZ, [UR6+0x18], R5 ;  /* 0x00001805ffff798c */ /* 0x0005e2000b000006 */
[----:B------:R-:W-:Y:S03]  /*f8e0*/  SYNCS.ARRIVE.TRANS64.RED.A1T0 RZ, [UR5], RZ ;  /* 0x000000ffffff79a7 */ /* 0x000fe60008100405 */
[----:B------:R2:W-:Y:S01]  /*f8f0*/  ATOMS.XOR RZ, [UR6+0x10], R0 ;  /* 0x00001000ffff798c */ /* 0x0005e2000b800006 */
[----:B------:R-:W-:Y:S05]  /*f900*/  BRA `(.L_x_212) ;  /* 0x0000000000107947 */ /* 0x000fea0003800000 */
.L_x_205:
[----:B------:R-:W-:Y:S02]  /*f910*/  MOV R0, 0xffffffff ;  /* 0xffffffff00007802 */ /* 0x000fe40000000f00 */
[----:B------:R-:W-:-:S03]  /*f920*/  MOV R2, 0xf950 ;  /* 0x0000f95000027802 */ /* 0x000fc60000000f00 */
[----:B------:R1:W-:Y:S04]  /*f930*/  STS [UR4+0x350], R0 ;  /* 0x00035000ff007988 */ /* 0x0003e80008000804 */
[----:B-1--45:R-:W-:Y:S05]  /*f940*/  CALL.REL.NOINC `($__internal_1_$__cuda_sm10x_tcgen05_guardrail_trap_phase_invalid_during_alloc) ;  /* 0x0000002000207944 */ /* 0x032fea0003c00000 */
.L_x_212:
[----:B------:R-:W-:Y:S05]  /*f950*/  WARPSYNC.ALL ;  /* 0x0000000000007948 */ /* 0x000fea0003800000 */
[----:B------:R-:W3:Y:S01]  /*f960*/  S2UR UR5, SR_CgaCtaId ;  /* 0x00000000000579c3 */ /* 0x000ee20000008800 */
[----:B------:R-:W-:Y:S01]  /*f970*/  UMOV UR4, 0x400 ;  /* 0x0000040000047882 */ /* 0x000fe20000000000 */
[----:B------:R-:W-:-:S06]  /*f980*/  NOP ;  /* 0x0000000000007918 */ /* 0x000fcc0000000000 */
[----:B------:R-:W-:Y:S06]  /*f990*/  BAR.ARV 0x6, 0xa0 ;  /* 0x0182800000007b1d */ /* 0x000fec0000002000 */
[----:B---3--:R-:W-:-:S04]  /*f9a0*/  ULEA UR4, UR5, UR4, 0x18 ;  /* 0x0000000405047291 */ /* 0x008fc8000f8ec0ff */
[----:B------:R-:W-:Y:S02]  /*f9b0*/  UIADD3 UR11, UPT, UPT, UR4, 0x5400, URZ ;  /* 0x00005400040b7890 */ /* 0x000fe4000fffe0ff */
[----:B------:R-:W-:Y:S02]  /*f9c0*/  UIADD3 UR12, UPT, UPT, UR4, 0x1d400, URZ ;  /* 0x0001d400040c7890 */ /* 0x000fe4000fffe0ff */
[----:B------:R-:W-:Y:S01]  /*f9d0*/  USHF.R.U32.HI UR11, URZ, 0x4, UR11 ;  /* 0x00000004ff0b7899 */ /* 0x000fe2000801160b */
[----:B-12---:R-:W1:Y:S01]  /*f9e0*/  LDS R0, [UR4+0x350] ;  /* 0x00035004ff007984 */ /* 0x006e620008000800 */
[----:B------:R-:W-:Y:S02]  /*f9f0*/  USHF.R.U32.HI UR12, URZ, 0x4, UR12 ;  /* 0x00000004ff0c7899 */ /* 0x000fe4000801160c */
[----:B------:R-:W-:Y:S02]  /*fa00*/  ULOP3.LUT UR11, UR11, 0x3fff, URZ, 0xc0, !UPT ;  /* 0x00003fff0b0b7892 */ /* 0x000fe4000f8ec0ff */
[----:B------:R-:W-:-:S02]  /*fa10*/  ULOP3.LUT UR12, UR12, 0x3fff, URZ, 0xc0, !UPT ;  /* 0x00003fff0c0c7892 */ /* 0x000fc4000f8ec0ff */
[----:B------:R-:W-:Y:S02]  /*fa20*/  ULOP3.LUT UR11, UR11, 0x10000, URZ, 0xfc, !UPT ;  /* 0x000100000b0b7892 */ /* 0x000fe4000f8efcff */
[----:B------:R-:W-:Y:S01]  /*fa30*/  ULOP3.LUT UR12, UR12, 0x10000, URZ, 0xfc, !UPT ;  /* 0x000100000c0c7892 */ /* 0x000fe2000f8efcff */
[----:B-1----:R-:W-:Y:S01]  /*fa40*/  R2UR UR20, R0 ;  /* 0x00000000001472ca */ /* 0x002fe200000e0000 */
[----:B----45:R-:W1:-:S00]  /*fa50*/  USETMAXREG.DEALLOC.CTAPOOL 0x88 ;  /* 0x00000088000079c8 */ /* 0x030e4000080e0500 */
[----:B-1----:R-:W-:Y:S01]  /*fa60*/  HFMA2 R2, -RZ, RZ, 0, 0 ;  /* 0x00000000ff027431 */ /* 0x002fe200000001ff */
[----:B------:R-:W-:Y:S01]  /*fa70*/  MOV R0, RZ ;  /* 0x000000ff00007202 */ /* 0x000fe20000000f00 */
[----:B------:R-:W-:Y:S01]  /*fa80*/  UMOV UR19, 0x1 ;  /* 0x0000000100137882 */ /* 0x000fe20000000000 */
[----:B------:R-:W-:Y:S01]  /*fa90*/  UMOV UR18, URZ ;  /* 0x000000ff00127c82 */ /* 0x000fe20008000000 */
[----:B------:R-:W-:Y:S01]  /*faa0*/  UMOV UR17, URZ ;  /* 0x000000ff00117c82 */ /* 0x000fe20008000000 */
[----:B------:R-:W-:Y:S01]  /*fab0*/  UMOV UR16, URZ ;  /* 0x000000ff00107c82 */ /* 0x000fe20008000000 */
[----:B------:R-:W-:-:S06]  /*fac0*/  UMOV UR15, URZ ;  /* 0x000000ff000f7c82 */ /* 0x000fcc0008000000 */
.L_x_226:
[----:B------:R-:W1:Y:S02]  /*fad0*/  LDC.64 R4, c[0x0][0x390] ;  /* 0x0000e400ff047b82 */ /* 0x000e640000000a00 */
[----:B-12---:R-:W-:-:S05]  /*fae0*/  IMAD.WIDE R4, R23, 0xc, R4 ;  /* 0x0000000c17047825 */ /* 0x006fca00078e0204 */
[----:B------:R-:W2:Y:S02]  /*faf0*/  LDG.E R3, desc[UR50][R4.64+0x8] ;  /* 0x0000083204037981 */ /* 0x000ea4000c1e1900 */
[----:B--2---:R-:W-:-:S13]  /*fb00*/  R2UR UR10, R3 ;  /* 0x00000000030a72ca */ /* 0x004fda00000e0000 */
[----:B------:R-:W-:Y:S02]  /*fb10*/  UISETP.GE.AND UP0, UPT, UR10, 0x1, UPT ;  /* 0x000000010a00788c */ /* 0x000fe4000bf06270 */
[----:B------:R-:W-:Y:S02]  /*fb20*/  UIADD3 UR6, UPT, UPT, UR10, 0x7f, URZ ;  /* 0x0000007f0a067890 */ /* 0x000fe4000fffe0ff */
[----:B------:R-:W-:Y:S02]  /*fb30*/  UISETP.NE.OR UP0, UPT, UR44, URZ, !UP0 ;  /* 0x000000ff2c00728c */ /* 0x000fe4000c705670 */
[----:B------:R-:W-:-:S04]  /*fb40*/  USHF.R.S32.HI UR14, URZ, 0x1f, UR6 ;  /* 0x0000001fff0e7899 */ /* 0x000fc80008011406 */
[----:B------:R-:W-:-:S03]  /*fb50*/  ULEA.HI UR14, UR14, UR6, URZ, 0x7 ;  /* 0x000000060e0e7291 */ /* 0x000fc6000f8f38ff */
[----:B------:R-:W-:Y:S09]  /*fb60*/  BRA.U UP0, `(.L_x_216) ;  /* 0x0000000500c07547 */ /* 0x000ff2000b800000 */
[----:B------:R-:W-:Y:S01]  /*fb70*/  ULEA UR6, UR16, UR4, 0x3 ;  /* 0x0000000410067291 */ /* 0x000fe2000f8e18ff */
[----:B------:R-:W-:Y:S01]  /*fb80*/  SHF.L.U32 R3, R0, 0x1f, RZ ;  /* 0x0000001f00037819 */ /* 0x000fe200000006ff */
[----:B------:R-:W-:Y:S02]  /*fb90*/  UISETP.NE.AND UP0, UPT, UR37, URZ, UPT ;  /* 0x000000ff2500728c */ /* 0x000fe4000bf05270 */
[----:B------:R-:W-:Y:S02]  /*fba0*/  USHF.R.S32.HI UR14, URZ, 0x7, UR14 ;  /* 0x00000007ff0e7899 */ /* 0x000fe4000801140e */
[----:B------:R-:W-:Y:S02]  /*fbb0*/  UISETP.NE.AND UP0, UPT, UR21, 0x4, !UP0 ;  /* 0x000000041500788c */ /* 0x000fe4000c705270 */
[----:B------:R-:W-:Y:S01]  /*fbc0*/  ULEA UR9, UR18, UR20, 0x6 ;  /* 0x0000001412097291 */ /* 0x000fe2000f8e30ff */
[----:B------:R1:W2:Y:S06]  /*fbd0*/  SYNCS.PHASECHK.TRANS64.TRYWAIT P1, [UR6], R3 ;  /* 0x00000003ff0075a7 */ /* 0x0002ac0008021106 */
[----:B------:R-:W-:Y:S05]  /*fbe0*/  BRA.U UP0, `(.L_x_217) ;  /* 0x0000000100047547 */ /* 0x000fea000b800000 */
[----:B------:R-:W-:Y:S05]  /*fbf0*/  BPT.TRAP 0x1 ;  /* 0x000000040000795c */ /* 0x000fea0000300000 */
.L_x_217:
[----:B------:R-:W-:Y:S01]  /*fc00*/  ULEA UR8, UR18, UR4, 0x3 ;  /* 0x0000000412087291 */ /* 0x000fe2000f8e18ff */
[----:B------:R-:W-:-:S04]  /*fc10*/  MOV R4, UR19 ;  /* 0x0000001300047c02 */ /* 0x000fc80008000f00 */
[----:B------:R-:W-:-:S04]  /*fc20*/  SHF.L.U32 R4, R4, 0x1f, RZ ;  /* 0x0000001f04047819 */ /* 0x000fc800000006ff */
[----:B------:R-:W3:Y:S02]  /*fc30*/  SYNCS.PHASECHK.TRANS64.TRYWAIT P0, [UR8+0x150], R4 ;  /* 0x00015004ff0075a7 */ /* 0x000ee40008001108 */
[----:B---3--:R-:W-:Y:S05]  /*fc40*/  @!P0 BRA `(.L_x_218) ;  /* 0x0000001800ac8947 */ /* 0x008fea0003800000 */
.L_x_287:
[----:B-1----:R-:W-:Y:S01]  /*fc50*/  LOP3.LUT R3, R9, 0xffff, RZ, 0xc0, !PT ;  /* 0x0000ffff09037812 */ /* 0x002fe200078ec0ff */
[----:B------:R-:W-:Y:S01]  /*fc60*/  UISETP.LT.AND UP1, UPT, UR14, 0x1, UPT ;  /* 0x000000010e00788c */ /* 0x000fe2000bf21270 */
[----:B--2---:R-:W-:Y:S01]  /*fc70*/  PLOP3.LUT P0, PT, P1, PT, PT, 0x80, 0x8 ;  /* 0x000000000008781c */ /* 0x004fe20000f0f070 */
[----:B------:R-:W-:Y:S01]  /*fc80*/  UMOV UR42, UR16 ;  /* 0x00000010002a7c82 */ /* 0x000fe20008000000 */
[----:B------:R-:W-:Y:S01]  /*fc90*/  R2UR UR6, R3 ;  /* 0x00000000030672ca */ /* 0x000fe200000e0000 */
[----:B------:R-:W-:Y:S01]  /*fca0*/  USEL UR7, UR14, 0x1, UP1 ;  /* 0x000000010e077887 */ /* 0x000fe20008800000 */
[----:B------:R-:W-:Y:S01]  /*fcb0*/  UMOV UR38, 0x0 ;  /* 0x0000000000267882 */ /* 0x000fe20000000000 */
[----:B------:R-:W-:Y:S02]  /*fcc0*/  UMOV UR39, 0x8200490 ;  /* 0x0820049000277882 */ /* 0x000fe40000000000 */
[----:B------:R-:W-:Y:S01]  /*fcd0*/  UIADD3 UR7, UPT, UPT, -UR7, UR15, UR14 ;  /* 0x0000000f07077290 */ /* 0x000fe2000fffe10e */
[----:B------:R-:W-:Y:S01]  /*fce0*/  UMOV UR34, 0x0 ;  /* 0x0000000000227882 */ /* 0x000fe20000000000 */
[----:B------:R-:W-:-:S02]  /*fcf0*/  UMOV UR35, 0x8200490 ;  /* 0x0820049000237882 */ /* 0x000fc40000000000 */
[----:B------:R-:W-:Y:S02]  /*fd00*/  UIADD3 UR7, UPT, UPT, UR7, 0x1, URZ ;  /* 0x0000000107077890 */ /* 0x000fe4000fffe0ff */
[----:B------:R-:W-:Y:S01]  /*fd10*/  UPLOP3.LUT UP3, UPT, UPT, UPT, UPT, 0x40, 0x4 ;  /* 0x000000000004789c */ /* 0x000fe20003f6e870 */
[----:B------:R-:W-:Y:S01]  /*fd20*/  UMOV UR32, 0x0 ;  /* 0x0000000000207882 */ /* 0x000fe20000000000 */
        /* <DEDUP_REMOVED lines=10> */
[----:B------:R-:W-:-:S05]  /*fdd0*/  UMOV UR23, 0x8200490 ;  /* 0x0820049000177882 */ /* 0x000fca0000000000 */
.L_x_221:
[----:B-1----:R-:W-:Y:S01]  /*fde0*/  ULEA UR13, UR42, UR4, 0x3 ;  /* 0x000000042a0d7291 */ /* 0x002fe2000f8e18ff */
[----:B--2---:R-:W-:Y:S11]  /*fdf0*/  @P0 BRA `(.L_x_219) ;  /* 0x00000000000c0947 */ /* 0x004ff60003800000 */
[----:B------:R-:W-:Y:S04]  /*fe00*/  SHF.L.U32 R4, R0, 0x1f, RZ ;  /* 0x0000001f00047819 */ /* 0x000fe800000006ff */
[----:B------:R-:W1:Y:S02]  /*fe10*/  SYNCS.PHASECHK.TRANS64.TRYWAIT P0, [UR13], R4 ;  /* 0x00000004ff0075a7 */ /* 0x000e64000800110d */
[----:B-1----:R-:W-:Y:S05]  /*fe20*/  @!P0 BRA `(.L_x_220) ;  /* 0x00000018004c8947 */ /* 0x002fea0003800000 */
.L_x_219:
[----:B------:R-:W-:Y:S01]  /*fe30*/  UISETP.NE.AND UP1, UPT, UR14, 0x1, UPT ;  /* 0x000000010e00788c */ /* 0x000fe2000bf25270 */
[----:B------:R-:W-:Y:S01]  /*fe40*/  PLOP3.LUT P0, PT, PT, PT, PT, 0x80, 0x8 ;  /* 0x000000000008781c */ /* 0x000fe20003f0f070 */
[----:B------:R-:W-:Y:S02]  /*fe50*/  UIADD3 UR16, UPT, UPT, UR42, 0x1, URZ ;  /* 0x000000012a107890 */ /* 0x000fe4000fffe0ff */
[----:B------:R-:W-:Y:S02]  /*fe60*/  ULEA UR76, UR42, UR12, 0xa ;  /* 0x0000000c2a4c7291 */ /* 0x000fe4000f8e50ff */
[----:B------:R-:W-:Y:S01]  /*fe70*/  UISETP.NE.AND UP2, UPT, UR16, 0x6, UPT ;  /* 0x000000061000788c */ /* 0x000fe2000bf45270 */
[----:B------:R-:W-:Y:S01]  /*fe80*/  PLOP3.LUT P1, PT, PT, PT, UP1, 0x80, 0x8 ;  /* 0x000000000008781c */ /* 0x000fe20003f2f018 */
[----:B------:R-:W-:Y:S02]  /*fe90*/  ULEA UR74, UR42, UR11, 0xa ;  /* 0x0000000b2a4a7291 */ /* 0x000fe4000f8e50ff */
[----:B------:R-:W-:Y:S02]  /*fea0*/  USEL UR41, URZ, 0x1, UP2 ;  /* 0x00000001ff297887 */ /* 0x000fe40009000000 */
[----:B------:R-:W-:Y:S02]  /*feb0*/  USEL UR16, UR16, URZ, UP2 ;  /* 0x000000ff10107287 */ /* 0x000fe40009000000 */
[----:B------:R-:W-:Y:S02]  /*fec0*/  UIADD3 UR72, UPT, UPT, UR76, 0x2, URZ ;  /* 0x000000024c487890 */ /* 0x000fe4000fffe0ff */
[----:B------:R-:W-:Y:S01]  /*fed0*/  @UP1 ULEA UR40, UR16, UR4, 0x3 ;  /* 0x0000000410281291 */ /* 0x000fe2000f8e18ff */
[----:B------:R-:W-:Y:S01]  /*fee0*/  LOP3.LUT R0, R0, UR41, RZ, 0x3c, !PT ;  /* 0x0000002900007c12 */ /* 0x000fe2000f8e3cff */
[----:B------:R-:W-:Y:S02]  /*fef0*/  UIADD3 UR70, UPT, UPT, UR74, 0x2, URZ ;  /* 0x000000024a467890 */ /* 0x000fe4000fffe0ff */
[----:B------:R-:W-:Y:S01]  /*ff00*/  UIADD3 UR68, UPT, UPT, UR76, 0x4, URZ ;  /* 0x000000044c447890 */ /* 0x000fe2000fffe0ff */
[----:B-1----:R-:W-:Y:S01]  /*ff10*/  @P1 SHF.L.U32 R3, R0, 0x1f, RZ ;  /* 0x0000001f00031819 */ /* 0x002fe200000006ff */
[----:B------:R-:W-:Y:S02]  /*ff20*/  UIADD3 UR66, UPT, UPT, UR74, 0x4, URZ ;  /* 0x000000044a427890 */ /* 0x000fe4000fffe0ff */
[----:B------:R-:W-:Y:S01]  /*ff30*/  UIADD3 UR64, UPT, UPT, UR76, 0x6, URZ ;  /* 0x000000064c407890 */ /* 0x000fe2000fffe0ff */
[----:B------:R1:W2:Y:S01]  /*ff40*/  @P1 SYNCS.PHASECHK.TRANS64.TRYWAIT P0, [UR40], R3 ;  /* 0x00000003ff0015a7 */ /* 0x0002a20008001128 */
[----:B------:R-:W-:Y:S02]  /*ff50*/  UIADD3 UR62, UPT, UPT, UR74, 0x6, URZ ;  /* 0x000000064a3e7890 */ /* 0x000fe4000fffe0ff */
        /* <DEDUP_REMOVED lines=10> */
[----:B------:R-:W-:Y:S02]  /*10000*/  UIADD3 UR14, UPT, UPT, UR14, -0x1, URZ ;  /* 0xffffffff0e0e7890 */ /* 0x000fe4000fffe0ff */
[----:B------:R-:W-:Y:S01]  /*10010*/  UISETP.NE.AND UP1, UPT, UR15, UR7, UPT ;  /* 0x000000070f00728c */ /* 0x000fe2000bf25270 */
[----:B------:R-:W-:Y:S01]  /*10020*/  UMOV UR77, 0x40004040 ;  /* 0x40004040004d7882 */ /* 0x000fe20000000000 */
[----:B------:R-:W-:Y:S01]  /*10030*/  UMOV UR75, 0x40004040 ;  /* 0x40004040004b7882 */ /* 0x000fe20000000000 */
[----:B------:R-:W-:Y:S01]  /*10040*/  UMOV UR73, 0x40004040 ;  /* 0x4000404000497882 */ /* 0x000fe20000000000 */
[----:B------:R1:W-:Y:S01]  /*10050*/  UTCHMMA.2CTA gdesc[UR74], gdesc[UR76], tmem[UR9], tmem[UR38], idesc[UR39], UP3 ;  /* 0x00ff264c4a0075ea */ /* 0x0003e20009a00009 */
[----:B------:R-:W-:Y:S01]  /*10060*/  UPLOP3.LUT UP3, UPT, UPT, UPT, UPT, 0x80, 0x8 ;  /* 0x000000000008789c */ /* 0x000fe20003f6f070 */
[----:B------:R-:W-:Y:S01]  /*10070*/  UMOV UR71, 0x40004040 ;  /* 0x4000404000477882 */ /* 0x000fe20000000000 */
[----:B------:R-:W-:Y:S01]  /*10080*/  UMOV UR69, 0x40004040 ;  /* 0x4000404000457882 */ /* 0x000fe20000000000 */
[----:B------:R1:W-:Y:S01]  /*10090*/  UTCHMMA.2CTA gdesc[UR70], gdesc[UR72], tmem[UR9], tmem[UR34], idesc[UR35], UPT ;  /* 0x00ff2248460075ea */ /* 0x0003e2000ba00009 */
        /* <DEDUP_REMOVED lines=14> */
[----:B------:R-:W-:Y:S01]  /*10180*/  UMOV UR41, 0x40004040 ;  /* 0x4000404000297882 */ /* 0x000fe20000000000 */
[----:B------:R1:W-:Y:S01]  /*10190*/  UTCHMMA.2CTA gdesc[UR48], gdesc[UR52], tmem[UR9], tmem[UR24], idesc[UR25], UPT ;  /* 0x00ff1834300075ea */ /* 0x0003e2000ba00009 */
[----:B------:R1:W-:Y:S01]  /*101a0*/  UTCHMMA.2CTA gdesc[UR40], gdesc[UR46], tmem[UR9], tmem[UR22], idesc[UR23], UPT ;  /* 0x00ff162e280075ea */ /* 0x0003e2000ba00009 */
[----:B------:R1:W-:Y:S01]  /*101b0*/  UTCBAR.2CTA.MULTICAST [UR13], URZ, UR6 ;  /* 0x000000ff0d0073e9 */ /* 0x0003e20008200806 */
[----:B------:R-:W-:Y:S01]  /*101c0*/  UMOV UR42, UR16 ;  /* 0x00000010002a7c82 */ /* 0x000fe20008000000 */
[----:B------:R-:W-:Y:S05]  /*101d0*/  BRA.U UP1, `(.L_x_221) ;  /* 0xfffffffd01007547 */ /* 0x000fea000b83ffff */
[----:B------:R-:W-:Y:S05]  /*101e0*/  BRA.U UP0, `(.L_x_222) ;  /* 0x0000000100047547 */ /* 0x000fea000b800000 */
[----:B-1----:R-:W-:Y:S05]  /*101f0*/  BPT.TRAP 0x1 ;  /* 0x000000040000795c */ /* 0x002fea0000300000 */
.L_x_222:
[----:B--2---:R-:W-:Y:S01]  /*10200*/  ELECT P0, URZ, PT ;  /* 0x0000000000ff782f */ /* 0x004fe20003800000 */
[----:B------:R-:W-:Y:S01]  /*10210*/  UIADD3 UR8, UPT, UPT, UR8, 0x130, URZ ;  /* 0x0000013008087890 */ /* 0x000fe2000fffe0ff */
[----:B------:R-:W-:-:S11]  /*10220*/  UMOV UR15, UR7 ;  /* 0x00000007000f7c82 */ /* 0x000fd60008000000 */
[----:B-1----:R-:W-:-:S04]  /*10230*/  @P0 LOP3.LUT R3, R8, 0xffff, RZ, 0xc0, !PT ;  /* 0x0000ffff08030812 */ /* 0x002fc800078ec0ff */
[----:B------:R-:W-:-:S13]  /*10240*/  @P0 R2UR UR6, R3 ;  /* 0x00000000030602ca */ /* 0x000fda00000e0000 */
[----:B------:R1:W-:Y:S01]  /*10250*/  UTCBAR.2CTA.MULTICAST [UR8], URZ, UR6 ;  /* 0x000000ff080073e9 */ /* 0x0003e20008200806 */
[----:B------:R-:W-:Y:S01]  /*10260*/  NOP ;  /* 0x0000000000007918 */ /* 0x000fe20000000000 */
.L_x_216:
[----:B------:R-:W-:-:S11]  /*10270*/  UISETP.GE.AND UP0, UPT, UR10, 0x1, UPT ;  /* 0x000000010a00788c */ /* 0x000fd6000bf06270 */
[----:B------:R-:W-:-:S04]  /*10280*/  @UP0 UIADD3 UR7, UPT, UPT, UR18, 0x1, URZ ;  /* 0x0000000112070890 */ /* 0x000fc8000fffe0ff */
[----:B------:R-:W-:-:S04]  /*10290*/  @UP0 UISETP.NE.AND UP1, UPT, UR7, 0x4, UPT ;  /* 0x000000040700088c */ /* 0x000fc8000bf25270 */
[----:B-1----:R-:W-:Y:S02]  /*102a0*/  @UP0 USEL UR6, URZ, 0x1, UP1 ;  /* 0x00000001ff060887 */ /* 0x002fe40008800000 */
[----:B------:R-:W-:Y:S02]  /*102b0*/  @UP0 USEL UR18, UR7, URZ, UP1 ;  /* 0x000000ff07120287 */ /* 0x000fe40008800000 */
[----:B------:R-:W-:Y:S02]  /*102c0*/  @UP0 ULOP3.LUT UR19, UR19, UR6, URZ, 0x3c, !UPT ;  /* 0x0000000613130292 */ /* 0x000fe4000f8e3cff */
[----:B------:R-:W-:-:S09]  /*102d0*/  UISETP.NE.AND UP0, UPT, UR37, 0x8, UPT ;  /* 0x000000082500788c */ /* 0x000fd2000bf05270 */
[----:B------:R-:W-:Y:S05]  /*102e0*/  BRA.U UP0, `(.L_x_223) ;  /* 0x0000000100047547 */ /* 0x000fea000b800000 */
[----:B------:R-:W-:Y:S05]  /*102f0*/  BPT.TRAP 0x1 ;  /* 0x000000040000795c */ /* 0x000fea0000300000 */
.L_x_223:
[----:B------:R-:W-:Y:S01]  /*10300*/  ULEA UR6, UR17, UR4, 0x3 ;  /* 0x0000000411067291 */ /* 0x000fe2000f8e18ff */
[----:B------:R-:W-:-:S08]  /*10310*/  SHF.L.U32 R4, R2, 0x1f, RZ ;  /* 0x0000001f02047819 */ /* 0x000fd000000006ff */
[----:B------:R-:W1:Y:S02]  /*10320*/  SYNCS.PHASECHK.TRANS64.TRYWAIT P0, [UR6+0x190], R4 ;  /* 0x00019004ff0075a7 */ /* 0x000e640008001106 */
[----:B-1----:R-:W-:Y:S05]  /*10330*/  @!P0 BRA `(.L_x_224) ;  /* 0x0000001400208947 */ /* 0x002fea0003800000 */
.L_x_290:
[----:B------:R-:W-:-:S09]  /*10340*/  UIMAD UR7, UR17, 0x14, UR36 ;  /* 0x00000014110778a4 */ /* 0x000fd2000f8e0224 */
[----:B------:R-:W2:Y:S04]  /*10350*/  LDS R23, [UR7+0x8] ;  /* 0x00000807ff177984 */ /* 0x000ea80008000800 */
[----:B-1----:R-:W1:Y:S01]  /*10360*/  LDS R3, [UR7+0xc] ;  /* 0x00000c07ff037984 */ /* 0x002e620008000800 */
[----:B------:R-:W-:Y:S01]  /*10370*/  @!PT LDS RZ, [RZ] ;  /* 0x00000000fffff984 */ /* 0x000fe20000000800 */
[----:B------:R-:W-:Y:S01]  /*10380*/  @!PT LDS RZ, [RZ] ;  /* 0x00000000fffff984 */ /* 0x000fe20000000800 */
[----:B------:R-:W-:Y:S01]  /*10390*/  @!PT LDS RZ, [RZ] ;  /* 0x00000000fffff984 */ /* 0x000fe20000000800 */
[----:B------:R-:W-:Y:S01]  /*103a0*/  @!PT LDS RZ, [RZ] ;  /* 0x00000000fffff984 */ /* 0x000fe20000000800 */
[----:B------:R3:W-:Y:S06]  /*103b0*/  MEMBAR.ALL.CTA ;  /* 0x0000000000007992 */ /* 0x0007ec0000008000 */
[----:B---3--:R-:W3:Y:S01]  /*103c0*/  FENCE.VIEW.ASYNC.S ;  /* 0x00000000000073c6 */ /* 0x008ee20000000000 */
[----:B------:R-:W-:Y:S05]  /*103d0*/  BRA.U UP0, `(.L_x_225) ;  /* 0x0000000100047547 */ /* 0x000fea000b800000 */
[----:B------:R-:W-:Y:S05]  /*103e0*/  BPT.TRAP 0x1 ;  /* 0x000000040000795c */ /* 0x000fea0000300000 */
.L_x_225:
[----:B------:R-:W-:Y:S01]  /*103f0*/  UIADD3 UR6, UPT, UPT, UR6, 0x1d0, URZ ;  /* 0x000001d006067890 */ /* 0x000fe2000fffe0ff */
[----:B-1----:R-:W-:Y:S01]  /*10400*/  ISETP.NE.AND P0, PT, R3, RZ, PT ;  /* 0x000000ff0300720c */ /* 0x002fe20003f05270 */
[----:B------:R-:W-:Y:S02]  /*10410*/  UIADD3 UR17, UPT, UPT, UR17, 0x1, URZ ;  /* 0x0000000111117890 */ /* 0x000fe4000fffe0ff */
[----:B------:R-:W-:Y:S02]  /*10420*/  UPRMT UR6, UR5, 0x654, UR6 ;  /* 0x0000065405067896 */ /* 0x000fe40008000006 */
[----:B------:R-:W-:-:S04]  /*10430*/  UISETP.NE.AND UP0, UPT, UR17, 0x8, UPT ;  /* 0x000000081100788c */ /* 0x000fc8000bf05270 */
[----:B------:R-:W-:-:S03]  /*10440*/  USEL UR17, UR17, URZ, UP0 ;  /* 0x000000ff11117287 */ /* 0x000fc60008000000 */
[----:B---3--:R-:W-:Y:S01]  /*10450*/  SYNCS.ARRIVE.TRANS64.RED.A1T0 RZ, [UR6], RZ ;  /* 0x000000ffffff79a7 */ /* 0x008fe20008100406 */
[----:B------:R-:W-:-:S06]  /*10460*/  USEL UR6, URZ, 0x1, UP0 ;  /* 0x00000001ff067887 */ /* 0x000fcc0008000000 */
[----:B------:R-:W-:Y:S01]  /*10470*/  LOP3.LUT R2, R2, UR6, RZ, 0x3c, !PT ;  /* 0x0000000602027c12 */ /* 0x000fe2000f8e3cff */
[----:B------:R-:W-:Y:S06]  /*10480*/  @P0 BRA `(.L_x_226) ;  /* 0xfffffff400900947 */ /* 0x000fec000383ffff */
[----:B------:R-:W1:Y:S01]  /*10490*/  S2UR UR5, SR_CgaCtaId ;  /* 0x00000000000579c3 */ /* 0x000e620000008800 */
[----:B------:R-:W-:Y:S01]  /*104a0*/  ELECT P0, URZ, PT ;  /* 0x0000000000ff782f */ /* 0x000fe20003800000 */
[----:B------:R-:W-:Y:S01]  /*104b0*/  HFMA2 R0, -RZ, RZ, 0, 5.9604644775390625e-08 ;  /* 0x00000001ff007431 */ /* 0x000fe200000001ff */
[----:B------:R-:W-:-:S05]  /*104c0*/  UMOV UR6, 0x40 ;  /* 0x0000004000067882 */ /* 0x000fca0000000000 */
[----:B------:R-:W-:Y:S01]  /*104d0*/  UVIRTCOUNT.DEALLOC.SMPOOL 0x80 ;  /* 0x000000800000784c */ /* 0x000fe20000000000 */
[----:B------:R-:W-:Y:S02]  /*104e0*/  UISETP.NE.AND UP2, UPT, UR44, URZ, UPT ;  /* 0x000000ff2c00728c */ /* 0x000fe4000bf45270 */
[----:B-1----:R-:W-:-:S09]  /*104f0*/  ULEA UR5, UR5, UR6, 0x18 ;  /* 0x0000000605057291 */ /* 0x002fd2000f8ec0ff */
[----:B------:R1:W-:Y:S01]  /*10500*/  @P0 STS.U8 [UR5+0x1c], R0 ;  /* 0x00001c00ff000988 */ /* 0x0003e20008000005 */
[----:B------:R-:W-:Y:S05]  /*10510*/  BRA.U UP2, `(.L_x_227) ;  /* 0x0000000102d47547 */ /* 0x000fea000b800000 */
[----:B------:R-:W-:-:S04]  /*10520*/  UISETP.NE.AND UP0, UPT, UR37, URZ, UPT ;  /* 0x000000ff2500728c */ /* 0x000fc8000bf05270 */
[----:B------:R-:W-:-:S09]  /*10530*/  UISETP.NE.AND UP0, UPT, UR21, 0x4, !UP0 ;  /* 0x000000041500788c */ /* 0x000fd2000c705270 */
[----:B------:R-:W-:Y:S05]  /*10540*/  BRA.U UP0, `(.L_x_228) ;  /* 0x0000000100047547 */ /* 0x000fea000b800000 */
[----:B------:R-:W-:Y:S05]  /*10550*/  BPT.TRAP 0x1 ;  /* 0x000000040000795c */ /* 0x000fea0000300000 */
.L_x_228:
[----:B------:R-:W-:Y:S01]  /*10560*/  ULEA UR6, UR18, UR4, 0x3 ;  /* 0x0000000412067291 */ /* 0x000fe2000f8e18ff */
[----:B------:R-:W-:Y:S01]  /*10570*/  MOV R3, UR19 ;  /* 0x0000001300037c02 */ /* 0x000fe20008000f00 */
[----:B------:R-:W-:-:S03]  /*10580*/  UIADD3 UR18, UPT, UPT, UR18, 0x1, URZ ;  /* 0x0000000112127890 */ /* 0x000fc6000fffe0ff */
[----:B------:R-:W-:-:S04]  /*10590*/  SHF.L.U32 R3, R3, 0x1f, RZ ;  /* 0x0000001f03037819 */ /* 0x000fc800000006ff */
[----:B------:R-:W3:Y:S02]  /*105a0*/  SYNCS.PHASECHK.TRANS64.TRYWAIT P0, [UR6+0x150], R3 ;  /* 0x00015003ff0075a7 */ /* 0x000ee40008001106 */
[----:B---3--:R-:W-:Y:S05]  /*105b0*/  @!P0 BRA `(.L_x_229) ;  /* 0x0000001000988947 */ /* 0x008fea0003800000 */
.L_x_292:
[----:B------:R-:W-:Y:S05]  /*105c0*/  BRA.U UP0, `(.L_x_230) ;  /* 0x0000000100047547 */ /* 0x000fea000b800000 */
[----:B------:R-:W-:Y:S05]  /*105d0*/  BPT.TRAP 0x1 ;  /* 0x000000040000795c */ /* 0x000fea0000300000 */
.L_x_230:
[----:B------:R-:W-:-:S04]  /*105e0*/  UISETP.NE.AND UP1, UPT, UR18, 0x4, UPT ;  /* 0x000000041200788c */ /* 0x000fc8000bf25270 */
[----:B------:R-:W-:Y:S02]  /*105f0*/  USEL UR8, URZ, 0x1, UP1 ;  /* 0x00000001ff087887 */ /* 0x000fe40008800000 */
[----:B------:R-:W-:Y:S02]  /*10600*/  USEL UR6, UR18, URZ, UP1 ;  /* 0x000000ff12067287 */ /* 0x000fe40008800000 */
[----:B------:R-:W-:Y:S02]  /*10610*/  ULOP3.LUT UR8, UR19, UR8, URZ, 0x3c, !UPT ;  /* 0x0000000813087292 */ /* 0x000fe4000f8e3cff */
[----:B------:R-:W-:Y:S02]  /*10620*/  ULEA UR7, UR6, UR4, 0x3 ;  /* 0x0000000406077291 */ /* 0x000fe4000f8e18ff */
[----:B------:R-:W-:Y:S02]  /*10630*/  UIADD3 UR6, UPT, UPT, UR6, 0x1, URZ ;  /* 0x0000000106067890 */ /* 0x000fe4000fffe0ff */
[----:B-1----:R-:W-:-:S04]  /*10640*/  MOV R3, UR8 ;  /* 0x0000000800037c02 */ /* 0x002fc80008000f00 */
[----:B------:R-:W-:-:S04]  /*10650*/  SHF.L.U32 R3, R3, 0x1f, RZ ;  /* 0x0000001f03037819 */ /* 0x000fc800000006ff */
[----:B------:R-:W1:Y:S02]  /*10660*/  SYNCS.PHASECHK.TRANS64.TRYWAIT P0, [UR7+0x150], R3 ;  /* 0x00015003ff0075a7 */ /* 0x000e640008001107 */
[----:B-1----:R-:W-:Y:S05]  /*10670*/  @!P0 BRA `(.L_x_231) ;  /* 0x0000001000808947 */ /* 0x002fea0003800000 */
.L_x_294:
[----:B------:R-:W-:Y:S05]  /*10680*/  BRA.U UP0, `(.L_x_232) ;  /* 0x0000000100047547 */ /* 0x000fea000b800000 */
[----:B------:R-:W-:Y:S05]  /*10690*/  BPT.TRAP 0x1 ;  /* 0x000000040000795c */ /* 0x000fea0000300000 */
.L_x_232:
        /* <DEDUP_REMOVED lines=10> */
.L_x_296:
[----:B------:R-:W-:Y:S05]  /*10740*/  BRA.U UP0, `(.L_x_234) ;  /* 0x0000000100047547 */ /* 0x000fea000b800000 */
[----:B------:R-:W-:Y:S05]  /*10750*/  BPT.TRAP 0x1 ;  /* 0x000000040000795c */ /* 0x000fea0000300000 */
.L_x_234:
[----:B------:R-:W-:-:S04]  /*10760*/  UISETP.NE.AND UP0, UPT, UR6, 0x4, UPT ;  /* 0x000000040600788c */ /* 0x000fc8000bf05270 */
[----:B------:R-:W-:Y:S02]  /*10770*/  USEL UR7, URZ, 0x1, UP0 ;  /* 0x00000001ff077887 */ /* 0x000fe40008000000 */
[----:B------:R-:W-:Y:S02]  /*10780*/  USEL UR6, UR6, URZ, UP0 ;  /* 0x000000ff06067287 */ /* 0x000fe40008000000 */
[----:B------:R-:W-:Y:S02]  /*10790*/  ULOP3.LUT UR7, UR8, UR7, URZ, 0x3c, !UPT ;  /* 0x0000000708077292 */ /* 0x000fe4000f8e3cff */
[----:B------:R-:W-:-:S04]  /*107a0*/  ULEA UR6, UR6, UR4, 0x3 ;  /* 0x0000000406067291 */ /* 0x000fc8000f8e18ff */
[----:B------:R-:W-:Y:S02]  /*107b0*/  IMAD.U32 R2, RZ, RZ, UR7 ;  /* 0x00000007ff027e24 */ /* 0x000fe4000f8e00ff */
[----:B-1----:R-:W-:-:S03]  /*107c0*/  MOV R0, UR6 ;  /* 0x0000000600007c02 */ /* 0x002fc60008000f00 */
[----:B------:R-:W-:-:S04]  /*107d0*/  SHF.L.U32 R3, R2, 0x1f, RZ ;  /* 0x0000001f02037819 */ /* 0x000fc800000006ff */
[----:B------:R1:W3:Y:S03]  /*107e0*/  SYNCS.PHASECHK.TRANS64.TRYWAIT P0, [R0+URZ+0x150], R3 ;  /* 0x00015003000075a7 */ /* 0x0002e600080011ff */
[----:B---3--:R-:W-:Y:S05]  /*107f0*/  @!P0 NANOSLEEP.SYNCS 0x989680 ;  /* 0x009896800000895d */ /* 0x008fea0003900000 */
[----:B------:R-:W3:Y:S02]  /*10800*/  @!P0 SYNCS.PHASECHK.TRANS64 P0, [R0+URZ+0x150], R3 ;  /* 0x00015003000085a7 */ /* 0x000ee400080010ff */
[----:B---3--:R-:W-:Y:S05]  /*10810*/  @P0 BRA `(.L_x_235) ;  /* 0x0000000000200947 */ /* 0x008fea0003800000 */
.L_x_236:
[----:B---3--:R3:W4:Y:S02]  /*10820*/  SYNCS.PHASECHK.TRANS64.TRYWAIT P0, [R0+URZ+0x150], R3 ;  /* 0x00015003000075a7 */ /* 0x00872400080011ff */
[----:B----4-:R-:W-:Y:S05]  /*10830*/  @!P0 NANOSLEEP.SYNCS 0x989680 ;  /* 0x009896800000895d */ /* 0x010fea0003900000 */
[----:B------:R-:W4:Y:S02]  /*10840*/  @!P0 SYNCS.PHASECHK.TRANS64 P0, [R0+URZ+0x150], R3 ;  /* 0x00015003000085a7 */ /* 0x000f2400080010ff */
[----:B----4-:R-:W-:Y:S05]  /*10850*/  @!P0 BRA `(.L_x_236) ;  /* 0xfffffffc00f08947 */ /* 0x010fea000383ffff */
[----:B------:R-:W-:Y:S05]  /*10860*/  BRA `(.L_x_235) ;  /* 0x00000000000c7947 */ /* 0x000fea0003800000 */
.L_x_227:
[----:B------:R-:W-:-:S04]  /*10870*/  UIADD3 UR6, UPT, UPT, UR4, 0x180, URZ ;  /* 0x0000018004067890 */ /* 0x000fc8000fffe0ff */
[----:B------:R-:W-:-:S09]  /*10880*/  UPRMT UR6, UR43, 0x654, UR6 ;  /* 0x000006542b067896 */ /* 0x000fd20008000006 */
[----:B------:R-:W-:Y:S03]  /*10890*/  SYNCS.ARRIVE.TRANS64.RED.A1T0 RZ, [UR6], RZ ;  /* 0x000000ffffff79a7 */ /* 0x000fe60008100406 */
.L_x_235:
[----:B-1-3--:R-:W-:Y:S01]  /*108a0*/  SHF.L.U32 R3, RZ, 0x1f, RZ ;  /* 0x0000001fff037819 */ /* 0x00afe200000006ff */
[----:B------:R-:W-:Y:S01]  /*108b0*/  UIADD3 UR6, UPT, UPT, UR4, 0x180, URZ ;  /* 0x0000018004067890 */ /* 0x000fe2000fffe0ff */
[----:B------:R-:W-:Y:S02]  /*108c0*/  PLOP3.LUT P0, PT, PT, PT, UP2, 0x80, 0x8 ;  /* 0x000000000008781c */ /* 0x000fe40003f0f028 */
[----:B------:R-:W1:Y:S02]  /*108d0*/  SYNCS.PHASECHK.TRANS64.TRYWAIT P1, [UR4+0x180], R3 ;  /* 0x00018003ff0075a7 */ /* 0x000e640008021104 */
[----:B-1----:R-:W-:Y:S09]  /*108e0*/  @!P1 BRA `(.L_x_237) ;  /* 0x0000001000149947 */ /* 0x002ff20003800000 */
.L_x_298:
[----:B------:R-:W-:Y:S01]  /*108f0*/  @!UP2 UPRMT UR6, UR43, 0x654, UR6 ;  /* 0x000006542b06a896 */ /* 0x000fe20008000006 */
[----:B------:R-:W-:Y:S01]  /*10900*/  UMOV UR8, 0xffff ;  /* 0x0000ffff00087882 */ /* 0x000fe20000000000 */
[----:B------:R-:W-:-:S07]  /*10910*/  UMOV UR4, 0x1 ;  /* 0x0000000100047882 */ /* 0x000fce0000000000 */
[----:B------:R-:W-:Y:S01]  /*10920*/  @!P0 SYNCS.ARRIVE.TRANS64.RED.A1T0 RZ, [UR6], RZ ;  /* 0x000000ffffff89a7 */ /* 0x000fe20008100406 */
[----:B------:R-:W-:Y:S01]  /*10930*/  NOP ;  /* 0x0000000000007918 */ /* 0x000fe20000000000 */
[----:B-1----:R-:W1:Y:S01]  /*10940*/  LDS R0, [UR5+0x14] ;  /* 0x00001405ff007984 */ /* 0x002e620008000800 */
[----:B------:R-:W-:-:S04]  /*10950*/  ULOP3.LUT UR6, UR20, 0xffff, URZ, 0xc0, !UPT ;  /* 0x0000ffff14067892 */ /* 0x000fc8000f8ec0ff */
[----:B------:R-:W-:-:S04]  /*10960*/  USHF.R.U32.HI UR6, URZ, 0x5, UR6 ;  /* 0x00000005ff067899 */ /* 0x000fc80008011606 */
[----:B------:R-:W-:Y:S02]  /*10970*/  USHF.L.U32 UR8, UR8, UR6, URZ ;  /* 0x0000000608087299 */ /* 0x000fe400080006ff */
[----:B------:R-:W-:-:S04]  /*10980*/  USHF.L.U32 UR4, UR4, UR6, URZ ;  /* 0x0000000604047299 */ /* 0x000fc800080006ff */
[----:B-1----:R-:W-:-:S04]  /*10990*/  LOP3.LUT R0, R0, UR8, RZ, 0xc0, !PT ;  /* 0x0000000800007c12 */ /* 0x002fc8000f8ec0ff */
[----:B------:R-:W-:-:S13]  /*109a0*/  ISETP.NE.AND P0, PT, R0, UR8, PT ;  /* 0x0000000800007c0c */ /* 0x000fda000bf05270 */
[----:B------:R-:W-:Y:S05]  /*109b0*/  @P0 BRA `(.L_x_238) ;  /* 0x0000000000580947 */ /* 0x000fea0003800000 */
[----:B------:R-:W1:Y:S02]  /*109c0*/  LDS R0, [UR5+0x18] ;  /* 0x00001805ff007984 */ /* 0x000e640008000800 */
[----:B-1----:R-:W-:-:S04]  /*109d0*/  LOP3.LUT R0, R0, UR4, RZ, 0xc0, !PT ;  /* 0x0000000400007c12 */ /* 0x002fc8000f8ec0ff */
[----:B------:R-:W-:-:S13]  /*109e0*/  ISETP.NE.AND P0, PT, R0, UR4, PT ;  /* 0x0000000400007c0c */ /* 0x000fda000bf05270 */
[----:B------:R-:W-:Y:S05]  /*109f0*/  @P0 BRA `(.L_x_239) ;  /* 0x00000000003c0947 */ /* 0x000fea0003800000 */
[----:B------:R-:W1:Y:S01]  /*10a00*/  S2R R2, SR_LANEID ;  /* 0x0000000000027919 */ /* 0x000e620000000000 */
[----:B------:R-:W-:Y:S01]  /*10a10*/  ULOP3.LUT UR8, URZ, UR8, URZ, 0x33, !UPT ;  /* 0x00000008ff087292 */ /* 0x000fe2000f8e33ff */
[----:B------:R-:W-:Y:S01]  /*10a20*/  LOP3.LUT R4, RZ, UR4, RZ, 0x33, !PT ;  /* 0x00000004ff047c12 */ /* 0x000fe2000f8e33ff */
[----:B------:R-:W-:Y:S02]  /*10a30*/  VOTEU.ANY UR7, UPT, PT ;  /* 0x0000000000077886 */ /* 0x000fe400038e0100 */
[----:B------:R-:W-:Y:S01]  /*10a40*/  UFLO.U32 UR7, UR7 ;  /* 0x00000007000772bd */ /* 0x000fe200080e0000 */
[----:B------:R-:W3:Y:S01]  /*10a50*/  REDUX UR4, R4 ;  /* 0x00000000040473c4 */ /* 0x000ee20000000000 */
[----:B------:R-:W-:-:S06]  /*10a60*/  IMAD.U32 R0, RZ, RZ, UR8 ;  /* 0x00000008ff007e24 */ /* 0x000fcc000f8e00ff */
[----:B------:R4:W-:Y:S01]  /*10a70*/  UTCATOMSWS.AND URZ, UR8 ;  /* 0x0000000800ff79e3 */ /* 0x0009e20008000000 */
[----:B------:R-:W5:Y:S01]  /*10a80*/  REDUX UR6, R0 ;  /* 0x00000000000673c4 */ /* 0x000f620000000000 */
[----:B-1----:R-:W-:Y:S01]  /*10a90*/  ISETP.EQ.U32.AND P0, PT, R2, UR7, PT ;  /* 0x0000000702007c0c */ /* 0x002fe2000bf02070 */
[----:B---3--:R-:W-:Y:S01]  /*10aa0*/  IMAD.U32 R2, RZ, RZ, UR4 ;  /* 0x00000004ff027e24 */ /* 0x008fe2000f8e00ff */
[----:B-----5:R-:W-:-:S11]  /*10ab0*/  MOV R3, UR6 ;  /* 0x0000000600037c02 */ /* 0x020fd60008000f00 */
[----:B------:R4:W-:Y:S04]  /*10ac0*/  @P0 ATOMS.AND RZ, [UR5+0x14], R3 ;  /* 0x00001403ffff098c */ /* 0x0009e8000a800005 */
[----:B------:R4:W-:Y:S01]  /*10ad0*/  @P0 ATOMS.AND RZ, [UR5+0x18], R2 ;  /* 0x00001802ffff098c */ /* 0x0009e2000a800005 */
[----:B------:R-:W-:Y:S05]  /*10ae0*/  BRA `(.L_x_240) ;  /* 0x0000000000147947 */ /* 0x000fea0003800000 */
.L_x_239:
[----:B------:R-:W-:Y:S02]  /*10af0*/  MOV R2, 0x10b10 ;  /* 0x00010b1000027802 */ /* 0x000fe40000000f00 */
[----:B--2---:R-:W-:Y:S05]  /*10b00*/  CALL.REL.NOINC `($__internal_0_$__cuda_sm10x_tcgen05_guardrail_trap_col_being_dealloced_not_returned_by_alloc) ;  /* 0x0000000c00a47944 */ /* 0x004fea0003c00000 */
[----:B------:R-:W-:Y:S05]  /*10b10*/  BRA `(.L_x_240) ;  /* 0x0000000000087947 */ /* 0x000fea0003800000 */
.L_x_238:
[----:B------:R-:W-:Y:S02]  /*10b20*/  MOV R2, 0x10b40 ;  /* 0x00010b4000027802 */ /* 0x000fe40000000f00 */
[----:B--2---:R-:W-:Y:S05]  /*10b30*/  CALL.REL.NOINC `($__internal_2_$__cuda_sm10x_tcgen05_guardrail_trap_unallocated_columns_being_dealloced) ;  /* 0x0000000c00b07944 */ /* 0x004fea0003c00000 */
.L_x_240:
[----:B------:R-:W-:Y:S01]  /*10b40*/  NOP ;  /* 0x0000000000007918 */ /* 0x000fe20000000000 */
[----:B----4-:R-:W-:Y:S05]  /*10b50*/  EXIT ;  /* 0x000000000000794d */ /* 0x010fea0003800000 */
.L_x_34:
[----:B------:R-:W-:-:S07]  /*10b60*/  MOV R0, UR17 ;  /* 0x0000001100007c02 */ /* 0x000fce0008000f00 */
.L_x_241:
[----:B--2---:R2:W3:Y:S02]  /*10b70*/  SYNCS.PHASECHK.TRANS64.TRYWAIT P0, [R0+URZ+0x30], R3 ;  /* 0x00003003000075a7 */ /* 0x0044e400080011ff */
[----:B---3--:R-:W-:Y:S05]  /*10b80*/  @!P0 NANOSLEEP.SYNCS 0x989680 ;  /* 0x009896800000895d */ /* 0x008fea0003900000 */
[----:B------:R-:W3:Y:S02]  /*10b90*/  @!P0 SYNCS.PHASECHK.TRANS64 P0, [R0+URZ+0x30], R3 ;  /* 0x00003003000085a7 */ /* 0x000ee400080010ff */
[----:B---3--:R-:W-:Y:S05]  /*10ba0*/  @!P0 BRA `(.L_x_241) ;  /* 0xfffffffc00f08947 */ /* 0x008fea000383ffff */
[----:B------:R-:W-:Y:S05]  /*10bb0*/  BRA `(.L_x_33) ;  /* 0xffffff3400d87947 */ /* 0x000fea000383ffff */
.L_x_41:
[----:B-1----:R-:W-:-:S07]  /*10bc0*/  MOV R0, UR9 ;  /* 0x0000000900007c02 */ /* 0x002fce0008000f00 */
.L_x_242:
[----:B-1----:R1:W2:Y:S02]  /*10bd0*/  SYNCS.PHASECHK.TRANS64.TRYWAIT P0, [R0+URZ+0x30], R3 ;  /* 0x00003003000075a7 */ /* 0x0022a400080011ff */
[----:B--2---:R-:W-:Y:S05]  /*10be0*/  @!P0 NANOSLEEP.SYNCS 0x989680 ;  /* 0x009896800000895d */ /* 0x004fea0003900000 */
[----:B------:R-:W2:Y:S02]  /*10bf0*/  @!P0 SYNCS.PHASECHK.TRANS64 P0, [R0+URZ+0x30], R3 ;  /* 0x00003003000085a7 */ /* 0x000ea400080010ff */
[----:B--2---:R-:W-:Y:S05]  /*10c00*/  @!P0 BRA `(.L_x_242) ;  /* 0xfffffffc00f08947 */ /* 0x004fea000383ffff */
[----:B------:R-:W-:Y:S05]  /*10c10*/  BRA `(.L_x_40) ;  /* 0xffffff38009c7947 */ /* 0x000fea000383ffff */
.L_x_47:
[----:B------:R-:W-:-:S07]  /*10c20*/  MOV R0, UR4 ;  /* 0x0000000400007c02 */ /* 0x000fce0008000f00 */
.L_x_243:
[----:B-1----:R1:W2:Y:S02]  /*10c30*/  SYNCS.PHASECHK.TRANS64.TRYWAIT P0, [R0+URZ+0x190], R3 ;  /* 0x00019003000075a7 */ /* 0x0022a400080011ff */
[----:B--2---:R-:W-:Y:S05]  /*10c40*/  @!P0 NANOSLEEP.SYNCS 0x989680 ;  /* 0x009896800000895d */ /* 0x004fea0003900000 */
[----:B------:R-:W2:Y:S02]  /*10c50*/  @!P0 SYNCS.PHASECHK.TRANS64 P0, [R0+URZ+0x190], R3 ;  /* 0x00019003000085a7 */ /* 0x000ea400080010ff */
[----:B--2---:R-:W-:Y:S05]  /*10c60*/  @!P0 BRA `(.L_x_243) ;  /* 0xfffffffc00f08947 */ /* 0x004fea000383ffff */
[----:B------:R-:W-:Y:S05]  /*10c70*/  BRA `(.L_x_244) ;  /* 0xffffff3c004c7947 */ /* 0x000fea000383ffff */
.L_x_50:
[----:B------:R-:W-:-:S07]  /*10c80*/  MOV R0, UR4 ;  /* 0x0000000400007c02 */ /* 0x000fce0008000f00 */
.L_x_245:
[----:B-1----:R1:W2:Y:S02]  /*10c90*/  SYNCS.PHASECHK.TRANS64.TRYWAIT P0, [R0+URZ], R3 ;  /* 0x00000003000075a7 */ /* 0x0022a400080011ff */
[----:B--2---:R-:W-:Y:S05]  /*10ca0*/  @!P0 NANOSLEEP.SYNCS 0x989680 ;  /* 0x009896800000895d */ /* 0x004fea0003900000 */
[----:B------:R-:W2:Y:S02]  /*10cb0*/  @!P0 SYNCS.PHASECHK.TRANS64 P0, [R0+URZ], R3 ;  /* 0x00000003000085a7 */ /* 0x000ea400080010ff */
[----:B--2---:R-:W-:Y:S05]  /*10cc0*/  @!P0 BRA `(.L_x_245) ;  /* 0xfffffffc00f08947 */ /* 0x004fea000383ffff */
[----:B------:R-:W-:Y:S05]  /*10cd0*/  BRA `(.L_x_246) ;  /* 0xffffff3c00b47947 */ /* 0x000fea000383ffff */
.L_x_51:
[----:B------:R-:W-:-:S07]  /*10ce0*/  MOV R0, UR4 ;  /* 0x0000000400007c02 */ /* 0x000fce0008000f00 */
.L_x_247:
[----:B-1----:R1:W2:Y:S02]  /*10cf0*/  SYNCS.PHASECHK.TRANS64.TRYWAIT P0, [R0+URZ], R3 ;  /* 0x00000003000075a7 */ /* 0x0022a400080011ff */
[----:B--2---:R-:W-:Y:S05]  /*10d00*/  @!P0 NANOSLEEP.SYNCS 0x989680 ;  /* 0x009896800000895d */ /* 0x004fea0003900000 */
[----:B------:R-:W2:Y:S02]  /*10d10*/  @!P0 SYNCS.PHASECHK.TRANS64 P0, [R0+URZ], R3 ;  /* 0x00000003000085a7 */ /* 0x000ea400080010ff */
[----:B--2---:R-:W-:Y:S05]  /*10d20*/  @!P0 BRA `(.L_x_247) ;  /* 0xfffffffc00f08947 */ /* 0x004fea000383ffff */
[----:B------:R-:W-:Y:S05]  /*10d30*/  BRA `(.L_x_248) ;  /* 0xffffff3c00c07947 */ /* 0x000fea000383ffff */
.L_x_52:
[----:B------:R-:W-:-:S07]  /*10d40*/  MOV R0, UR4 ;  /* 0x0000000400007c02 */ /* 0x000fce0008000f00 */
.L_x_249:
[----:B-1----:R1:W2:Y:S02]  /*10d50*/  SYNCS.PHASECHK.TRANS64.TRYWAIT P0, [R0+URZ], R3 ;  /* 0x00000003000075a7 */ /* 0x0022a400080011ff */
[----:B--2---:R-:W-:Y:S05]  /*10d60*/  @!P0 NANOSLEEP.SYNCS 0x989680 ;  /* 0x009896800000895d */ /* 0x004fea0003900000 */
[----:B------:R-:W2:Y:S02]  /*10d70*/  @!P0 SYNCS.PHASECHK.TRANS64 P0, [R0+URZ], R3 ;  /* 0x00000003000085a7 */ /* 0x000ea400080010ff */
[----:B--2---:R-:W-:Y:S05]  /*10d80*/  @!P0 BRA `(.L_x_249) ;  /* 0xfffffffc00f08947 */ /* 0x004fea000383ffff */
[----:B------:R-:W-:Y:S05]  /*10d90*/  BRA `(.L_x_250) ;  /* 0xffffff3c00cc7947 */ /* 0x000fea000383ffff */
.L_x_53:
[----:B------:R-:W-:-:S07]  /*10da0*/  MOV R0, UR4 ;  /* 0x0000000400007c02 */ /* 0x000fce0008000f00 */
.L_x_251:
[----:B-1----:R1:W2:Y:S02]  /*10db0*/  SYNCS.PHASECHK.TRANS64.TRYWAIT P0, [R0+URZ], R3 ;  /* 0x00000003000075a7 */ /* 0x0022a400080011ff */
[----:B--2---:R-:W-:Y:S05]  /*10dc0*/  @!P0 NANOSLEEP.SYNCS 0x989680 ;  /* 0x009896800000895d */ /* 0x004fea0003900000 */
[----:B------:R-:W2:Y:S02]  /*10dd0*/  @!P0 SYNCS.PHASECHK.TRANS64 P0, [R0+URZ], R3 ;  /* 0x00000003000085a7 */ /* 0x000ea400080010ff */
[----:B--2---:R-:W-:Y:S05]  /*10de0*/  @!P0 BRA `(.L_x_251) ;  /* 0xfffffffc00f08947 */ /* 0x004fea000383ffff */
[----:B------:R-:W-:Y:S05]  /*10df0*/  BRA `(.L_x_252) ;  /* 0xffffff3c00d87947 */ /* 0x000fea000383ffff */
.L_x_54:
[----:B------:R-:W-:-:S07]  /*10e00*/  MOV R0, UR4 ;  /* 0x0000000400007c02 */ /* 0x000fce0008000f00 */
.L_x_253:
[----:B-1----:R1:W2:Y:S02]  /*10e10*/  SYNCS.PHASECHK.TRANS64.TRYWAIT P0, [R0+URZ], R3 ;  /* 0x00000003000075a7 */ /* 0x0022a400080011ff */
[----:B--2---:R-:W-:Y:S05]  /*10e20*/  @!P0 NANOSLEEP.SYNCS 0x989680 ;  /* 0x009896800000895d */ /* 0x004fea0003900000 */
[----:B------:R-:W2:Y:S02]  /*10e30*/  @!P0 SYNCS.PHASECHK.TRANS64 P0, [R0+URZ], R3 ;  /* 0x00000003000085a7 */ /* 0x000ea400080010ff */
[----:B--2---:R-:W-:Y:S05]  /*10e40*/  @!P0 BRA `(.L_x_253) ;  /* 0xfffffffc00f08947 */ /* 0x004fea000383ffff */
[----:B------:R-:W-:Y:S05]  /*10e50*/  BRA `(.L_x_254) ;  /* 0xffffff3c00e47947 */ /* 0x000fea000383ffff */
.L_x_69:
[----:B------:R-:W-:-:S07]  /*10e60*/  MOV R20, UR4 ;  /* 0x0000000400147c02 */ /* 0x000fce0008000f00 */
.L_x_255:
[----:B-1----:R1:W2:Y:S02]  /*10e70*/  SYNCS.PHASECHK.TRANS64.TRYWAIT P0, [R20+URZ+0xf0], R15 ;  /* 0x0000f00f140075a7 */ /* 0x0022a400080011ff */
[----:B--2---:R-:W-:Y:S05]  /*10e80*/  @!P0 NANOSLEEP.SYNCS 0x989680 ;  /* 0x009896800000895d */ /* 0x004fea0003900000 */
[----:B------:R-:W2:Y:S02]  /*10e90*/  @!P0 SYNCS.PHASECHK.TRANS64 P0, [R20+URZ+0xf0], R15 ;  /* 0x0000f00f140085a7 */ /* 0x000ea400080010ff */
[----:B--2---:R-:W-:Y:S05]  /*10ea0*/  @!P0 BRA `(.L_x_255) ;  /* 0xfffffffc00f08947 */ /* 0x004fea000383ffff */
[----:B------:R-:W-:Y:S05]  /*10eb0*/  BRA `(.L_x_256) ;  /* 0xffffff5800d87947 */ /* 0x000fea000383ffff */
.L_x_85:
[----:B------:R-:W-:-:S07]  /*10ec0*/  MOV R11, UR4 ;  /* 0x00000004000b7c02 */ /* 0x000fce0008000f00 */
.L_x_257:
[----:B-1----:R1:W2:Y:S02]  /*10ed0*/  SYNCS.PHASECHK.TRANS64.TRYWAIT P0, [R11+URZ+0xf0], R2 ;  /* 0x0000f0020b0075a7 */ /* 0x0022a400080011ff */
[----:B--2---:R-:W-:Y:S05]  /*10ee0*/  @!P0 NANOSLEEP.SYNCS 0x989680 ;  /* 0x009896800000895d */ /* 0x004fea0003900000 */
[----:B------:R-:W2:Y:S02]  /*10ef0*/  @!P0 SYNCS.PHASECHK.TRANS64 P0, [R11+URZ+0xf0], R2 ;  /* 0x0000f0020b0085a7 */ /* 0x000ea400080010ff */
[----:B--2---:R-:W-:Y:S05]  /*10f00*/  @!P0 BRA `(.L_x_257) ;  /* 0xfffffffc00f08947 */ /* 0x004fea000383ffff */
[----:B------:R-:W-:Y:S05]  /*10f10*/  BRA `(.L_x_258) ;  /* 0xffffff7400c87947 */ /* 0x000fea000383ffff */
.L_x_94:
[----:B--2---:R2:W4:Y:S02]  /*10f20*/  SYNCS.PHASECHK.TRANS64.TRYWAIT P0, [R15+URZ+0xa8], R6 ;  /* 0x0000a8060f0075a7 */ /* 0x00452400080011ff */
[----:B----4-:R-:W-:Y:S05]  /*10f30*/  @!P0 NANOSLEEP.SYNCS 0x989680 ;  /* 0x009896800000895d */ /* 0x010fea0003900000 */
[----:B------:R-:W4:Y:S02]  /*10f40*/  @!P0 SYNCS.PHASECHK.TRANS64 P0, [R15+URZ+0xa8], R6 ;  /* 0x0000a8060f0085a7 */ /* 0x000f2400080010ff */
[----:B----4-:R-:W-:Y:S05]  /*10f50*/  @!P0 BRA `(.L_x_94) ;  /* 0xfffffffc00f08947 */ /* 0x010fea000383ffff */
[----:B------:R-:W-:Y:S05]  /*10f60*/  BRA `(.L_x_91) ;  /* 0xffffff7c00dc7947 */ /* 0x000fea000383ffff */
.L_x_98:
[----:B------:R-:W-:Y:S07]  /*10f70*/  MOV R0, UR24 ;  /* 0x0000001800007c02 */ /* 0x000fee0008000f00 */
.L_x_259:
[----:B------:R1:W1:Y:S02]  /*10f80*/  SYNCS.PHASECHK.TRANS64.TRYWAIT P0, [R0+URZ+0x80], R5 ;  /* 0x00008005000075a7 */ /* 0x00026400080011ff */
[----:B-1----:R-:W-:Y:S05]  /*10f90*/  @!P0 NANOSLEEP.SYNCS 0x989680 ;  /* 0x009896800000895d */ /* 0x002fea0003900000 */
[----:B------:R-:W1:Y:S02]  /*10fa0*/  @!P0 SYNCS.PHASECHK.TRANS64 P0, [R0+URZ+0x80], R5 ;  /* 0x00008005000085a7 */ /* 0x000e6400080010ff */
[----:B-1----:R-:W-:Y:S05]  /*10fb0*/  @!P0 BRA `(.L_x_259) ;  /* 0xfffffffc00f08947 */ /* 0x002fea000383ffff */
[----:B------:R-:W-:Y:S05]  /*10fc0*/  BRA `(.L_x_260) ;  /* 0xffffff8000607947 */ /* 0x000fea000383ffff */
.L_x_104:
[----:B------:R-:W-:Y:S07]  /*10fd0*/  MOV R0, UR24 ;  /* 0x0000001800007c02 */ /* 0x000fee0008000f00 */
.L_x_261:
[----:B-1----:R1:W4:Y:S02]  /*10fe0*/  SYNCS.PHASECHK.TRANS64.TRYWAIT P0, [R0+URZ+0x88], R5 ;  /* 0x00008805000075a7 */ /* 0x00232400080011ff */
[----:B----4-:R-:W-:Y:S05]  /*10ff0*/  @!P0 NANOSLEEP.SYNCS 0x989680 ;  /* 0x009896800000895d */ /* 0x010fea0003900000 */
[----:B------:R-:W4:Y:S02]  /*11000*/  @!P0 SYNCS.PHASECHK.TRANS64 P0, [R0+URZ+0x88], R5 ;  /* 0x00008805000085a7 */ /* 0x000f2400080010ff */
[----:B----4-:R-:W-:Y:S05]  /*11010*/  @!P0 BRA `(.L_x_261) ;  /* 0xfffffffc00f08947 */ /* 0x010fea000383ffff */
[----:B------:R-:W-:Y:S05]  /*11020*/  BRA `(.L_x_262) ;  /* 0xffffff8000b87947 */ /* 0x000fea000383ffff */
.L_x_110:
[----:B-1--4-:R-:W-:Y:S07]  /*11030*/  MOV R0, UR24 ;  /* 0x0000001800007c02 */ /* 0x012fee0008000f00 */
.L_x_263:
[----:B-1----:R1:W4:Y:S02]  /*11040*/  SYNCS.PHASECHK.TRANS64.TRYWAIT P0, [R0+URZ+0x90], R5 ;  /* 0x00009005000075a7 */ /* 0x00232400080011ff */
[----:B----4-:R-:W-:Y:S05]  /*11050*/  @!P0 NANOSLEEP.SYNCS 0x989680 ;  /* 0x009896800000895d */ /* 0x010fea0003900000 */
[----:B------:R-:W4:Y:S02]  /*11060*/  @!P0 SYNCS.PHASECHK.TRANS64 P0, [R0+URZ+0x90], R5 ;  /* 0x00009005000085a7 */ /* 0x000f2400080010ff */
[----:B----4-:R-:W-:Y:S05]  /*11070*/  @!P0 BRA `(.L_x_263) ;  /* 0xfffffffc00f08947 */ /* 0x010fea000383ffff */
[----:B------:R-:W-:Y:S05]  /*11080*/  BRA `(.L_x_264) ;  /* 0xffffff8400107947 */ /* 0x000fea000383ffff */
.L_x_116:
[----:B-1--4-:R-:W-:Y:S07]  /*11090*/  MOV R0, UR24 ;  /* 0x0000001800007c02 */ /* 0x012fee0008000f00 */
.L_x_265:
[----:B-1----:R1:W4:Y:S02]  /*110a0*/  SYNCS.PHASECHK.TRANS64.TRYWAIT P0, [R0+URZ+0x98], R5 ;  /* 0x00009805000075a7 */ /* 0x00232400080011ff */
[----:B----4-:R-:W-:Y:S05]  /*110b0*/  @!P0 NANOSLEEP.SYNCS 0x989680 ;  /* 0x009896800000895d */ /* 0x010fea0003900000 */
[----:B------:R-:W4:Y:S02]  /*110c0*/  @!P0 SYNCS.PHASECHK.TRANS64 P0, [R0+URZ+0x98], R5 ;  /* 0x00009805000085a7 */ /* 0x000f2400080010ff */
[----:B----4-:R-:W-:Y:S05]  /*110d0*/  @!P0 BRA `(.L_x_265) ;  /* 0xfffffffc00f08947 */ /* 0x010fea000383ffff */
[----:B------:R-:W-:Y:S05]  /*110e0*/  BRA `(.L_x_266) ;  /* 0xffffff8400687947 */ /* 0x000fea000383ffff */
.L_x_122:
[----:B----4-:R-:W-:Y:S07]  /*110f0*/  MOV R0, UR8 ;  /* 0x0000000800007c02 */ /* 0x010fee0008000f00 */
.L_x_267:
[----:B-1----:R1:W4:Y:S02]  /*11100*/  SYNCS.PHASECHK.TRANS64.TRYWAIT P0, [R0+URZ+0x190], R5 ;  /* 0x00019005000075a7 */ /* 0x00232400080011ff */
[----:B----4-:R-:W-:Y:S05]  /*11110*/  @!P0 NANOSLEEP.SYNCS 0x989680 ;  /* 0x009896800000895d */ /* 0x010fea0003900000 */
[----:B------:R-:W4:Y:S02]  /*11120*/  @!P0 SYNCS.PHASECHK.TRANS64 P0, [R0+URZ+0x190], R5 ;  /* 0x00019005000085a7 */ /* 0x000f2400080010ff */
[----:B----4-:R-:W-:Y:S05]  /*11130*/  @!P0 BRA `(.L_x_267) ;  /* 0xfffffffc00f08947 */ /* 0x010fea000383ffff */
[----:B------:R-:W-:Y:S05]  /*11140*/  BRA `(.L_x_268) ;  /* 0xffffff8400d07947 */ /* 0x000fea000383ffff */
.L_x_126:
[----:B------:R-:W-:-:S07]  /*11150*/  MOV R0, UR24 ;  /* 0x0000001800007c02 */ /* 0x000fce0008000f00 */
.L_x_269:
[----:B-1----:R1:W2:Y:S02]  /*11160*/  SYNCS.PHASECHK.TRANS64.TRYWAIT P0, [R0+URZ+0x80], R3 ;  /* 0x00008003000075a7 */ /* 0x0022a400080011ff */
[----:B--2---:R-:W-:Y:S05]  /*11170*/  @!P0 NANOSLEEP.SYNCS 0x989680 ;  /* 0x009896800000895d */ /* 0x004fea0003900000 */
[----:B------:R-:W2:Y:S02]  /*11180*/  @!P0 SYNCS.PHASECHK.TRANS64 P0, [R0+URZ+0x80], R3 ;  /* 0x00008003000085a7 */ /* 0x000ea400080010ff */
[----:B--2---:R-:W-:Y:S05]  /*11190*/  @!P0 BRA `(.L_x_269) ;  /* 0xfffffffc00f08947 */ /* 0x004fea000383ffff */
[----:B------:R-:W-:Y:S05]  /*111a0*/  BRA `(.L_x_270) ;  /* 0xffffff88003c7947 */ /* 0x000fea000383ffff */
.L_x_128:
[----:B-1----:R-:W-:-:S07]  /*111b0*/  MOV R0, UR24 ;  /* 0x0000001800007c02 */ /* 0x002fce0008000f00 */
.L_x_271:
[----:B-1----:R1:W2:Y:S02]  /*111c0*/  SYNCS.PHASECHK.TRANS64.TRYWAIT P0, [R0+URZ+0x88], R3 ;  /* 0x00008803000075a7 */ /* 0x0022a400080011ff */
[----:B--2---:R-:W-:Y:S05]  /*111d0*/  @!P0 NANOSLEEP.SYNCS 0x989680 ;  /* 0x009896800000895d */ /* 0x004fea0003900000 */
[----:B------:R-:W2:Y:S02]  /*111e0*/  @!P0 SYNCS.PHASECHK.TRANS64 P0, [R0+URZ+0x88], R3 ;  /* 0x00008803000085a7 */ /* 0x000ea400080010ff */
[----:B--2---:R-:W-:Y:S05]  /*111f0*/  @!P0 BRA `(.L_x_271) ;  /* 0xfffffffc00f08947 */ /* 0x004fea000383ffff */
[----:B------:R-:W-:Y:S05]  /*11200*/  BRA `(.L_x_272) ;  /* 0xffffff8800347947 */ /* 0x000fea000383ffff */
.L_x_130:
[----:B-1----:R-:W-:-:S07]  /*11210*/  MOV R0, UR24 ;  /* 0x0000001800007c02 */ /* 0x002fce0008000f00 */
.L_x_273:
[----:B-1----:R1:W2:Y:S02]  /*11220*/  SYNCS.PHASECHK.TRANS64.TRYWAIT P0, [R0+URZ+0x90], R3 ;  /* 0x00009003000075a7 */ /* 0x0022a400080011ff */
[----:B--2---:R-:W-:Y:S05]  /*11230*/  @!P0 NANOSLEEP.SYNCS 0x989680 ;  /* 0x009896800000895d */ /* 0x004fea0003900000 */
[----:B------:R-:W2:Y:S02]  /*11240*/  @!P0 SYNCS.PHASECHK.TRANS64 P0, [R0+URZ+0x90], R3 ;  /* 0x00009003000085a7 */ /* 0x000ea400080010ff */
[----:B--2---:R-:W-:Y:S05]  /*11250*/  @!P0 BRA `(.L_x_273) ;  /* 0xfffffffc00f08947 */ /* 0x004fea000383ffff */
[----:B------:R-:W-:Y:S05]  /*11260*/  BRA `(.L_x_274) ;  /* 0xffffff88002c7947 */ /* 0x000fea000383ffff */
.L_x_139:
[----:B------:R-:W-:Y:S07]  /*11270*/  MOV R0, UR6 ;  /* 0x0000000600007c02 */ /* 0x000fee0008000f00 */
.L_x_275:
[----:B---3--:R3:W1:Y:S02]  /*11280*/  SYNCS.PHASECHK.TRANS64.TRYWAIT P0, [R0+URZ+0x190], R3 ;  /* 0x00019003000075a7 */ /* 0x00866400080011ff */
[----:B-1----:R-:W-:Y:S05]  /*11290*/  @!P0 NANOSLEEP.SYNCS 0x989680 ;  /* 0x009896800000895d */ /* 0x002fea0003900000 */
[----:B------:R-:W1:Y:S02]  /*112a0*/  @!P0 SYNCS.PHASECHK.TRANS64 P0, [R0+URZ+0x190], R3 ;  /* 0x00019003000085a7 */ /* 0x000e6400080010ff */
[----:B-1----:R-:W-:Y:S05]  /*112b0*/  @!P0 BRA `(.L_x_275) ;  /* 0xfffffffc00f08947 */ /* 0x002fea000383ffff */
[----:B------:R-:W-:Y:S05]  /*112c0*/  BRA `(.L_x_276) ;  /* 0xffffff9000d87947 */ /* 0x000fea000383ffff */
.L_x_148:
[----:B------:R-:W-:Y:S07]  /*112d0*/  MOV R15, 0xffffffff ;  /* 0xffffffff000f7802 */ /* 0x000fee0000000f00 */
[----:B-12-45:R-:W-:Y:S05]  /*112e0*/  WARPSYNC.COLLECTIVE R15, `(.L_x_277) ;  /* 0x000000000f0c7348 */ /* 0x036fea0003c00000 */
[----:B------:R-:W-:Y:S02]  /*112f0*/  ELECT P6, UR79, PT ;  /* 0x00000000004f782f */ /* 0x000fe400038c0000 */
[----:B------:R-:W-:Y:S01]  /*11300*/  MOV R14, UR79 ;  /* 0x0000004f000e7c02 */ /* 0x000fe20008000f00 */
[----:B-12-45:R-:W-:Y:S10]  /*11310*/  ENDCOLLECTIVE ;  /* 0x000000000000791b */ /* 0x036ff40003800000 */
.L_x_277:
[----:B------:R-:W-:Y:S05]  /*11320*/  BRA `(.L_x_278) ;  /* 0xffffff9400e87947 */ /* 0x000fea000383ffff */
.L_x_153:
[----:B--2---:R-:W-:Y:S04]  /*11330*/  MOV R5, UR43 ;  /* 0x0000002b00057c02 */ /* 0x004fe80008000f00 */
[----:B------:R2:W1:Y:S03]  /*11340*/  SYNCS.PHASECHK.TRANS64.TRYWAIT P0, [R5+URZ+0x60], R0 ;  /* 0x00006000050075a7 */ /* 0x00046600080011ff */
[----:B-1----:R-:W-:Y:S05]  /*11350*/  @!P0 NANOSLEEP.SYNCS 0x989680 ;  /* 0x009896800000895d */ /* 0x002fea0003900000 */
[----:B------:R-:W1:Y:S02]  /*11360*/  @!P0 SYNCS.PHASECHK.TRANS64 P0, [R5+URZ+0x60], R0 ;  /* 0x00006000050085a7 */ /* 0x000e6400080010ff */
[----:B-1----:R-:W-:Y:S05]  /*11370*/  @!P0 BRA `(.L_x_153) ;  /* 0xfffffffc00ec8947 */ /* 0x002fea000383ffff */
[----:B------:R-:W-:Y:S05]  /*11380*/  BRA `(.L_x_152) ;  /* 0xffffff9800907947 */ /* 0x000fea000383ffff */
.L_x_157:
[----:B------:R1:W1:Y:S02]  /*11390*/  SYNCS.PHASECHK.TRANS64.TRYWAIT P1, [R68+URZ+0x130], R3 ;  /* 0x00013003440075a7 */ /* 0x00026400080211ff */
[----:B-1----:R-:W-:Y:S05]  /*113a0*/  @!P1 NANOSLEEP.SYNCS 0x989680 ;  /* 0x009896800000995d */ /* 0x002fea0003900000 */
[----:B------:R-:W1:Y:S02]  /*113b0*/  @!P1 SYNCS.PHASECHK.TRANS64 P1, [R68+URZ+0x130], R3 ;  /* 0x00013003440095a7 */ /* 0x000e6400080210ff */
[----:B-1----:R-:W-:Y:S05]  /*113c0*/  @!P1 BRA `(.L_x_157) ;  /* 0xfffffffc00f09947 */ /* 0x002fea000383ffff */
[----:B------:R-:W-:Y:S05]  /*113d0*/  BRA `(.L_x_156) ;  /* 0xffffff9800f07947 */ /* 0x000fea000383ffff */
.L_x_164:
[----:B--2---:R-:W-:Y:S04]  /*113e0*/  MOV R0, UR43 ;  /* 0x0000002b00007c02 */ /* 0x004fe80008000f00 */
[----:B------:R2:W4:Y:S03]  /*113f0*/  SYNCS.PHASECHK.TRANS64.TRYWAIT P1, [R0+URZ+0x68], R3 ;  /* 0x00006803000075a7 */ /* 0x00052600080211ff */
[----:B----4-:R-:W-:Y:S05]  /*11400*/  @!P1 NANOSLEEP.SYNCS 0x989680 ;  /* 0x009896800000995d */ /* 0x010fea0003900000 */
[----:B------:R-:W4:Y:S02]  /*11410*/  @!P1 SYNCS.PHASECHK.TRANS64 P1, [R0+URZ+0x68], R3 ;  /* 0x00006803000095a7 */ /* 0x000f2400080210ff */
[----:B----4-:R-:W-:Y:S05]  /*11420*/  @!P1 BRA `(.L_x_164) ;  /* 0xfffffffc00ec9947 */ /* 0x010fea000383ffff */
[----:B------:R-:W-:Y:S05]  /*11430*/  BRA `(.L_x_163) ;  /* 0xffffffa400187947 */ /* 0x000fea000383ffff */
.L_x_172:
[----:B--2---:R-:W-:Y:S04]  /*11440*/  MOV R0, UR43 ;  /* 0x0000002b00007c02 */ /* 0x004fe80008000f00 */
[----:B------:R2:W1:Y:S03]  /*11450*/  SYNCS.PHASECHK.TRANS64.TRYWAIT P1, [R0+URZ+0x70], R3 ;  /* 0x00007003000075a7 */ /* 0x00046600080211ff */
[----:B-1----:R-:W-:Y:S05]  /*11460*/  @!P1 NANOSLEEP.SYNCS 0x989680 ;  /* 0x009896800000995d */ /* 0x002fea0003900000 */
[----:B------:R-:W1:Y:S02]  /*11470*/  @!P1 SYNCS.PHASECHK.TRANS64 P1, [R0+URZ+0x70], R3 ;  /* 0x00007003000095a7 */ /* 0x000e6400080210ff */
[----:B-1----:R-:W-:Y:S05]  /*11480*/  @!P1 BRA `(.L_x_172) ;  /* 0xfffffffc00ec9947 */ /* 0x002fea000383ffff */
[----:B------:R-:W-:Y:S05]  /*11490*/  BRA `(.L_x_171) ;  /* 0xffffffac00707947 */ /* 0x000fea000383ffff */
.L_x_180:
[----:B--2---:R-:W-:Y:S04]  /*114a0*/  MOV R0, UR43 ;  /* 0x0000002b00007c02 */ /* 0x004fe80008000f00 */
[----:B------:R2:W1:Y:S03]  /*114b0*/  SYNCS.PHASECHK.TRANS64.TRYWAIT P1, [R0+URZ+0x78], R3 ;  /* 0x00007803000075a7 */ /* 0x00046600080211ff */
[----:B-1----:R-:W-:Y:S05]  /*114c0*/  @!P1 NANOSLEEP.SYNCS 0x989680 ;  /* 0x009896800000995d */ /* 0x002fea0003900000 */
[----:B------:R-:W1:Y:S02]  /*114d0*/  @!P1 SYNCS.PHASECHK.TRANS64 P1, [R0+URZ+0x78], R3 ;  /* 0x00007803000095a7 */ /* 0x000e6400080210ff */
[----:B-1----:R-:W-:Y:S05]  /*114e0*/  @!P1 BRA `(.L_x_180) ;  /* 0xfffffffc00ec9947 */ /* 0x002fea000383ffff */
[----:B------:R-:W-:Y:S05]  /*114f0*/  BRA `(.L_x_179) ;  /* 0xffffffb400d87947 */ /* 0x000fea000383ffff */
.L_x_192:
[----:B------:R-:W-:Y:S07]  /*11500*/  MOV R4, UR25 ;  /* 0x0000001900047c02 */ /* 0x000fee0008000f00 */
.L_x_279:
[----:B--2---:R2:W4:Y:S02]  /*11510*/  SYNCS.PHASECHK.TRANS64.TRYWAIT P0, [R4+URZ+0xb0], R5 ;  /* 0x0000b005040075a7 */ /* 0x00452400080011ff */
[----:B----4-:R-:W-:Y:S05]  /*11520*/  @!P0 NANOSLEEP.SYNCS 0x989680 ;  /* 0x009896800000895d */ /* 0x010fea0003900000 */
[----:B------:R-:W4:Y:S02]  /*11530*/  @!P0 SYNCS.PHASECHK.TRANS64 P0, [R4+URZ+0xb0], R5 ;  /* 0x0000b005040085a7 */ /* 0x000f2400080010ff */
[----:B----4-:R-:W-:Y:S05]  /*11540*/  @!P0 BRA `(.L_x_279) ;  /* 0xfffffffc00f08947 */ /* 0x010fea000383ffff */
[----:B------:R-:W-:Y:S05]  /*11550*/  BRA `(.L_x_280) ;  /* 0xffffffc800e47947 */ /* 0x000fea000383ffff */
.L_x_195:
[----:B------:R-:W-:Y:S07]  /*11560*/  MOV R4, UR25 ;  /* 0x0000001900047c02 */ /* 0x000fee0008000f00 */
.L_x_281:
[----:B-1----:R1:W2:Y:S02]  /*11570*/  SYNCS.PHASECHK.TRANS64.TRYWAIT P1, [R4+URZ+0x1d0], R5 ;  /* 0x0001d005040075a7 */ /* 0x0022a400080211ff */
[----:B--2---:R-:W-:Y:S05]  /*11580*/  @!P1 NANOSLEEP.SYNCS 0x989680 ;  /* 0x009896800000995d */ /* 0x004fea0003900000 */
[----:B------:R-:W2:Y:S02]  /*11590*/  @!P1 SYNCS.PHASECHK.TRANS64 P1, [R4+URZ+0x1d0], R5 ;  /* 0x0001d005040095a7 */ /* 0x000ea400080210ff */
[----:B--2---:R-:W-:Y:S05]  /*115a0*/  @!P1 BRA `(.L_x_281) ;  /* 0xfffffffc00f09947 */ /* 0x004fea000383ffff */
[----:B------:R-:W-:Y:S05]  /*115b0*/  BRA `(.L_x_282) ;  /* 0xffffffcc00407947 */ /* 0x000fea000383ffff */
.L_x_211:
[----:B-1----:R-:W-:-:S04]  /*115c0*/  MOV R0, UR6 ;  /* 0x0000000600007c02 */ /* 0x002fc80008000f00 */
[----:B------:R1:W2:Y:S03]  /*115d0*/  SYNCS.PHASECHK.TRANS64.TRYWAIT P0, [R0+URZ+0x8], R5 ;  /* 0x00000805000075a7 */ /* 0x0002a600080011ff */
[----:B--2---:R-:W-:Y:S05]  /*115e0*/  @!P0 NANOSLEEP.SYNCS 0x989680 ;  /* 0x009896800000895d */ /* 0x004fea0003900000 */
[----:B------:R-:W2:Y:S02]  /*115f0*/  @!P0 SYNCS.PHASECHK.TRANS64 P0, [R0+URZ+0x8], R5 ;  /* 0x00000805000085a7 */ /* 0x000ea400080010ff */
[----:B--2---:R-:W-:Y:S05]  /*11600*/  @!P0 BRA `(.L_x_211) ;  /* 0xfffffffc00ec8947 */ /* 0x004fea000383ffff */
[----:B------:R-:W-:Y:S05]  /*11610*/  BRA `(.L_x_210) ;  /* 0xffffffe0001c7947 */ /* 0x000fea000383ffff */
.L_x_213:
[----:B------:R-:W-:Y:S01]  /*11620*/  BSSY B0, `(.L_x_283) ;  /* 0x0000006000007945 */ /* 0x000fe20003800000 */
[----:B------:R-:W-:-:S07]  /*11630*/  MOV R15, 0xffffffff ;  /* 0xffffffff000f7802 */ /* 0x000fce0000000f00 */
[----:B-1--45:R-:W-:Y:S05]  /*11640*/  WARPSYNC.COLLECTIVE R15, `(.L_x_284) ;  /* 0x000000000f0c7348 */ /* 0x032fea0003c00000 */
[----:B------:R-:W-:Y:S02]  /*11650*/  ELECT P6, UR79, PT ;  /* 0x00000000004f782f */ /* 0x000fe400038c0000 */
[----:B------:R-:W-:Y:S01]  /*11660*/  MOV R14, UR79 ;  /* 0x0000004f000e7c02 */ /* 0x000fe20008000f00 */
[----:B-1--45:R-:W-:Y:S10]  /*11670*/  ENDCOLLECTIVE ;  /* 0x000000000000791b */ /* 0x032ff40003800000 */
.L_x_284:
[----:B------:R-:W-:Y:S05]  /*11680*/  BSYNC B0 ;  /* 0x0000000000007941 */ /* 0x000fea0003800000 */
.L_x_283:
[----:B------:R-:W-:Y:S05]  /*11690*/  BRA `(.L_x_285) ;  /* 0xffffffe0004c7947 */ /* 0x000fea000383ffff */
.L_x_215:
[----:B-1----:R-:W-:-:S04]  /*116a0*/  MOV R0, UR6 ;  /* 0x0000000600007c02 */ /* 0x002fc80008000f00 */
[----:B------:R1:W2:Y:S03]  /*116b0*/  SYNCS.PHASECHK.TRANS64.TRYWAIT P0, [R0+URZ+0x8], R3 ;  /* 0x00000803000075a7 */ /* 0x0002a600080011ff */
[----:B--2---:R-:W-:Y:S05]  /*116c0*/  @!P0 NANOSLEEP.SYNCS 0x989680 ;  /* 0x009896800000895d */ /* 0x004fea0003900000 */
[----:B------:R-:W2:Y:S02]  /*116d0*/  @!P0 SYNCS.PHASECHK.TRANS64 P0, [R0+URZ+0x8], R3 ;  /* 0x00000803000085a7 */ /* 0x000ea400080010ff */
[----:B--2---:R-:W-:Y:S05]  /*116e0*/  @!P0 BRA `(.L_x_215) ;  /* 0xfffffffc00ec8947 */ /* 0x004fea000383ffff */
[----:B------:R-:W-:Y:S05]  /*116f0*/  BRA `(.L_x_214) ;  /* 0xffffffe000507947 */ /* 0x000fea000383ffff */
.L_x_218:
[----:B-1----:R-:W-:-:S07]  /*11700*/  MOV R3, UR8 ;  /* 0x0000000800037c02 */ /* 0x002fce0008000f00 */
.L_x_286:
[----:B-1----:R1:W3:Y:S02]  /*11710*/  SYNCS.PHASECHK.TRANS64.TRYWAIT P0, [R3+URZ+0x150], R4 ;  /* 0x00015004030075a7 */ /* 0x0022e400080011ff */
[----:B---3--:R-:W-:Y:S05]  /*11720*/  @!P0 NANOSLEEP.SYNCS 0x989680 ;  /* 0x009896800000895d */ /* 0x008fea0003900000 */
[----:B------:R-:W3:Y:S02]  /*11730*/  @!P0 SYNCS.PHASECHK.TRANS64 P0, [R3+URZ+0x150], R4 ;  /* 0x00015004030085a7 */ /* 0x000ee400080010ff */
[----:B---3--:R-:W-:Y:S05]  /*11740*/  @!P0 BRA `(.L_x_286) ;  /* 0xfffffffc00f08947 */ /* 0x008fea000383ffff */
[----:B------:R-:W-:Y:S05]  /*11750*/  BRA `(.L_x_287) ;  /* 0xffffffe4003c7947 */ /* 0x000fea000383ffff */
.L_x_220:
[----:B------:R-:W-:Y:S07]  /*11760*/  MOV R3, UR13 ;  /* 0x0000000d00037c02 */ /* 0x000fee0008000f00 */
.L_x_288:
[----:B-1----:R1:W2:Y:S02]  /*11770*/  SYNCS.PHASECHK.TRANS64.TRYWAIT P0, [R3+URZ], R4 ;  /* 0x00000004030075a7 */ /* 0x0022a400080011ff */
[----:B--2---:R-:W-:Y:S05]  /*11780*/  @!P0 NANOSLEEP.SYNCS 0x989680 ;  /* 0x009896800000895d */ /* 0x004fea0003900000 */
[----:B------:R-:W2:Y:S02]  /*11790*/  @!P0 SYNCS.PHASECHK.TRANS64 P0, [R3+URZ], R4 ;  /* 0x00000004030085a7 */ /* 0x000ea400080010ff */
[----:B--2---:R-:W-:Y:S05]  /*117a0*/  @!P0 BRA `(.L_x_288) ;  /* 0xfffffffc00f08947 */ /* 0x004fea000383ffff */
[----:B------:R-:W-:Y:S05]  /*117b0*/  BRA `(.L_x_219) ;  /* 0xffffffe4009c7947 */ /* 0x000fea000383ffff */
.L_x_224:
[----:B------:R-:W-:-:S07]  /*117c0*/  MOV R3, UR6 ;  /* 0x0000000600037c02 */ /* 0x000fce0008000f00 */
.L_x_289:
[----:B-1----:R1:W2:Y:S02]  /*117d0*/  SYNCS.PHASECHK.TRANS64.TRYWAIT P0, [R3+URZ+0x190], R4 ;  /* 0x00019004030075a7 */ /* 0x0022a400080011ff */
[----:B--2---:R-:W-:Y:S05]  /*117e0*/  @!P0 NANOSLEEP.SYNCS 0x989680 ;  /* 0x009896800000895d */ /* 0x004fea0003900000 */
[----:B------:R-:W2:Y:S02]  /*117f0*/  @!P0 SYNCS.PHASECHK.TRANS64 P0, [R3+URZ+0x190], R4 ;  /* 0x00019004030085a7 */ /* 0x000ea400080010ff */
[----:B--2---:R-:W-:Y:S05]  /*11800*/  @!P0 BRA `(.L_x_289) ;  /* 0xfffffffc00f08947 */ /* 0x004fea000383ffff */
[----:B------:R-:W-:Y:S05]  /*11810*/  BRA `(.L_x_290) ;  /* 0xffffffe800c87947 */ /* 0x000fea000383ffff */
.L_x_229:
[----:B-1----:R-:W-:-:S07]  /*11820*/  MOV R0, UR6 ;  /* 0x0000000600007c02 */ /* 0x002fce0008000f00 */
.L_x_291:
[----:B-1----:R1:W3:Y:S02]  /*11830*/  SYNCS.PHASECHK.TRANS64.TRYWAIT P0, [R0+URZ+0x150], R3 ;  /* 0x00015003000075a7 */ /* 0x0022e400080011ff */
[----:B---3--:R-:W-:Y:S05]  /*11840*/  @!P0 NANOSLEEP.SYNCS 0x989680 ;  /* 0x009896800000895d */ /* 0x008fea0003900000 */
[----:B------:R-:W3:Y:S02]  /*11850*/  @!P0 SYNCS.PHASECHK.TRANS64 P0, [R0+URZ+0x150], R3 ;  /* 0x00015003000085a7 */ /* 0x000ee400080010ff */
[----:B---3--:R-:W-:Y:S05]  /*11860*/  @!P0 BRA `(.L_x_291) ;  /* 0xfffffffc00f08947 */ /* 0x008fea000383ffff */
[----:B------:R-:W-:Y:S05]  /*11870*/  BRA `(.L_x_292) ;  /* 0xffffffec00507947 */ /* 0x000fea000383ffff */
.L_x_231:
[----:B------:R-:W-:-:S07]  /*11880*/  MOV R0, UR7 ;  /* 0x0000000700007c02 */ /* 0x000fce0008000f00 */
.L_x_293:
[----:B-1----:R1:W3:Y:S02]  /*11890*/  SYNCS.PHASECHK.TRANS64.TRYWAIT P0, [R0+URZ+0x150], R3 ;  /* 0x00015003000075a7 */ /* 0x0022e400080011ff */
[----:B---3--:R-:W-:Y:S05]  /*118a0*/  @!P0 NANOSLEEP.SYNCS 0x989680 ;  /* 0x009896800000895d */ /* 0x008fea0003900000 */
[----:B------:R-:W3:Y:S02]  /*118b0*/  @!P0 SYNCS.PHASECHK.TRANS64 P0, [R0+URZ+0x150], R3 ;  /* 0x00015003000085a7 */ /* 0x000ee400080010ff */
[----:B---3--:R-:W-:Y:S05]  /*118c0*/  @!P0 BRA `(.L_x_293) ;  /* 0xfffffffc00f08947 */ /* 0x008fea000383ffff */
[----:B------:R-:W-:Y:S05]  /*118d0*/  BRA `(.L_x_294) ;  /* 0xffffffec00687947 */ /* 0x000fea000383ffff */
.L_x_233:
[----:B------:R-:W-:-:S07]  /*118e0*/  MOV R0, UR7 ;  /* 0x0000000700007c02 */ /* 0x000fce0008000f00 */
.L_x_295:
[----:B-1----:R1:W3:Y:S02]  /*118f0*/  SYNCS.PHASECHK.TRANS64.TRYWAIT P0, [R0+URZ+0x150], R3 ;  /* 0x00015003000075a7 */ /* 0x0022e400080011ff */
[----:B---3--:R-:W-:Y:S05]  /*11900*/  @!P0 NANOSLEEP.SYNCS 0x989680 ;  /* 0x009896800000895d */ /* 0x008fea0003900000 */
[----:B------:R-:W3:Y:S02]  /*11910*/  @!P0 SYNCS.PHASECHK.TRANS64 P0, [R0+URZ+0x150], R3 ;  /* 0x00015003000085a7 */ /* 0x000ee400080010ff */
[----:B---3--:R-:W-:Y:S05]  /*11920*/  @!P0 BRA `(.L_x_295) ;  /* 0xfffffffc00f08947 */ /* 0x008fea000383ffff */
[----:B------:R-:W-:Y:S05]  /*11930*/  BRA `(.L_x_296) ;  /* 0xffffffec00807947 */ /* 0x000fea000383ffff */
.L_x_237:
[----:B------:R-:W-:-:S07]  /*11940*/  MOV R0, UR4 ;  /* 0x0000000400007c02 */ /* 0x000fce0008000f00 */
.L_x_297:
[----:B-1----:R1:W3:Y:S02]  /*11950*/  SYNCS.PHASECHK.TRANS64.TRYWAIT P1, [R0+URZ+0x180], R3 ;  /* 0x00018003000075a7 */ /* 0x0022e400080211ff */
[----:B---3--:R-:W-:Y:S05]  /*11960*/  @!P1 NANOSLEEP.SYNCS 0x989680 ;  /* 0x009896800000995d */ /* 0x008fea0003900000 */
[----:B------:R-:W3:Y:S02]  /*11970*/  @!P1 SYNCS.PHASECHK.TRANS64 P1, [R0+URZ+0x180], R3 ;  /* 0x00018003000095a7 */ /* 0x000ee400080210ff */
[----:B---3--:R-:W-:Y:S05]  /*11980*/  @!P1 BRA `(.L_x_297) ;  /* 0xfffffffc00f09947 */ /* 0x008fea000383ffff */
[----:B------:R-:W-:Y:S05]  /*11990*/  BRA `(.L_x_298) ;  /* 0xffffffec00d47947 */ /* 0x000fea000383ffff */
        .weak           $__internal_0_$__cuda_sm10x_tcgen05_guardrail_trap_col_being_dealloced_not_returned_by_alloc
        .type           $__internal_0_$__cuda_sm10x_tcgen05_guardrail_trap_col_being_dealloced_not_returned_by_alloc,@function
        .size           $__internal_0_$__cuda_sm10x_tcgen05_guardrail_trap_col_being_dealloced_not_returned_by_alloc,($__internal_1_$__cuda_sm10x_tcgen05_guardrail_trap_phase_invalid_during_alloc - $__internal_0_$__cuda_sm10x_tcgen05_guardrail_trap_col_being_dealloced_not_returned_by_alloc)
$__internal_0_$__cuda_sm10x_tcgen05_guardrail_trap_col_being_dealloced_not_returned_by_alloc:
[----:B------:R-:W-:Y:S05]  /*119a0*/  BPT.TRAP 0x1 ;  /* 0x000000040000795c */ /* 0x000fea0000300000 */
[----:B------:R-:W-:-:S04]  /*119b0*/  HFMA2 R3, -RZ, RZ, 0, 0 ;  /* 0x00000000ff037431 */ /* 0x000fc800000001ff */
[----:B------:R-:W-:Y:S05]  /*119c0*/  RET.REL.NODEC R2 `(_ZN7cutlass13device_kernelINS_4gemm6kernel13GemmUniversalINS1_17GroupProblemShapeIN4cute5tupleIJiiiEEEEENS1_10collective13CollectiveMmaINS1_40MainloopSm100ArrayTmaUmmaWarpSpecializedILi6ELi8ELi4ENS6_IJNS5_1CILi2EEENSC_ILi1EEESE_EEEEENS6_IJNSC_ILi128EEESH_SH_EEENS_10bfloat16_tEPNS6_IJlSE_NSC_ILi0EEEEEESJ_SM_NS5_8TiledMMAINS5_8MMA_AtomIJNS5_26SM100_MMA_F16BF16_2x1SM_SSISJ_SJ_fLi128ELi128ELNS5_4UMMA5MajorE0ELSR_0ELNSQ_7ScaleInE0ELSS_0EEEEEENS5_6LayoutINS6_IJSE_SE_SE_EEENS6_IJSK_SK_SK_EEEEENS6_IJNS5_10UnderscoreESZ_SZ_EEEEENS5_18SM100_TMA_2SM_LOADENS5_14ComposedLayoutINS5_7SwizzleILi3ELi4ELi3EEENS5_18smem_ptr_flag_bitsILi16EEENSV_INS6_IJNSC_ILi8EEENSC_ILi64EEEEEENS6_IJS19_SE_EEEEEEEvNS5_8identityES12_S1D_vS1E_EENS_8epilogue10collective18CollectiveEpilogueINS1G_31Sm100PtrArrayTmaWarpSpecializedILi4ELi2ELi16ELb1ELb0EEEJNS6_IJS19_SH_SH_EEENS6_IJNSV_IS19_SE_EENSV_INS6_IJNSC_ILi16EEESD_EEENS6_IJSE_S19_EEEEEEEENS_6half_tEPNS6_IJSE_lSK_EEES1S_S1U_NS1G_6fusion15FusionCallbacksIS1K_NS1V_17LinearCombinationIS1S_fS1S_fLNS_15FloatRoundStyleE2EEES1L_S1R_JEEENS5_5SM1004TMEM4LOAD26SM100_TMEM_LOAD_16dp256b2xENS5_13SM90_TMA_LOADENS13_IS15_S17_NSV_INS6_IJS19_S18_EEES1P_EEEENS5_17SM75_U16x8_LDSM_TENS5_14SM90_TMA_STOREES28_NS5_17SM90_U16x8_STSM_TENS5_39AutoVectorizingCopyWithAssumedAlignmentILi128EEEEEEvvEEEEvNT_6ParamsE) ;  /* 0xfffffee4028c7950 */ /* 0x000fea0003c3ffff */
        .weak           $__internal_1_$__cuda_sm10x_tcgen05_guardrail_trap_phase_invalid_during_alloc
        .type           $__internal_1_$__cuda_sm10x_tcgen05_guardrail_trap_phase_invalid_during_alloc,@function
        .size           $__internal_1_$__cuda_sm10x_tcgen05_guardrail_trap_phase_invalid_during_alloc,($__internal_2_$__cuda_sm10x_tcgen05_guardrail_trap_unallocated_columns_being_dealloced - $__internal_1_$__cuda_sm10x_tcgen05_guardrail_trap_phase_invalid_during_alloc)
$__internal_1_$__cuda_sm10x_tcgen05_guardrail_trap_phase_invalid_during_alloc:
[----:B------:R-:W-:Y:S05]  /*119d0*/  BPT.TRAP 0x1 ;  /* 0x000000040000795c */ /* 0x000fea0000300000 */
[----:B------:R-:W-:-:S04]  /*119e0*/  MOV R3, 0x0 ;  /* 0x0000000000037802 */ /* 0x000fc80000000f00 */
[----:B------:R-:W-:Y:S05]  /*119f0*/  RET.REL.NODEC R2 `(_ZN7cutlass13device_kernelINS_4gemm6kernel13GemmUniversalINS1_17GroupProblemShapeIN4cute5tupleIJiiiEEEEENS1_10collective13CollectiveMmaINS1_40MainloopSm100ArrayTmaUmmaWarpSpecializedILi6ELi8ELi4ENS6_IJNS5_1CILi2EEENSC_ILi1EEESE_EEEEENS6_IJNSC_ILi128EEESH_SH_EEENS_10bfloat16_tEPNS6_IJlSE_NSC_ILi0EEEEEESJ_SM_NS5_8TiledMMAINS5_8MMA_AtomIJNS5_26SM100_MMA_F16BF16_2x1SM_SSISJ_SJ_fLi128ELi128ELNS5_4UMMA5MajorE0ELSR_0ELNSQ_7ScaleInE0ELSS_0EEEEEENS5_6LayoutINS6_IJSE_SE_SE_EEENS6_IJSK_SK_SK_EEEEENS6_IJNS5_10UnderscoreESZ_SZ_EEEEENS5_18SM100_TMA_2SM_LOADENS5_14ComposedLayoutINS5_7SwizzleILi3ELi4ELi3EEENS5_18smem_ptr_flag_bitsILi16EEENSV_INS6_IJNSC_ILi8EEENSC_ILi64EEEEEENS6_IJS19_SE_EEEEEEEvNS5_8identityES12_S1D_vS1E_EENS_8epilogue10collective18CollectiveEpilogueINS1G_31Sm100PtrArrayTmaWarpSpecializedILi4ELi2ELi16ELb1ELb0EEEJNS6_IJS19_SH_SH_EEENS6_IJNSV_IS19_SE_EENSV_INS6_IJNSC_ILi16EEESD_EEENS6_IJSE_S19_EEEEEEEENS_6half_tEPNS6_IJSE_lSK_EEES1S_S1U_NS1G_6fusion15FusionCallbacksIS1K_NS1V_17LinearCombinationIS1S_fS1S_fLNS_15FloatRoundStyleE2EEES1L_S1R_JEEENS5_5SM1004TMEM4LOAD26SM100_TMEM_LOAD_16dp256b2xENS5_13SM90_TMA_LOADENS13_IS15_S17_NSV_INS6_IJS19_S18_EEES1P_EEEENS5_17SM75_U16x8_LDSM_TENS5_14SM90_TMA_STOREES28_NS5_17SM90_U16x8_STSM_TENS5_39AutoVectorizingCopyWithAssumedAlignmentILi128EEEEEEvvEEEEvNT_6ParamsE) ;  /* 0xfffffee402807950 */ /* 0x000fea0003c3ffff */
        .weak           $__internal_2_$__cuda_sm10x_tcgen05_guardrail_trap_unallocated_columns_being_dealloced
        .type           $__internal_2_$__cuda_sm10x_tcgen05_guardrail_trap_unallocated_columns_being_dealloced,@function
        .size           $__internal_2_$__cuda_sm10x_tcgen05_guardrail_trap_unallocated_columns_being_dealloced,($__internal_3_$__cuda_sm20_div_u64 - $__internal_2_$__cuda_sm10x_tcgen05_guardrail_trap_unallocated_columns_being_dealloced)
$__internal_2_$__cuda_sm10x_tcgen05_guardrail_trap_unallocated_columns_being_dealloced:
[----:B------:R-:W-:Y:S05]  /*11a00*/  BPT.TRAP 0x1 ;  /* 0x000000040000795c */ /* 0x000fea0000300000 */
[----:B------:R-:W-:-:S04]  /*11a10*/  HFMA2 R3, -RZ, RZ, 0, 0 ;  /* 0x00000000ff037431 */ /* 0x000fc800000001ff */
[----:B------:R-:W-:Y:S05]  /*11a20*/  RET.REL.NODEC R2 `(_ZN7cutlass13device_kernelINS_4gemm6kernel13GemmUniversalINS1_17GroupProblemShapeIN4cute5tupleIJiiiEEEEENS1_10collective13CollectiveMmaINS1_40MainloopSm100ArrayTmaUmmaWarpSpecializedILi6ELi8ELi4ENS6_IJNS5_1CILi2EEENSC_ILi1EEESE_EEEEENS6_IJNSC_ILi128EEESH_SH_EEENS_10bfloat16_tEPNS6_IJlSE_NSC_ILi0EEEEEESJ_SM_NS5_8TiledMMAINS5_8MMA_AtomIJNS5_26SM100_MMA_F16BF16_2x1SM_SSISJ_SJ_fLi128ELi128ELNS5_4UMMA5MajorE0ELSR_0ELNSQ_7ScaleInE0ELSS_0EEEEEENS5_6LayoutINS6_IJSE_SE_SE_EEENS6_IJSK_SK_SK_EEEEENS6_IJNS5_10UnderscoreESZ_SZ_EEEEENS5_18SM100_TMA_2SM_LOADENS5_14ComposedLayoutINS5_7SwizzleILi3ELi4ELi3EEENS5_18smem_ptr_flag_bitsILi16EEENSV_INS6_IJNSC_ILi8EEENSC_ILi64EEEEEENS6_IJS19_SE_EEEEEEEvNS5_8identityES12_S1D_vS1E_EENS_8epilogue10collective18CollectiveEpilogueINS1G_31Sm100PtrArrayTmaWarpSpecializedILi4ELi2ELi16ELb1ELb0EEEJNS6_IJS19_SH_SH_EEENS6_IJNSV_IS19_SE_EENSV_INS6_IJNSC_ILi16EEESD_EEENS6_IJSE_S19_EEEEEEEENS_6half_tEPNS6_IJSE_lSK_EEES1S_S1U_NS1G_6fusion15FusionCallbacksIS1K_NS1V_17LinearCombinationIS1S_fS1S_fLNS_15FloatRoundStyleE2EEES1L_S1R_JEEENS5_5SM1004TMEM4LOAD26SM100_TMEM_LOAD_16dp256b2xENS5_13SM90_TMA_LOADENS13_IS15_S17_NSV_INS6_IJS19_S18_EEES1P_EEEENS5_17SM75_U16x8_LDSM_TENS5_14SM90_TMA_STOREES28_NS5_17SM90_U16x8_STSM_TENS5_39AutoVectorizingCopyWithAssumedAlignmentILi128EEEEEEvvEEEEvNT_6ParamsE) ;  /* 0xfffffee402747950 */ /* 0x000fea0003c3ffff */
        .weak           $__internal_3_$__cuda_sm20_div_u64
        .type           $__internal_3_$__cuda_sm20_div_u64,@function
        .size           $__internal_3_$__cuda_sm20_div_u64,(.L_x_67 - $__internal_3_$__cuda_sm20_div_u64)
$__internal_3_$__cuda_sm20_div_u64:
[----:B------:R-:W1:Y:S08]  /*11a30*/  I2F.U64.RP R11, UR4 ;  /* 0x00000004000b7d12 */ /* 0x000e700008309000 */
[----:B-1----:R-:W1:Y:S02]  /*11a40*/  MUFU.RCP R3, R11 ;  /* 0x0000000b00037308 */ /* 0x002e640000001000 */
[----:B-1----:R-:W-:-:S06]  /*11a50*/  VIADD R3, R3, 0x1ffffffe ;  /* 0x1ffffffe03037836 */ /* 0x002fcc0000000000 */
[----:B------:R-:W1:Y:S02]  /*11a60*/  F2I.U64.TRUNC R18, R3 ;  /* 0x0000000300127311 */ /* 0x000e64000020d800 */
[----:B-1----:R-:W-:Y:S01]  /*11a70*/  R2UR UR12, R18 ;  /* 0x00000000120c72ca */ /* 0x002fe200000e0000 */
[----:B------:R-:W-:Y:S01]  /*11a80*/  IMAD.MOV.U32 R3, RZ, RZ, 0x0 ;  /* 0x00000000ff037424 */ /* 0x000fe200078e00ff */
[----:B------:R-:W-:-:S11]  /*11a90*/  R2UR UR13, R19 ;  /* 0x00000000130d72ca */ /* 0x000fd600000e0000 */
[----:B------:R-:W-:-:S04]  /*11aa0*/  UIMAD.WIDE.U32 UR14, UR12, UR4, URZ ;  /* 0x000000040c0e72a5 */ /* 0x000fc8000f8e00ff */
[----:B------:R-:W-:Y:S02]  /*11ab0*/  UIADD3 UR11, UP0, UPT, URZ, -UR14, URZ ;  /* 0x8000000eff0b7290 */ /* 0x000fe4000ff1e0ff */
[----:B------:R-:W-:Y:S02]  /*11ac0*/  UIMAD UR10, UR12, UR5, UR15 ;  /* 0x000000050c0a72a4 */ /* 0x000fe4000f8e020f */
[----:B------:R-:W-:Y:S02]  /*11ad0*/  UIMAD.WIDE.U32 UR14, UR12, UR11, URZ ;  /* 0x0000000b0c0e72a5 */ /* 0x000fe4000f8e00ff */
[----:B------:R-:W-:-:S04]  /*11ae0*/  UIMAD UR10, UR13, UR4, UR10 ;  /* 0x000000040d0a72a4 */ /* 0x000fc8000f8e020a */
[----:B------:R-:W-:Y:S01]  /*11af0*/  UIADD3.X UR10, UPT, UPT, URZ, ~UR10, URZ, UP0, !UPT ;  /* 0x8000000aff0a7290 */ /* 0x000fe200087fe4ff */
[----:B------:R-:W-:Y:S01]  /*11b00*/  UMOV UR14, UR15 ;  /* 0x0000000f000e7c82 */ /* 0x000fe20008000000 */
[----:B------:R-:W-:Y:S02]  /*11b10*/  UMOV UR15, UR12 ;  /* 0x0000000c000f7c82 */ /* 0x000fe40008000000 */
[----:B------:R-:W-:Y:S02]  /*11b20*/  UIMAD.WIDE.U32 UR18, UR13, UR10, URZ ;  /* 0x0000000a0d1272a5 */ /* 0x000fe4000f8e00ff */
[----:B------:R-:W-:Y:S02]  /*11b30*/  UIMAD.WIDE.U32 UR14, UP2, UR12, UR10, UR14 ;  /* 0x0000000a0c0e72a5 */ /* 0x000fe4000f84000e */
[----:B------:R-:W-:Y:S02]  /*11b40*/  UIMAD UR10, UR13, UR10, URZ ;  /* 0x0000000a0d0a72a4 */ /* 0x000fe4000f8e02ff */
[----:B------:R-:W-:-:S03]  /*11b50*/  UIMAD.WIDE.U32 UR14, UP1, UR13, UR11, UR14 ;  /* 0x0000000b0d0e72a5 */ /* 0x000fc6000f82000e */
[----:B------:R-:W-:Y:S01]  /*11b60*/  UMOV UR11, UR19 ;  /* 0x00000013000b7c82 */ /* 0x000fe20008000000 */
[----:B------:R-:W-:Y:S02]  /*11b70*/  UIADD3 UR15, UP0, UPT, UR10, UR15, URZ ;  /* 0x0000000f0a0f7290 */ /* 0x000fe4000ff1e0ff */
[----:B------:R-:W-:Y:S02]  /*11b80*/  UIADD3.X UR11, UPT, UPT, UR11, UR13, URZ, UP2, !UPT ;  /* 0x0000000d0b0b7290 */ /* 0x000fe400097fe4ff */
[----:B------:R-:W-:Y:S02]  /*11b90*/  UIMAD.WIDE.U32 UR18, UR15, UR4, URZ ;  /* 0x000000040f1272a5 */ /* 0x000fe4000f8e00ff */
[----:B------:R-:W-:Y:S02]  /*11ba0*/  UIADD3.X UR12, UPT, UPT, URZ, URZ, UR11, UP0, UP1 ;  /* 0x000000ffff0c7290 */ /* 0x000fe400087e240b */
[----:B------:R-:W-:Y:S02]  /*11bb0*/  UIADD3 UR10, UP0, UPT, URZ, -UR18, URZ ;  /* 0x80000012ff0a7290 */ /* 0x000fe4000ff1e0ff */
[----:B------:R-:W-:-:S02]  /*11bc0*/  UIMAD UR11, UR15, UR5, UR19 ;  /* 0x000000050f0b72a4 */ /* 0x000fc4000f8e0213 */
[----:B------:R-:W-:Y:S02]  /*11bd0*/  UIMAD.WIDE.U32 UR18, UR15, UR10, URZ ;  /* 0x0000000a0f1272a5 */ /* 0x000fe4000f8e00ff */
[----:B------:R-:W-:-:S04]  /*11be0*/  UIMAD UR11, UR12, UR4, UR11 ;  /* 0x000000040c0b72a4 */ /* 0x000fc8000f8e020b */
[----:B------:R-:W-:Y:S01]  /*11bf0*/  UIADD3.X UR11, UPT, UPT, URZ, ~UR11, URZ, UP0, !UPT ;  /* 0x8000000bff0b7290 */ /* 0x000fe200087fe4ff */
[----:B------:R-:W-:-:S03]  /*11c00*/  UMOV UR14, UR19 ;  /* 0x00000013000e7c82 */ /* 0x000fc60008000000 */
[----:B------:R-:W-:Y:S02]  /*11c10*/  UIMAD.WIDE.U32 UR18, UP2, UR15, UR11, UR14 ;  /* 0x0000000b0f1272a5 */ /* 0x000fe4000f84000e */
[----:B------:R-:W-:Y:S02]  /*11c20*/  UIMAD.WIDE.U32 UR14, UR12, UR11, URZ ;  /* 0x0000000b0c0e72a5 */ /* 0x000fe4000f8e00ff */
[----:B------:R-:W-:Y:S02]  /*11c30*/  UIMAD.WIDE.U32 UR18, UP1, UR12, UR10, UR18 ;  /* 0x0000000a0c1272a5 */ /* 0x000fe4000f820012 */
[----:B------:R-:W-:-:S05]  /*11c40*/  UIMAD UR10, UR12, UR11, URZ ;  /* 0x0000000b0c0a72a4 */ /* 0x000fca000f8e02ff */
[----:B------:R-:W-:Y:S02]  /*11c50*/  UMOV UR11, UR19 ;  /* 0x00000013000b7c82 */ /* 0x000fe40008000000 */
[----:B------:R-:W-:-:S03]  /*11c60*/  UIADD3 UR10, UP0, UPT, UR10, UR11, URZ ;  /* 0x0000000b0a0a7290 */ /* 0x000fc6000ff1e0ff */
[----:B------:R-:W-:Y:S01]  /*11c70*/  UMOV UR11, UR15 ;  /* 0x0000000f000b7c82 */ /* 0x000fe20008000000 */
[----:B------:R-:W-:Y:S02]  /*11c80*/  UIMAD.WIDE.U32 UR18, UR10, UR6, URZ ;  /* 0x000000060a1272a5 */ /* 0x000fe4000f8e00ff */
[----:B------:R-:W-:-:S04]  /*11c90*/  UIADD3.X UR11, UPT, UPT, UR11, UR12, URZ, UP2, !UPT ;  /* 0x0000000c0b0b7290 */ /* 0x000fc800097fe4ff */
[----:B------:R-:W-:Y:S01]  /*11ca0*/  UIADD3.X UR14, UPT, UPT, URZ, URZ, UR11, UP0, UP1 ;  /* 0x000000ffff0e7290 */ /* 0x000fe200087e240b */
[----:B------:R-:W-:Y:S01]  /*11cb0*/  UMOV UR18, UR19 ;  /* 0x0000001300127c82 */ /* 0x000fe20008000000 */
[----:B------:R-:W-:Y:S02]  /*11cc0*/  UMOV UR19, URZ ;  /* 0x000000ff00137c82 */ /* 0x000fe40008000000 */
[----:B------:R-:W-:Y:S02]  /*11cd0*/  UIMAD.WIDE.U32 UR12, UR14, UR9, URZ ;  /* 0x000000090e0c72a5 */ /* 0x000fe4000f8e00ff */
[----:B------:R-:W-:-:S04]  /*11ce0*/  UIMAD.WIDE.U32 UR10, UR10, UR9, UR18 ;  /* 0x000000090a0a72a5 */ /* 0x000fc8000f8e0012 */
[----:B------:R-:W-:Y:S02]  /*11cf0*/  UIMAD.WIDE.U32 UR10, UP1, UR14, UR6, UR10 ;  /* 0x000000060e0a72a5 */ /* 0x000fe4000f82000a */
[----:B------:R-:W-:-:S04]  /*11d00*/  UIMAD UR14, UR14, UR9, URZ ;  /* 0x000000090e0e72a4 */ /* 0x000fc8000f8e02ff */
[----:B------:R-:W-:-:S03]  /*11d10*/  UIADD3 UR14, UP0, UPT, UR14, UR11, URZ ;  /* 0x0000000b0e0e7290 */ /* 0x000fc6000ff1e0ff */
[----:B------:R-:W-:Y:S01]  /*11d20*/  UMOV UR11, UR13 ;  /* 0x0000000d000b7c82 */ /* 0x000fe20008000000 */
[----:B------:R-:W-:Y:S02]  /*11d30*/  UIMAD.WIDE.U32 UR18, UR14, UR4, URZ ;  /* 0x000000040e1272a5 */ /* 0x000fe4000f8e00ff */
[----:B------:R-:W-:Y:S02]  /*11d40*/  UIADD3.X UR11, UPT, UPT, UR11, URZ, URZ, UP1, !UPT ;  /* 0x000000ff0b0b7290 */ /* 0x000fe40008ffe4ff */
[----:B------:R-:W-:Y:S02]  /*11d50*/  UIADD3 UR13, UPT, UPT, UR14, 0x1, URZ ;  /* 0x000000010e0d7890 */ /* 0x000fe4000fffe0ff */
[----:B------:R-:W-:Y:S02]  /*11d60*/  UIADD3.X UR12, UPT, UPT, URZ, UR11, URZ, UP0, !UPT ;  /* 0x0000000bff0c7290 */ /* 0x000fe400087fe4ff */
[----:B------:R-:W-:Y:S02]  /*11d70*/  UIMAD UR11, UR14, UR5, UR19 ;  /* 0x000000050e0b72a4 */ /* 0x000fe4000f8e0213 */
[----:B------:R-:W-:-:S02]  /*11d80*/  UIADD3 UR10, UP0, UPT, -UR18, UR6, URZ ;  /* 0x00000006120a7290 */ /* 0x000fc4000ff1e1ff */
[----:B------:R-:W-:Y:S02]  /*11d90*/  UIMAD UR11, UR12, UR4, UR11 ;  /* 0x000000040c0b72a4 */ /* 0x000fe4000f8e020b */
[----:B------:R-:W-:Y:S02]  /*11da0*/  UISETP.GE.U32.AND UP1, UPT, UR10, UR4, UPT ;  /* 0x000000040a00728c */ /* 0x000fe4000bf26070 */
[----:B------:R-:W-:Y:S02]  /*11db0*/  UIADD3.X UR9, UPT, UPT, ~UR11, UR9, URZ, UP0, !UPT ;  /* 0x000000090b097290 */ /* 0x000fe400087fe5ff */
[----:B------:R-:W-:Y:S02]  /*11dc0*/  UIADD3 UR12, UP0, UPT, -UR4, UR10, URZ ;  /* 0x0000000a040c7290 */ /* 0x000fe4000ff1e1ff */
[----:B------:R-:W-:Y:S02]  /*11dd0*/  UISETP.GE.U32.AND.EX UP1, UPT, UR9, UR5, UPT, UP1 ;  /* 0x000000050900728c */ /* 0x000fe4000bf26110 */
[----:B------:R-:W-:-:S02]  /*11de0*/  UIADD3.X UR11, UPT, UPT, ~UR5, UR9, URZ, UP0, !UPT ;  /* 0x00000009050b7290 */ /* 0x000fc400087fe5ff */
[----:B------:R-:W-:Y:S02]  /*11df0*/  USEL UR12, UR12, UR10, UP1 ;  /* 0x0000000a0c0c7287 */ /* 0x000fe40008800000 */
[----:B------:R-:W-:Y:S02]  /*11e00*/  USEL UR11, UR11, UR9, UP1 ;  /* 0x000000090b0b7287 */ /* 0x000fe40008800000 */
[----:B------:R-:W-:Y:S02]  /*11e10*/  USEL UR13, UR13, UR14, UP1 ;  /* 0x0000000e0d0d7287 */ /* 0x000fe40008800000 */
[----:B------:R-:W-:Y:S02]  /*11e20*/  UISETP.GE.U32.AND UP1, UPT, UR12, UR4, UPT ;  /* 0x000000040c00728c */ /* 0x000fe4000bf26070 */
[----:B------:R-:W-:Y:S02]  /*11e30*/  UISETP.NE.U32.AND UP0, UPT, UR4, URZ, UPT ;  /* 0x000000ff0400728c */ /* 0x000fe4000bf05070 */
[----:B------:R-:W-:-:S02]  /*11e40*/  UIADD3 UR9, UPT, UPT, UR13, 0x1, URZ ;  /* 0x000000010d097890 */ /* 0x000fc4000fffe0ff */
[----:B------:R-:W-:Y:S02]  /*11e50*/  UISETP.GE.U32.AND.EX UP1, UPT, UR11, UR5, UPT, UP1 ;  /* 0x000000050b00728c */ /* 0x000fe4000bf26110 */
[----:B------:R-:W-:Y:S02]  /*11e60*/  UISETP.NE.AND.EX UP0, UPT, UR5, URZ, UPT, UP0 ;  /* 0x000000ff0500728c */ /* 0x000fe4000bf05300 */
[----:B------:R-:W-:-:S04]  /*11e70*/  USEL UR9, UR9, UR13, UP1 ;  /* 0x0000000d09097287 */ /* 0x000fc80008800000 */
[----:B------:R-:W-:Y:S01]  /*11e80*/  USEL UR12, UR9, 0xffffffff, UP0 ;  /* 0xffffffff090c7887 */ /* 0x000fe20008000000 */
[----:B------:R-:W-:Y:S11]  /*11e90*/  RET.REL.NODEC R2 `(_ZN7cutlass13device_kernelINS_4gemm6kernel13GemmUniversalINS1_17GroupProblemShapeIN4cute5tupleIJiiiEEEEENS1_10collective13CollectiveMmaINS1_40MainloopSm100ArrayTmaUmmaWarpSpecializedILi6ELi8ELi4ENS6_IJNS5_1CILi2EEENSC_ILi1EEESE_EEEEENS6_IJNSC_ILi128EEESH_SH_EEENS_10bfloat16_tEPNS6_IJlSE_NSC_ILi0EEEEEESJ_SM_NS5_8TiledMMAINS5_8MMA_AtomIJNS5_26SM100_MMA_F16BF16_2x1SM_SSISJ_SJ_fLi128ELi128ELNS5_4UMMA5MajorE0ELSR_0ELNSQ_7ScaleInE0ELSS_0EEEEEENS5_6LayoutINS6_IJSE_SE_SE_EEENS6_IJSK_SK_SK_EEEEENS6_IJNS5_10UnderscoreESZ_SZ_EEEEENS5_18SM100_TMA_2SM_LOADENS5_14ComposedLayoutINS5_7SwizzleILi3ELi4ELi3EEENS5_18smem_ptr_flag_bitsILi16EEENSV_INS6_IJNSC_ILi8EEENSC_ILi64EEEEEENS6_IJS19_SE_EEEEEEEvNS5_8identityES12_S1D_vS1E_EENS_8epilogue10collective18CollectiveEpilogueINS1G_31Sm100PtrArrayTmaWarpSpecializedILi4ELi2ELi16ELb1ELb0EEEJNS6_IJS19_SH_SH_EEENS6_IJNSV_IS19_SE_EENSV_INS6_IJNSC_ILi16EEESD_EEENS6_IJSE_S19_EEEEEEEENS_6half_tEPNS6_IJSE_lSK_EEES1S_S1U_NS1G_6fusion15FusionCallbacksIS1K_NS1V_17LinearCombinationIS1S_fS1S_fLNS_15FloatRoundStyleE2EEES1L_S1R_JEEENS5_5SM1004TMEM4LOAD26SM100_TMEM_LOAD_16dp256b2xENS5_13SM90_TMA_LOADENS13_IS15_S17_NSV_INS6_IJS19_S18_EEES1P_EEEENS5_17SM75_U16x8_LDSM_TENS5_14SM90_TMA_STOREES28_NS5_17SM90_U16x8_STSM_TENS5_39AutoVectorizingCopyWithAssumedAlignmentILi128EEEEEEvvEEEEvNT_6ParamsE) ;  /* 0xfffffee002587950 */ /* 0x000ff60003c3ffff */
.L_x_67:
[----:B------:R-:W-:Y:S01]  /*11ea0*/  MOV R30, R18 ;  /* 0x00000012001e7202 */ /* 0x000fe20000000f00 */
[----:B------:R-:W-:-:S04]  /*11eb0*/  IMAD.MOV.U32 R31, RZ, RZ, R3 ;  /* 0x000000ffff1f7224 */ /* 0x000fc800078e0003 */
[----:B------:R-:W1:Y:S08]  /*11ec0*/  I2F.U64.RP R22, R30 ;  /* 0x0000001e00167312 */ /* 0x000e700000309000 */
[----:B-1----:R-:W1:Y:S02]  /*11ed0*/  MUFU.RCP R24, R22 ;  /* 0x0000001600187308 */ /* 0x002e640000001000 */
[----:B-1----:R-:W-:-:S06]  /*11ee0*/  IADD3 R24, PT, PT, R24, 0x1ffffffe, RZ ;  /* 0x1ffffffe18187810 */ /* 0x002fcc0007ffe0ff */
[----:B------:R-:W1:Y:S02]  /*11ef0*/  F2I.U64.TRUNC R24, R24 ;  /* 0x0000001800187311 */ /* 0x000e64000020d800 */
[----:B-1----:R-:W-:Y:S01]  /*11f00*/  IMAD.WIDE.U32 R20, R24, R18, RZ ;  /* 0x0000001218147225 */ /* 0x002fe200078e00ff */
[----:B------:R-:W-:-:S03]  /*11f10*/  MOV R29, R24 ;  /* 0x00000018001d7202 */ /* 0x000fc60000000f00 */
[----:B------:R-:W-:Y:S01]  /*11f20*/  IMAD R21, R24, R3, R21 ;  /* 0x0000000318157224 */ /* 0x000fe200078e0215 */
[----:B------:R-:W-:-:S03]  /*11f30*/  IADD3 R27, P0, PT, RZ, -R20, RZ ;  /* 0x80000014ff1b7210 */ /* 0x000fc60007f1e0ff */
[----:B------:R-:W-:Y:S02]  /*11f40*/  IMAD R20, R25, R18, R21 ;  /* 0x0000001219147224 */ /* 0x000fe400078e0215 */
[----:B------:R-:W-:-:S04]  /*11f50*/  IMAD.HI.U32 R28, R24, R27, RZ ;  /* 0x0000001b181c7227 */ /* 0x000fc800078e00ff */
[----:B------:R-:W-:-:S04]  /*11f60*/  IMAD.X R20, RZ, RZ, ~R20, P0 ;  /* 0x000000ffff147224 */ /* 0x000fc800000e0e14 */
[----:B------:R-:W-:-:S04]  /*11f70*/  IMAD.WIDE.U32 R28, P2, R24, R20, R28 ;  /* 0x00000014181c7225 */ /* 0x000fc8000784001c */
[C---:B------:R-:W-:Y:S02]  /*11f80*/  IMAD R26, R25.reuse, R20, RZ ;  /* 0x00000014191a7224 */ /* 0x040fe400078e02ff */
[----:B------:R-:W-:-:S04]  /*11f90*/  IMAD.HI.U32 R27, P1, R25, R27, R28 ;  /* 0x0000001b191b7227 */ /* 0x000fc8000782001c */
[----:B------:R-:W-:Y:S01]  /*11fa0*/  IMAD.HI.U32 R20, R25, R20, RZ ;  /* 0x0000001419147227 */ /* 0x000fe200078e00ff */
[----:B------:R-:W-:-:S03]  /*11fb0*/  IADD3 R27, P0, PT, R26, R27, RZ ;  /* 0x0000001b1a1b7210 */ /* 0x000fc60007f1e0ff */
[----:B------:R-:W-:Y:S02]  /*11fc0*/  IMAD.X R25, R20, 0x1, R25, P2 ;  /* 0x0000000114197824 */ /* 0x000fe400010e0619 */
[----:B------:R-:W-:-:S03]  /*11fd0*/  IMAD.WIDE.U32 R28, R27, R18, RZ ;  /* 0x000000121b1c7225 */ /* 0x000fc600078e00ff */
[----:B------:R-:W-:Y:S01]  /*11fe0*/  IADD3.X R25, PT, PT, RZ, RZ, R25, P0, P1 ;  /* 0x000000ffff197210 */ /* 0x000fe200007e2419 */
[----:B------:R-:W-:Y:S01]  /*11ff0*/  IMAD R20, R27, R3, R29 ;  /* 0x000000031b147224 */ /* 0x000fe200078e021d */
[----:B------:R-:W-:-:S03]  /*12000*/  IADD3 R21, P0, PT, RZ, -R28, RZ ;  /* 0x8000001cff157210 */ /* 0x000fc60007f1e0ff */
[----:B------:R-:W-:Y:S02]  /*12010*/  IMAD R20, R25, R18, R20 ;  /* 0x0000001219147224 */ /* 0x000fe400078e0214 */
[----:B------:R-:W-:-:S03]  /*12020*/  IMAD.HI.U32 R26, R27, R21, RZ ;  /* 0x000000151b1a7227 */ /* 0x000fc600078e00ff */
[----:B------:R-:W-:-:S05]  /*12030*/  IADD3.X R20, PT, PT, RZ, ~R20, RZ, P0, !PT ;  /* 0x80000014ff147210 */ /* 0x000fca00007fe4ff */
[----:B------:R-:W-:-:S04]  /*12040*/  IMAD.WIDE.U32 R26, P2, R27, R20, R26 ;  /* 0x000000141b1a7225 */ /* 0x000fc8000784001a */
[C---:B------:R-:W-:Y:S02]  /*12050*/  IMAD R22, R25.reuse, R20, RZ ;  /* 0x0000001419167224 */ /* 0x040fe400078e02ff */
[----:B------:R-:W-:-:S04]  /*12060*/  IMAD.HI.U32 R21, P1, R25, R21, R26 ;  /* 0x0000001519157227 */ /* 0x000fc8000782001a */
[----:B------:R-:W-:Y:S02]  /*12070*/  HFMA2 R27, -RZ, RZ, 0, 0 ;  /* 0x00000000ff1b7431 */ /* 0x000fe400000001ff */
[----:B------:R-:W-:Y:S01]  /*12080*/  IMAD.HI.U32 R20, R25, R20, RZ ;  /* 0x0000001419147227 */ /* 0x000fe200078e00ff */
[----:B------:R-:W-:-:S03]  /*12090*/  IADD3 R24, P0, PT, R22, R21, RZ ;  /* 0x0000001516187210 */ /* 0x000fc60007f1e0ff */
[----:B------:R-:W-:Y:S02]  /*120a0*/  IMAD.X R20, R20, 0x1, R25, P2 ;  /* 0x0000000114147824 */ /* 0x000fe400010e0619 */
[----:B------:R-:W-:-:S03]  /*120b0*/  IMAD.HI.U32 R26, R24, R19, RZ ;  /* 0x00000013181a7227 */ /* 0x000fc600078e00ff */
[----:B------:R-:W-:Y:S01]  /*120c0*/  IADD3.X R22, PT, PT, RZ, RZ, R20, P0, P1 ;  /* 0x000000ffff167210 */ /* 0x000fe200007e2414 */
[----:B------:R-:W-:-:S04]  /*120d0*/  IMAD.WIDE.U32 R24, R24, R15, R26 ;  /* 0x0000000f18187225 */ /* 0x000fc800078e001a */
[C---:B------:R-:W-:Y:S02]  /*120e0*/  IMAD R20, R22.reuse, R15, RZ ;  /* 0x0000000f16147224 */ /* 0x040fe400078e02ff */
[----:B------:R-:W-:-:S04]  /*120f0*/  IMAD.HI.U32 R25, P1, R22, R19, R24 ;  /* 0x0000001316197227 */ /* 0x000fc80007820018 */
[----:B------:R-:W-:Y:S01]  /*12100*/  IMAD.HI.U32 R21, R22, R15, RZ ;  /* 0x0000000f16157227 */ /* 0x000fe200078e00ff */
[----:B------:R-:W-:-:S04]  /*12110*/  IADD3 R20, P0, PT, R20, R25, RZ ;  /* 0x0000001914147210 */ /* 0x000fc80007f1e0ff */
[----:B------:R-:W-:Y:S01]  /*12120*/  IADD3.X R21, PT, PT, R21, RZ, RZ, P1, !PT ;  /* 0x000000ff15157210 */ /* 0x000fe20000ffe4ff */
[----:B------:R-:W-:-:S04]  /*12130*/  IMAD.WIDE.U32 R24, R20, R18, RZ ;  /* 0x0000001214187225 */ /* 0x000fc800078e00ff */
[----:B------:R-:W-:Y:S01]  /*12140*/  IMAD.X R22, RZ, RZ, R21, P0 ;  /* 0x000000ffff167224 */ /* 0x000fe200000e0615 */
[----:B------:R-:W-:Y:S01]  /*12150*/  IADD3 R19, P0, PT, -R24, R19, RZ ;  /* 0x0000001318137210 */ /* 0x000fe20007f1e1ff */
[----:B------:R-:W-:-:S03]  /*12160*/  IMAD R21, R20, R3, R25 ;  /* 0x0000000314157224 */ /* 0x000fc600078e0219 */
[-C--:B------:R-:W-:Y:S01]  /*12170*/  ISETP.GE.U32.AND P2, PT, R19, R18.reuse, PT ;  /* 0x000000121300720c */ /* 0x080fe20003f46070 */
[----:B------:R-:W-:Y:S01]  /*12180*/  IMAD R22, R22, R18, R21 ;  /* 0x0000001216167224 */ /* 0x000fe200078e0215 */
[----:B------:R-:W-:Y:S01]  /*12190*/  IADD3 R24, P1, PT, -R18, R19, RZ ;  /* 0x0000001312187210 */ /* 0x000fe20007f3e1ff */
[----:B------:R-:W-:-:S03]  /*121a0*/  VIADD R21, R20, 0x1 ;  /* 0x0000000114157836 */ /* 0x000fc60000000000 */
[----:B------:R-:W-:-:S04]  /*121b0*/  IADD3.X R22, PT, PT, ~R22, R15, RZ, P0, !PT ;  /* 0x0000000f16167210 */ /* 0x000fc800007fe5ff */
[----:B------:R-:W-:Y:S02]  /*121c0*/  ISETP.GE.U32.AND.EX P0, PT, R22, R3, PT, P2 ;  /* 0x000000031600720c */ /* 0x000fe40003f06120 */
[-C--:B------:R-:W-:Y:S02]  /*121d0*/  IADD3.X R15, PT, PT, ~R3, R22.reuse, RZ, P1, !PT ;  /* 0x00000016030f7210 */ /* 0x080fe40000ffe5ff */
[----:B------:R-:W-:Y:S02]  /*121e0*/  SEL R19, R24, R19, P0 ;  /* 0x0000001318137207 */ /* 0x000fe40000000000 */
[----:B------:R-:W-:Y:S02]  /*121f0*/  SEL R22, R15, R22, P0 ;  /* 0x000000160f167207 */ /* 0x000fe40000000000 */
[----:B------:R-:W-:Y:S02]  /*12200*/  SEL R21, R21, R20, P0 ;  /* 0x0000001415157207 */ /* 0x000fe40000000000 */
[----:B------:R-:W-:-:S02]  /*12210*/  ISETP.GE.U32.AND P1, PT, R19, R18, PT ;  /* 0x000000121300720c */ /* 0x000fc40003f26070 */
[----:B------:R-:W-:Y:S02]  /*12220*/  ISETP.NE.U32.AND P0, PT, R18, RZ, PT ;  /* 0x000000ff1200720c */ /* 0x000fe40003f05070 */
[----:B------:R-:W-:Y:S02]  /*12230*/  IADD3 R20, PT, PT, R21, 0x1, RZ ;  /* 0x0000000115147810 */ /* 0x000fe40007ffe0ff */
[----:B------:R-:W-:Y:S02]  /*12240*/  ISETP.GE.U32.AND.EX P1, PT, R22, R3, PT, P1 ;  /* 0x000000031600720c */ /* 0x000fe40003f26110 */
[----:B------:R-:W-:Y:S02]  /*12250*/  ISETP.NE.AND.EX P0, PT, R3, RZ, PT, P0 ;  /* 0x000000ff0300720c */ /* 0x000fe40003f05300 */
[----:B------:R-:W-:Y:S02]  /*12260*/  MOV R3, 0x0 ;  /* 0x0000000000037802 */ /* 0x000fe40000000f00 */
[----:B------:R-:W-:-:S04]  /*12270*/  SEL R20, R20, R21, P1 ;  /* 0x0000001514147207 */ /* 0x000fc80000800000 */
[----:B------:R-:W-:Y:S01]  /*12280*/  SEL R20, R20, 0xffffffff, P0 ;  /* 0xffffffff14147807 */ /* 0x000fe20000000000 */
[----:B------:R-:W-:Y:S06]  /*12290*/  RET.REL.NODEC R2 `(_ZN7cutlass13device_kernelINS_4gemm6kernel13GemmUniversalINS1_17GroupProblemShapeIN4cute5tupleIJiiiEEEEENS1_10collective13CollectiveMmaINS1_40MainloopSm100ArrayTmaUmmaWarpSpecializedILi6ELi8ELi4ENS6_IJNS5_1CILi2EEENSC_ILi1EEESE_EEEEENS6_IJNSC_ILi128EEESH_SH_EEENS_10bfloat16_tEPNS6_IJlSE_NSC_ILi0EEEEEESJ_SM_NS5_8TiledMMAINS5_8MMA_AtomIJNS5_26SM100_MMA_F16BF16_2x1SM_SSISJ_SJ_fLi128ELi128ELNS5_4UMMA5MajorE0ELSR_0ELNSQ_7ScaleInE0ELSS_0EEEEEENS5_6LayoutINS6_IJSE_SE_SE_EEENS6_IJSK_SK_SK_EEEEENS6_IJNS5_10UnderscoreESZ_SZ_EEEEENS5_18SM100_TMA_2SM_LOADENS5_14ComposedLayoutINS5_7SwizzleILi3ELi4ELi3EEENS5_18smem_ptr_flag_bitsILi16EEENSV_INS6_IJNSC_ILi8EEENSC_ILi64EEEEEENS6_IJS19_SE_EEEEEEEvNS5_8identityES12_S1D_vS1E_EENS_8epilogue10collective18CollectiveEpilogueINS1G_31Sm100PtrArrayTmaWarpSpecializedILi4ELi2ELi16ELb1ELb0EEEJNS6_IJS19_SH_SH_EEENS6_IJNSV_IS19_SE_EENSV_INS6_IJNSC_ILi16EEESD_EEENS6_IJSE_S19_EEEEEEEENS_6half_tEPNS6_IJSE_lSK_EEES1S_S1U_NS1G_6fusion15FusionCallbacksIS1K_NS1V_17LinearCombinationIS1S_fS1S_fLNS_15FloatRoundStyleE2EEES1L_S1R_JEEENS5_5SM1004TMEM4LOAD26SM100_TMEM_LOAD_16dp256b2xENS5_13SM90_TMA_LOADENS13_IS15_S17_NSV_INS6_IJS19_S18_EEES1P_EEEENS5_17SM75_U16x8_LDSM_TENS5_14SM90_TMA_STOREES28_NS5_17SM90_U16x8_STSM_TENS5_39AutoVectorizingCopyWithAssumedAlignmentILi128EEEEEEvvEEEEvNT_6ParamsE) ;  /* 0xfffffedc02587950 */ /* 0x000fec0003c3ffff */
.L_x_299:
[----:B------:R-:W-:-:S00]  /*122a0*/  BRA `(.L_x_299) ;  /* 0xfffffffc00fc7947 */ /* 0x000fc0000383ffff */
[----:B------:R-:W-:-:S00]  /*122b0*/  NOP ;  /* 0x0000000000007918 */ /* 0x000fc00000000000 */
        /* <DEDUP_REMOVED lines=12> */
.L_x_311:


//--------------------- .nv.global.init           --------------------------
	.section	.nv.global.init,"aw",@progbits
.nv.global.init:
	.type		$str$26,@object
	.size		$str$26,($str$27 - $str$26)
$str$26:
        /*0000*/ 	.byte	0x28, 0x61, 0x64, 0x64, 0x72, 0x65, 0x73, 0x73, 0x20, 0x26, 0x20, 0x6d, 0x61, 0x73, 0x6b, 0x29
        /*0010*/ 	.byte	0x20, 0x3d, 0x3d, 0x20, 0x30, 0x00
	.type		$str$27,@object
	.size		$str$27,($str$25 - $str$27)
$str$27:
        /*0016*/ 	.byte	0x2f, 0x74, 0x6d, 0x70, 0x2f, 0x63, 0x75, 0x74, 0x6c, 0x61, 0x73, 0x73, 0x5f, 0x73, 0x77, 0x65
        /*0026*/ 	.byte	0x65, 0x70, 0x5f, 0x73, 0x72, 0x63, 0x2f, 0x69, 0x6e, 0x63, 0x6c, 0x75, 0x64, 0x65, 0x2f, 0x63
        /*0036*/ 	.byte	0x75, 0x74, 0x65, 0x2f, 0x70, 0x6f, 0x69, 0x6e, 0x74, 0x65, 0x72, 0x5f, 0x66, 0x6c, 0x61, 0x67
        /*0046*/ 	.byte	0x67, 0x65, 0x64, 0x2e, 0x68, 0x70, 0x70, 0x00
	.type		$str$25,@object
	.size		$str$25,($str$24 - $str$25)
$str$25:
        /*004e*/ 	.byte	0x2f, 0x74, 0x6d, 0x70, 0x2f, 0x63, 0x75, 0x74, 0x6c, 0x61, 0x73, 0x73, 0x5f, 0x73, 0x77, 0x65
        /*005e*/ 	.byte	0x65, 0x70, 0x5f, 0x73, 0x72, 0x63, 0x2f, 0x69, 0x6e, 0x63, 0x6c, 0x75, 0x64, 0x65, 0x2f, 0x63
        /*006e*/ 	.byte	0x75, 0x74, 0x65, 0x2f, 0x61, 0x74, 0x6f, 0x6d, 0x2f, 0x63, 0x6f, 0x70, 0x79, 0x5f, 0x74, 0x72
        /*007e*/ 	.byte	0x61, 0x69, 0x74, 0x73, 0x5f, 0x73, 0x6d, 0x31, 0x30, 0x30, 0x2e, 0x68, 0x70, 0x70, 0x00
	.type		$str$24,@object
	.size		$str$24,(__unnamed_1 - $str$24)
$str$24:
        /*008d*/ 	.byte	0x28, 0x28, 0x75, 0x69, 0x6e, 0x74, 0x33, 0x32, 0x5f, 0x74, 0x28, 0x74, 0x68, 0x72, 0x65, 0x61
        /*009d*/ 	.byte	0x64, 0x49, 0x64, 0x78, 0x2e, 0x78, 0x29, 0x20, 0x2f, 0x20, 0x33, 0x32, 0x29, 0x20, 0x25, 0x20
        /*00ad*/ 	.byte	0x34, 0x29, 0x20, 0x3d, 0x3d, 0x20, 0x28, 0x28, 0x28, 0x74, 0x6d, 0x65, 0x6d, 0x5f, 0x61, 0x64
        /*00bd*/ 	.byte	0x64, 0x72, 0x20, 0x3e, 0x3e, 0x20, 0x31, 0x36, 0x29, 0x20, 0x2f, 0x20, 0x33, 0x32, 0x29, 0x20
        /*00cd*/ 	.byte	0x25, 0x20, 0x34, 0x29, 0x00
	.type		__unnamed_1,@object
	.size		__unnamed_1,(__unnamed_2 - __unnamed_1)
__unnamed_1:
        /*00d2*/ 	.byte	0x61, 0x75, 0x74, 0x6f, 0x20, 0x63, 0x75, 0x74, 0x65, 0x3a, 0x3a, 0x61, 0x73, 0x5f, 0x70, 0x6f
        /* <DEDUP_REMOVED lines=24> */
        /*0262*/ 	.byte	0x3e, 0x3e, 0x3e, 0x5d, 0x00
	.type		__unnamed_2,@object
	.size		__unnamed_2,(.L_2 - __unnamed_2)
__unnamed_2:
        /* <DEDUP_REMOVED lines=42> */
        /*0507*/ 	.byte	0x3e, 0x5d, 0x00
.L_2:


//--------------------- .nv.shared._ZN7cutlass13device_kernelINS_4gemm6kernel13GemmUniversalINS1_17GroupProblemShapeIN4cute5tupleIJiiiEEEEENS1_10collective13CollectiveMmaINS1_40MainloopSm100ArrayTmaUmmaWarpSpecializedILi6ELi8ELi4ENS6_IJNS5_1CILi2EEENSC_ILi1EEESE_EEEEENS6_IJNSC_ILi128EEESH_SH_EEENS_10bfloat16_tEPNS6_IJlSE_NSC_ILi0EEEEEESJ_SM_NS5_8TiledMMAINS5_8MMA_AtomIJNS5_26SM100_MMA_F16BF16_2x1SM_SSISJ_SJ_fLi128ELi128ELNS5_4UMMA5MajorE0ELSR_0ELNSQ_7ScaleInE0ELSS_0EEEEEENS5_6LayoutINS6_IJSE_SE_SE_EEENS6_IJSK_SK_SK_EEEEENS6_IJNS5_10UnderscoreESZ_SZ_EEEEENS5_18SM100_TMA_2SM_LOADENS5_14ComposedLayoutINS5_7SwizzleILi3ELi4ELi3EEENS5_18smem_ptr_flag_bitsILi16EEENSV_INS6_IJNSC_ILi8EEENSC_ILi64EEEEEENS6_IJS19_SE_EEEEEEEvNS5_8identityES12_S1D_vS1E_EENS_8epilogue10collective18CollectiveEpilogueINS1G_31Sm100PtrArrayTmaWarpSpecializedILi4ELi2ELi16ELb1ELb0EEEJNS6_IJS19_SH_SH_EEENS6_IJNSV_IS19_SE_EENSV_INS6_IJNSC_ILi16EEESD_EEENS6_IJSE_S19_EEEEEEEENS_6half_tEPNS6_IJSE_lSK_EEES1S_S1U_NS1G_6fusion15FusionCallbacksIS1K_NS1V_17LinearCombinationIS1S_fS1S_fLNS_15FloatRoundStyleE2EEES1L_S1R_JEEENS5_5SM1004TMEM4LOAD26SM100_TMEM_LOAD_16dp256b2xENS5_13SM90_TMA_LOADENS13_IS15_S17_NSV_INS6_IJS19_S18_EEES1P_EEEENS5_17SM75_U16x8_LDSM_TENS5_14SM90_TMA_STOREES28_NS5_17SM90_U16x8_STSM_TENS5_39AutoVectorizingCopyWithAssumedAlignmentILi128EEEEEEvvEEEEvNT_6ParamsE --------------------------
	.section	.nv.shared._ZN7cutlass13device_kernelINS_4gemm6kernel13GemmUniversalINS1_17GroupProblemShapeIN4cute5tupleIJiiiEEEEENS1_10collective13CollectiveMmaINS1_40MainloopSm100ArrayTmaUmmaWarpSpecializedILi6ELi8ELi4ENS6_IJNS5_1CILi2EEENSC_ILi1EEESE_EEEEENS6_IJNSC_ILi128EEESH_SH_EEENS_10bfloat16_tEPNS6_IJlSE_NSC_ILi0EEEEEESJ_SM_NS5_8TiledMMAINS5_8MMA_AtomIJNS5_26SM100_MMA_F16BF16_2x1SM_SSISJ_SJ_fLi128ELi128ELNS5_4UMMA5MajorE0ELSR_0ELNSQ_7ScaleInE0ELSS_0EEEEEENS5_6LayoutINS6_IJSE_SE_SE_EEENS6_IJSK_SK_SK_EEEEENS6_IJNS5_10UnderscoreESZ_SZ_EEEEENS5_18SM100_TMA_2SM_LOADENS5_14ComposedLayoutINS5_7SwizzleILi3ELi4ELi3EEENS5_18smem_ptr_flag_bitsILi16EEENSV_INS6_IJNSC_ILi8EEENSC_ILi64EEEEEENS6_IJS19_SE_EEEEEEEvNS5_8identityES12_S1D_vS1E_EENS_8epilogue10collective18CollectiveEpilogueINS1G_31Sm100PtrArrayTmaWarpSpecializedILi4ELi2ELi16ELb1ELb0EEEJNS6_IJS19_SH_SH_EEENS6_IJNSV_IS19_SE_EENSV_INS6_IJNSC_ILi16EEESD_EEENS6_IJSE_S19_EEEEEEEENS_6half_tEPNS6_IJSE_lSK_EEES1S_S1U_NS1G_6fusion15FusionCallbacksIS1K_NS1V_17LinearCombinationIS1S_fS1S_fLNS_15FloatRoundStyleE2EEES1L_S1R_JEEENS5_5SM1004TMEM4LOAD26SM100_TMEM_LOAD_16dp256b2xENS5_13SM90_TMA_LOADENS13_IS15_S17_NSV_INS6_IJS19_S18_EEES1P_EEEENS5_17SM75_U16x8_LDSM_TENS5_14SM90_TMA_STOREES28_NS5_17SM90_U16x8_STSM_TENS5_39AutoVectorizingCopyWithAssumedAlignmentILi128EEEEEEvvEEEEvNT_6ParamsE,"aw",@nobits
	.sectionflags	@""
	.align	16
	.zero		1024


//--------------------- .nv.shared.reserved.0     --------------------------
	.section	.nv.shared.reserved.0,"aw",@nobits
	.weak		__nv_reservedSMEM_offset_0_alias
	.size		__nv_reservedSMEM_offset_0_alias, 0, 64
	.other		__nv_reservedSMEM_offset_0_alias,@"STO_CUDA_RESERVED_SHARED STV_DEFAULT"
__nv_reservedSMEM_offset_0_alias:
	.zero		0
.nv.shared.reserved.0:
	.zero		64
	.weak		__nv_reservedSMEM_tcgen05_partition
	.type		__nv_reservedSMEM_tcgen05_partition,@object
	.size		__nv_reservedSMEM_tcgen05_partition,(.L_0 - __nv_reservedSMEM_tcgen05_partition)
__nv_reservedSMEM_tcgen05_partition:
	.zero		32
.L_0:


//--------------------- .nv.global                --------------------------
	.section	.nv.global,"aw",@nobits
.nv.global:
	.type		_ZN39_INTERNAL_42700ea3_4_k_cu_4f532803_27634cute1_E,@object
	.size		_ZN39_INTERNAL_42700ea3_4_k_cu_4f532803_27634cute1_E,(_ZN39_INTERNAL_42700ea3_4_k_cu_4f532803_27634cuda3std3__45__cpo6cbeginE - _ZN39_INTERNAL_42700ea3_4_k_cu_4f532803_27634cute1_E)
_ZN39_INTERNAL_42700ea3_4_k_cu_4f532803_27634cute1_E:
	.zero		1
	.type		_ZN39_INTERNAL_42700ea3_4_k_cu_4f532803_27634cuda3std3__45__cpo6cbeginE,@object
	.size		_ZN39_INTERNAL_42700ea3_4_k_cu_4f532803_27634cuda3std3__45__cpo6cbeginE,(_ZN39_INTERNAL_42700ea3_4_k_cu_4f532803_27634cuda3std3__48in_placeE - _ZN39_INTERNAL_42700ea3_4_k_cu_4f532803_27634cuda3std3__45__cpo6cbeginE)
_ZN39_INTERNAL_42700ea3_4_k_cu_4f532803_27634cuda3std3__45__cpo6cbeginE:
	.zero		1
	.type		_ZN39_INTERNAL_42700ea3_4_k_cu_4f532803_27634cuda3std3__48in_placeE,@object
	.size		_ZN39_INTERNAL_42700ea3_4_k_cu_4f532803_27634cuda3std3__48in_placeE,(_ZN39_INTERNAL_42700ea3_4_k_cu_4f532803_27634cuda3std6ranges3__45__cpo9iter_moveE - _ZN39_INTERNAL_42700ea3_4_k_cu_4f532803_27634cuda3std3__48in_placeE)
_ZN39_INTERNAL_42700ea3_4_k_cu_4f532803_27634cuda3std3__48in_placeE:
	.zero		1
	.type		_ZN39_INTERNAL_42700ea3_4_k_cu_4f532803_27634cuda3std6ranges3__45__cpo9iter_moveE,@object
	.size		_ZN39_INTERNAL_42700ea3_4_k_cu_4f532803_27634cuda3std6ranges3__45__cpo9iter_moveE,(_ZN39_INTERNAL_42700ea3_4_k_cu_4f532803_27634cuda3std3__45__cpo5beginE - _ZN39_INTERNAL_42700ea3_4_k_cu_4f532803_27634cuda3std6ranges3__45__cpo9iter_moveE)
_ZN39_INTERNAL_42700ea3_4_k_cu_4f532803_27634cuda3std6ranges3__45__cpo9iter_moveE:
	.zero		1
	.type		_ZN39_INTERNAL_42700ea3_4_k_cu_4f532803_27634cuda3std3__45__cpo5beginE,@object
	.size		_ZN39_INTERNAL_42700ea3_4_k_cu_4f532803_27634cuda3std3__45__cpo5beginE,(_ZN39_INTERNAL_42700ea3_4_k_cu_4f532803_27634cuda3std3__441_GLOBAL__N__42700ea3_4_k_cu_4f532803_27636ignoreE - _ZN39_INTERNAL_42700ea3_4_k_cu_4f532803_27634cuda3std3__45__cpo5beginE)
_ZN39_INTERNAL_42700ea3_4_k_cu_4f532803_27634cuda3std3__45__cpo5beginE:
	.zero		1
	.type		_ZN39_INTERNAL_42700ea3_4_k_cu_4f532803_27634cuda3std3__441_GLOBAL__N__42700ea3_4_k_cu_4f532803_27636ignoreE,@object
	.size		_ZN39_INTERNAL_42700ea3_4_k_cu_4f532803_27634cuda3std3__441_GLOBAL__N__42700ea3_4_k_cu_4f532803_27636ignoreE,(_ZN39_INTERNAL_42700ea3_4_k_cu_4f532803_27634cute7productE - _ZN39_INTERNAL_42700ea3_4_k_cu_4f532803_27634cuda3std3__441_GLOBAL__N__42700ea3_4_k_cu_4f532803_27636ignoreE)
_ZN39_INTERNAL_42700ea3_4_k_cu_4f532803_27634cuda3std3__441_GLOBAL__N__42700ea3_4_k_cu_4f532803_27636ignoreE:
	.zero		1
	.type		_ZN39_INTERNAL_42700ea3_4_k_cu_4f532803_27634cute7productE,@object
	.size		_ZN39_INTERNAL_42700ea3_4_k_cu_4f532803_27634cute7productE,(_ZN39_INTERNAL_42700ea3_4_k_cu_4f532803_27634cuda3std3__45__cpo3endE - _ZN39_INTERNAL_42700ea3_4_k_cu_4f532803_27634cute7productE)
_ZN39_INTERNAL_42700ea3_4_k_cu_4f532803_27634cute7productE:
	.zero		1
	.type		_ZN39_INTERNAL_42700ea3_4_k_cu_4f532803_27634cuda3std3__45__cpo3endE,@object
	.size		_ZN39_INTERNAL_42700ea3_4_k_cu_4f532803_27634cuda3std3__45__cpo3endE,(_ZN39_INTERNAL_42700ea3_4_k_cu_4f532803_27634cuda3std3__419piecewise_constructE - _ZN39_INTERNAL_42700ea3_4_k_cu_4f532803_27634cuda3std3__45__cpo3endE)
_ZN39_INTERNAL_42700ea3_4_k_cu_4f532803_27634cuda3std3__45__cpo3endE:
	.zero		1
	.type		_ZN39_INTERNAL_42700ea3_4_k_cu_4f532803_27634cuda3std3__419piecewise_constructE,@object
	.size		_ZN39_INTERNAL_42700ea3_4_k_cu_4f532803_27634cuda3std3__419piecewise_constructE,(_ZN39_INTERNAL_42700ea3_4_k_cu_4f532803_27634cuda3std3__45__cpo4cendE - _ZN39_INTERNAL_42700ea3_4_k_cu_4f532803_27634cuda3std3__419piecewise_constructE)
_ZN39_INTERNAL_42700ea3_4_k_cu_4f532803_27634cuda3std3__419piecewise_constructE:
	.zero		1
	.type		_ZN39_INTERNAL_42700ea3_4_k_cu_4f532803_27634cuda3std3__45__cpo4cendE,@object
	.size		_ZN39_INTERNAL_42700ea3_4_k_cu_4f532803_27634cuda3std3__45__cpo4cendE,(_ZN39_INTERNAL_42700ea3_4_k_cu_4f532803_27634cuda3std6ranges3__45__cpo4swapE - _ZN39_INTERNAL_42700ea3_4_k_cu_4f532803_27634cuda3std3__45__cpo4cendE)
_ZN39_INTERNAL_42700ea3_4_k_cu_4f532803_27634cuda3std3__45__cpo4cendE:
	.zero		1
	.type		_ZN39_INTERNAL_42700ea3_4_k_cu_4f532803_27634cuda3std6ranges3__45__cpo4swapE,@object
	.size		_ZN39_INTERNAL_42700ea3_4_k_cu_4f532803_27634cuda3std6ranges3__45__cpo4swapE,(.L_10 - _ZN39_INTERNAL_42700ea3_4_k_cu_4f532803_27634cuda3std6ranges3__45__cpo4swapE)
_ZN39_INTERNAL_42700ea3_4_k_cu_4f532803_27634cuda3std6ranges3__45__cpo4swapE:
	.zero		1
.L_10:


//--------------------- .nv.constant0._ZN7cutlass13device_kernelINS_4gemm6kernel13GemmUniversalINS1_17GroupProblemShapeIN4cute5tupleIJiiiEEEEENS1_10collective13CollectiveMmaINS1_40MainloopSm100ArrayTmaUmmaWarpSpecializedILi6ELi8ELi4ENS6_IJNS5_1CILi2EEENSC_ILi1EEESE_EEEEENS6_IJNSC_ILi128EEESH_SH_EEENS_10bfloat16_tEPNS6_IJlSE_NSC_ILi0EEEEEESJ_SM_NS5_8TiledMMAINS5_8MMA_AtomIJNS5_26SM100_MMA_F16BF16_2x1SM_SSISJ_SJ_fLi128ELi128ELNS5_4UMMA5MajorE0ELSR_0ELNSQ_7ScaleInE0ELSS_0EEEEEENS5_6LayoutINS6_IJSE_SE_SE_EEENS6_IJSK_SK_SK_EEEEENS6_IJNS5_10UnderscoreESZ_SZ_EEEEENS5_18SM100_TMA_2SM_LOADENS5_14ComposedLayoutINS5_7SwizzleILi3ELi4ELi3EEENS5_18smem_ptr_flag_bitsILi16EEENSV_INS6_IJNSC_ILi8EEENSC_ILi64EEEEEENS6_IJS19_SE_EEEEEEEvNS5_8identityES12_S1D_vS1E_EENS_8epilogue10collective18CollectiveEpilogueINS1G_31Sm100PtrArrayTmaWarpSpecializedILi4ELi2ELi16ELb1ELb0EEEJNS6_IJS19_SH_SH_EEENS6_IJNSV_IS19_SE_EENSV_INS6_IJNSC_ILi16EEESD_EEENS6_IJSE_S19_EEEEEEEENS_6half_tEPNS6_IJSE_lSK_EEES1S_S1U_NS1G_6fusion15FusionCallbacksIS1K_NS1V_17LinearCombinationIS1S_fS1S_fLNS_15FloatRoundStyleE2EEES1L_S1R_JEEENS5_5SM1004TMEM4LOAD26SM100_TMEM_LOAD_16dp256b2xENS5_13SM90_TMA_LOADENS13_IS15_S17_NSV_INS6_IJS19_S18_EEES1P_EEEENS5_17SM75_U16x8_LDSM_TENS5_14SM90_TMA_STOREES28_NS5_17SM90_U16x8_STSM_TENS5_39AutoVectorizingCopyWithAssumedAlignmentILi128EEEEEEvvEEEEvNT_6ParamsE --------------------------
	.section	.nv.constant0._ZN7cutlass13device_kernelINS_4gemm6kernel13GemmUniversalINS1_17GroupProblemShapeIN4cute5tupleIJiiiEEEEENS1_10collective13CollectiveMmaINS1_40MainloopSm100ArrayTmaUmmaWarpSpecializedILi6ELi8ELi4ENS6_IJNS5_1CILi2EEENSC_ILi1EEESE_EEEEENS6_IJNSC_ILi128EEESH_SH_EEENS_10bfloat16_tEPNS6_IJlSE_NSC_ILi0EEEEEESJ_SM_NS5_8TiledMMAINS5_8MMA_AtomIJNS5_26SM100_MMA_F16BF16_2x1SM_SSISJ_SJ_fLi128ELi128ELNS5_4UMMA5MajorE0ELSR_0ELNSQ_7ScaleInE0ELSS_0EEEEEENS5_6LayoutINS6_IJSE_SE_SE_EEENS6_IJSK_SK_SK_EEEEENS6_IJNS5_10UnderscoreESZ_SZ_EEEEENS5_18SM100_TMA_2SM_LOADENS5_14ComposedLayoutINS5_7SwizzleILi3ELi4ELi3EEENS5_18smem_ptr_flag_bitsILi16EEENSV_INS6_IJNSC_ILi8EEENSC_ILi64EEEEEENS6_IJS19_SE_EEEEEEEvNS5_8identityES12_S1D_vS1E_EENS_8epilogue10collective18CollectiveEpilogueINS1G_31Sm100PtrArrayTmaWarpSpecializedILi4ELi2ELi16ELb1ELb0EEEJNS6_IJS19_SH_SH_EEENS6_IJNSV_IS19_SE_EENSV_INS6_IJNSC_ILi16EEESD_EEENS6_IJSE_S19_EEEEEEEENS_6half_tEPNS6_IJSE_lSK_EEES1S_S1U_NS1G_6fusion15FusionCallbacksIS1K_NS1V_17LinearCombinationIS1S_fS1S_fLNS_15FloatRoundStyleE2EEES1L_S1R_JEEENS5_5SM1004TMEM4LOAD26SM100_TMEM_LOAD_16dp256b2xENS5_13SM90_TMA_LOADENS13_IS15_S17_NSV_INS6_IJS19_S18_EEES1P_EEEENS5_17SM75_U16x8_LDSM_TENS5_14SM90_TMA_STOREES28_NS5_17SM90_U16x8_STSM_TENS5_39AutoVectorizingCopyWithAssumedAlignmentILi128EEEEEEvvEEEEvNT_6ParamsE,"a",@progbits
	.sectionflags	@""
	.align	4
.nv.constant0._ZN7cutlass13device_kernelINS_4gemm6kernel13GemmUniversalINS1_17GroupProblemShapeIN4cute5tupleIJiiiEEEEENS1_10collective13CollectiveMmaINS1_40MainloopSm100ArrayTmaUmmaWarpSpecializedILi6ELi8ELi4ENS6_IJNS5_1CILi2EEENSC_ILi1EEESE_EEEEENS6_IJNSC_ILi128EEESH_SH_EEENS_10bfloat16_tEPNS6_IJlSE_NSC_ILi0EEEEEESJ_SM_NS5_8TiledMMAINS5_8MMA_AtomIJNS5_26SM100_MMA_F16BF16_2x1SM_SSISJ_SJ_fLi128ELi128ELNS5_4UMMA5MajorE0ELSR_0ELNSQ_7ScaleInE0ELSS_0EEEEEENS5_6LayoutINS6_IJSE_SE_SE_EEENS6_IJSK_SK_SK_EEEEENS6_IJNS5_10UnderscoreESZ_SZ_EEEEENS5_18SM100_TMA_2SM_LOADENS5_14ComposedLayoutINS5_7SwizzleILi3ELi4ELi3EEENS5_18smem_ptr_flag_bitsILi16EEENSV_INS6_IJNSC_ILi8EEENSC_ILi64EEEEEENS6_IJS19_SE_EEEEEEEvNS5_8identityES12_S1D_vS1E_EENS_8epilogue10collective18CollectiveEpilogueINS1G_31Sm100PtrArrayTmaWarpSpecializedILi4ELi2ELi16ELb1ELb0EEEJNS6_IJS19_SH_SH_EEENS6_IJNSV_IS19_SE_EENSV_INS6_IJNSC_ILi16EEESD_EEENS6_IJSE_S19_EEEEEEEENS_6half_tEPNS6_IJSE_lSK_EEES1S_S1U_NS1G_6fusion15FusionCallbacksIS1K_NS1V_17LinearCombinationIS1S_fS1S_fLNS_15FloatRoundStyleE2EEES1L_S1R_JEEENS5_5SM1004TMEM4LOAD26SM100_TMEM_LOAD_16dp256b2xENS5_13SM90_TMA_LOADENS13_IS15_S17_NSV_INS6_IJS19_S18_EEES1P_EEEENS5_17SM75_U16x8_LDSM_TENS5_14SM90_TMA_STOREES28_NS5_17SM90_U16x8_STSM_TENS5_39AutoVectorizingCopyWithAssumedAlignmentILi128EEEEEEvvEEEEvNT_6ParamsE:
	.zero		3200


//--------------------- SYMBOLS --------------------------

	.type		.nv.reservedSmem.offset0,@object
	.size		.nv.reservedSmem.offset0,0x4
	.type		.nv.reservedSmem.cap,@object
	.size		.nv.reservedSmem.cap,0x4
	.type		__assertfail,@function
